	.target	sm_80

	.elftype	@"ET_EXEC"


//--------------------- .note.nv.tkinfo           --------------------------
	.section	.note.nv.tkinfo,"",@"SHT_NOTE"
	.sectionflags	@"SHF_NOTE_NV_TKINFO"
	.tkinfo
        /*0018*/ 	.word	0x00000002
        /*0030*/ 	.string	""
        /*0030*/ 	.string	"ptxas"
        /*0030*/ 	.string	"Cuda compilation tools, release 13.0, V13.0.88"
        /*0030*/ 	.string	"Build cuda_13.0.r13.0/compiler.36424714_0"
        /*0030*/ 	.string	"-v  -suppress-debug-info  -lineinfo  -arch sm_80 "



//--------------------- .note.nv.cuinfo           --------------------------
	.section	.note.nv.cuinfo,"",@"SHT_NOTE"
	.sectionflags	@"SHF_NOTE_NV_CUINFO"
        /*0018*/ 	.short	0x0002
        /*001a*/ 	.short	0x0050
        /*001c*/ 	.short	0x0082
	.zero		2


//--------------------- .nv.info                  --------------------------
	.section	.nv.info,"",@"SHT_CUDA_INFO"
	.align	4


	//----- nvinfo : EIATTR_REGCOUNT
	.align		4
        /*0000*/ 	.byte	0x04, 0x2f
        /*0002*/ 	.short	(.L_1 - .L_0)
	.align		4
.L_0:
        /*0004*/ 	.word	index@(matmul_kernel)
        /*0008*/ 	.word	0x00000020


	//----- nvinfo : EIATTR_FRAME_SIZE
	.align		4
.L_1:
        /*000c*/ 	.byte	0x04, 0x11
        /*000e*/ 	.short	(.L_3 - .L_2)
	.align		4
.L_2:
        /*0010*/ 	.word	index@(matmul_kernel)
        /*0014*/ 	.word	0x00004720


	//----- nvinfo : EIATTR_MIN_STACK_SIZE
	.align		4
.L_3:
        /*0018*/ 	.byte	0x04, 0x12
        /*001a*/ 	.short	(.L_5 - .L_4)
	.align		4
.L_4:
        /*001c*/ 	.word	index@(matmul_kernel)
        /*0020*/ 	.word	0x00004720
.L_5:


//--------------------- .nv.info.matmul_kernel    --------------------------
	.section	.nv.info.matmul_kernel,"",@"SHT_CUDA_INFO"
	.sectionflags	@""
	.align	4


	//----- nvinfo : EIATTR_CUDA_API_VERSION
	.align		4
        /*0000*/ 	.byte	0x04, 0x37
        /*0002*/ 	.short	(.L_7 - .L_6)
.L_6:
        /*0004*/ 	.word	0x00000082


	//----- nvinfo : EIATTR_SW2861232_WAR
	.align		4
.L_7:
        /*0008*/ 	.byte	0x01, 0x35
	.zero		2


	//----- nvinfo : EIATTR_PARAM_CBANK
	.align		4
        /*000c*/ 	.byte	0x04, 0x0a
        /*000e*/ 	.short	(.L_9 - .L_8)
	.align		4
.L_8:
        /*0010*/ 	.word	index@(.nv.constant0.matmul_kernel)
        /*0014*/ 	.short	0x0160
        /*0016*/ 	.short	0x0050


	//----- nvinfo : EIATTR_CBANK_PARAM_SIZE
	.align		4
.L_9:
        /*0018*/ 	.byte	0x03, 0x19
        /*001a*/ 	.short	0x0050


	//----- nvinfo : EIATTR_KPARAM_INFO
	.align		4
        /*001c*/ 	.byte	0x04, 0x17
        /*001e*/ 	.short	(.L_11 - .L_10)
.L_10:
        /*0020*/ 	.word	0x00000000
        /*0024*/ 	.short	0x000d
        /*0026*/ 	.short	0x0048
        /*0028*/ 	.byte	0x00, 0xf4, 0x21, 0x00


	//----- nvinfo : EIATTR_KPARAM_INFO
	.align		4
.L_11:
        /*002c*/ 	.byte	0x04, 0x17
        /*002e*/ 	.short	(.L_13 - .L_12)
.L_12:
        /*0030*/ 	.word	0x00000000
        /*0034*/ 	.short	0x000c
        /*0036*/ 	.short	0x0040
        /*0038*/ 	.byte	0x00, 0xf4, 0x21, 0x00


	//----- nvinfo : EIATTR_KPARAM_INFO
	.align		4
.L_13:
        /*003c*/ 	.byte	0x04, 0x17
        /*003e*/ 	.short	(.L_15 - .L_14)
.L_14:
        /*0040*/ 	.word	0x00000000
        /*0044*/ 	.short	0x000b
        /*0046*/ 	.short	0x0038
        /*0048*/ 	.byte	0x00, 0xf0, 0x11, 0x00


	//----- nvinfo : EIATTR_KPARAM_INFO
	.align		4
.L_15:
        /*004c*/ 	.byte	0x04, 0x17
        /*004e*/ 	.short	(.L_17 - .L_16)
.L_16:
        /*0050*/ 	.word	0x00000000
        /*0054*/ 	.short	0x000a
        /*0056*/ 	.short	0x0034
        /*0058*/ 	.byte	0x00, 0xf0, 0x11, 0x00


	//----- nvinfo : EIATTR_KPARAM_INFO
	.align		4
.L_17:
        /*005c*/ 	.byte	0x04, 0x17
        /*005e*/ 	.short	(.L_19 - .L_18)
.L_18:
        /*0060*/ 	.word	0x00000000
        /*0064*/ 	.short	0x0009
        /*0066*/ 	.short	0x0030
        /*0068*/ 	.byte	0x00, 0xf0, 0x11, 0x00


	//----- nvinfo : EIATTR_KPARAM_INFO
	.align		4
.L_19:
        /*006c*/ 	.byte	0x04, 0x17
        /*006e*/ 	.short	(.L_21 - .L_20)
.L_20:
        /*0070*/ 	.word	0x00000000
        /*0074*/ 	.short	0x0008
        /*0076*/ 	.short	0x002c
        /*0078*/ 	.byte	0x00, 0xf0, 0x11, 0x00


	//----- nvinfo : EIATTR_KPARAM_INFO
	.align		4
.L_21:
        /*007c*/ 	.byte	0x04, 0x17
        /*007e*/ 	.short	(.L_23 - .L_22)
.L_22:
        /*0080*/ 	.word	0x00000000
        /*0084*/ 	.short	0x0007
        /*0086*/ 	.short	0x0028
        /*0088*/ 	.byte	0x00, 0xf0, 0x11, 0x00


	//----- nvinfo : EIATTR_KPARAM_INFO
	.align		4
.L_23:
        /*008c*/ 	.byte	0x04, 0x17
        /*008e*/ 	.short	(.L_25 - .L_24)
.L_24:
        /*0090*/ 	.word	0x00000000
        /*0094*/ 	.short	0x0006
        /*0096*/ 	.short	0x0024
        /*0098*/ 	.byte	0x00, 0xf0, 0x11, 0x00


	//----- nvinfo : EIATTR_KPARAM_INFO
	.align		4
.L_25:
        /*009c*/ 	.byte	0x04, 0x17
        /*009e*/ 	.short	(.L_27 - .L_26)
.L_26:
        /*00a0*/ 	.word	0x00000000
        /*00a4*/ 	.short	0x0005
        /*00a6*/ 	.short	0x0020
        /*00a8*/ 	.byte	0x00, 0xf0, 0x11, 0x00


	//----- nvinfo : EIATTR_KPARAM_INFO
	.align		4
.L_27:
        /*00ac*/ 	.byte	0x04, 0x17
        /*00ae*/ 	.short	(.L_29 - .L_28)
.L_28:
        /*00b0*/ 	.word	0x00000000
        /*00b4*/ 	.short	0x0004
        /*00b6*/ 	.short	0x001c
        /*00b8*/ 	.byte	0x00, 0xf0, 0x11, 0x00


	//----- nvinfo : EIATTR_KPARAM_INFO
	.align		4
.L_29:
        /*00bc*/ 	.byte	0x04, 0x17
        /*00be*/ 	.short	(.L_31 - .L_30)
.L_30:
        /*00c0*/ 	.word	0x00000000
        /*00c4*/ 	.short	0x0003
        /*00c6*/ 	.short	0x0018
        /*00c8*/ 	.byte	0x00, 0xf0, 0x11, 0x00


	//----- nvinfo : EIATTR_KPARAM_INFO
	.align		4
.L_31:
        /*00cc*/ 	.byte	0x04, 0x17
        /*00ce*/ 	.short	(.L_33 - .L_32)
.L_32:
        /*00d0*/ 	.word	0x00000000
        /*00d4*/ 	.short	0x0002
        /*00d6*/ 	.short	0x0010
        /*00d8*/ 	.byte	0x00, 0xf4, 0x21, 0x00


	//----- nvinfo : EIATTR_KPARAM_INFO
	.align		4
.L_33:
        /*00dc*/ 	.byte	0x04, 0x17
        /*00de*/ 	.short	(.L_35 - .L_34)
.L_34:
        /*00e0*/ 	.word	0x00000000
        /*00e4*/ 	.short	0x0001
        /*00e6*/ 	.short	0x0008
        /*00e8*/ 	.byte	0x00, 0xf4, 0x21, 0x00


	//----- nvinfo : EIATTR_KPARAM_INFO
	.align		4
.L_35:
        /*00ec*/ 	.byte	0x04, 0x17
        /*00ee*/ 	.short	(.L_37 - .L_36)
.L_36:
        /*00f0*/ 	.word	0x00000000
        /*00f4*/ 	.short	0x0000
        /*00f6*/ 	.short	0x0000
        /*00f8*/ 	.byte	0x00, 0xf4, 0x21, 0x00


	//----- nvinfo : EIATTR_MAXREG_COUNT
	.align		4
.L_37:
        /*00fc*/ 	.byte	0x03, 0x1b
        /*00fe*/ 	.short	0x00ff


	//----- nvinfo : EIATTR_NUM_BARRIERS
	.align		4
        /*0100*/ 	.byte	0x02, 0x4c
        /*0102*/ 	.byte	0x01
	.zero		1


	//----- nvinfo : EIATTR_ANNOTATIONS
	.align		4
        /*0104*/ 	.byte	0x04, 0x55
        /*0106*/ 	.short	(.L_39 - .L_38)


	//   ....[0]....
.L_38:
        /*0108*/ 	.word	0x00000001
        /*010c*/ 	.byte	0x90, 0x06, 0x00, 0x00, 0x01, 0x00, 0x00, 0x00, 0xd0, 0x06, 0x00, 0x00, 0x01, 0x00, 0x00, 0x00
        /* <DEDUP_REMOVED lines=208> */
        /*0e1c*/ 	.byte	0x50, 0x43, 0x00, 0x00


	//----- nvinfo : EIATTR_MERCURY_ISA_VERSION
	.align		4
.L_39:
        /*0e20*/ 	.byte	0x03, 0x5f
        /*0e22*/ 	.short	0x0000


	//----- nvinfo : EIATTR_EXIT_INSTR_OFFSETS
	.align		4
        /*0e24*/ 	.byte	0x04, 0x1c
        /*0e26*/ 	.short	(.L_41 - .L_40)


	//   ....[0]....
.L_40:
        /*0e28*/ 	.word	0x00073530


	//   ....[1]....
        /*0e2c*/ 	.word	0x00073560


	//----- nvinfo : EIATTR_REQNTID
	.align		4
.L_41:
        /*0e30*/ 	.byte	0x04, 0x10
        /*0e32*/ 	.short	(.L_43 - .L_42)
.L_42:
        /*0e34*/ 	.word	0x00000040
        /*0e38*/ 	.word	0x00000001
        /*0e3c*/ 	.word	0x00000001
.L_43:


//--------------------- .nv.callgraph             --------------------------
	.section	.nv.callgraph,"",@"SHT_CUDA_CALLGRAPH"
	.align	4
	.sectionentsize	8
	.align		4
        /*0000*/ 	.word	0x00000000
	.align		4
        /*0004*/ 	.word	0xffffffff
	.align		4
        /*0008*/ 	.word	0x00000000
	.align		4
        /*000c*/ 	.word	0xfffffffe
	.align		4
        /*0010*/ 	.word	0x00000000
	.align		4
        /*0014*/ 	.word	0xfffffffd
	.align		4
        /*0018*/ 	.word	0x00000000
	.align		4
        /*001c*/ 	.word	0xfffffffc


//--------------------- .nv.rel.action            --------------------------
	.section	.nv.rel.action,"",@"SHT_CUDA_RELOCINFO"
	.align	8
	.sectionentsize	8
        /*0000*/ 	.byte	0x73, 0x00, 0x00, 0x00, 0x00, 0x00, 0x00, 0x00, 0x00, 0x00, 0x00, 0x11, 0x25, 0x00, 0x05, 0x36


//--------------------- .nv.constant0.matmul_kernel --------------------------
	.section	.nv.constant0.matmul_kernel,"a",@progbits
	.sectionflags	@""
	.align	4
.nv.constant0.matmul_kernel:
	.zero		432


//--------------------- .text.matmul_kernel       --------------------------
	.section	.text.matmul_kernel,"ax",@progbits
	.sectioninfo	@"SHI_REGISTERS=32"
	.align	128
        .global         matmul_kernel
        .type           matmul_kernel,@function
        .size           matmul_kernel,(.L_x_5 - matmul_kernel)
        .other          matmul_kernel,@"STO_CUDA_ENTRY STV_DEFAULT"
matmul_kernel:
.text.matmul_kernel:
[----:B------:R-:W-:Y:S02]  /*0000*/  IMAD.MOV.U32 R1, RZ, RZ, c[0x0][0x28] ;  /* 0x00000a00ff017624 */ /* 0x000fe400078e00ff */
[----:B------:R-:W-:Y:S01]  /*0010*/  ULDC.64 UR10, c[0x0][0x178] ;  /* 0x00005e00000a7ab9 */ /* 0x000fe20000000a00 */
[----:B------:R-:W0:Y:S01]  /*0020*/  S2R R4, SR_CTAID.X ;  /* 0x0000000000047919 */ /* 0x000e220000002500 */
[----:B------:R-:W-:Y:S01]  /*0030*/  UIADD3 UR4, UR11, 0xf, URZ ;  /* 0x0000000f0b047890 */ /* 0x000fe2000fffe03f */
[----:B------:R-:W1:Y:S01]  /*0040*/  S2UR UR8, SR_CTAID.X ;  /* 0x00000000000879c3 */ /* 0x000e620000002500 */
[----:B------:R-:W-:Y:S01]  /*0050*/  IADD3 R1, R1, -0x4720, RZ ;  /* 0xffffb8e001017810 */ /* 0x000fe20007ffe0ff */
[----:B------:R-:W2:Y:S01]  /*0060*/  S2R R7, SR_TID.X ;  /* 0x0000000000077919 */ /* 0x000ea20000002100 */
[----:B------:R-:W-:-:S04]  /*0070*/  USHF.R.S32.HI UR5, URZ, 0x1f, UR4 ;  /* 0x0000001f3f057899 */ /* 0x000fc80008011404 */
[----:B------:R-:W-:-:S03]  /*0080*/  ULEA.HI UR5, UR5, UR4, URZ, 0x4 ;  /* 0x0000000405057291 */ /* 0x000fc6000f8f203f */
[----:B------:R-:W-:Y:S02]  /*0090*/  UMOV UR4, URZ ;  /* 0x0000003f00047c82 */ /* 0x000fe40008000000 */
[----:B------:R-:W-:-:S04]  /*00a0*/  USHF.R.S32.HI UR5, URZ, 0x4, UR5 ;  /* 0x000000043f057899 */ /* 0x000fc80008011405 */
[----:B------:R-:W-:-:S06]  /*00b0*/  USHF.L.U32 UR6, UR5, 0x3, URZ ;  /* 0x0000000305067899 */ /* 0x000fcc000800063f */
[----:B------:R-:W-:Y:S01]  /*00c0*/  IMAD.U32 R3, RZ, RZ, UR6 ;  /* 0x00000006ff037e24 */ /* 0x000fe2000f8e00ff */
[----:B0-----:R-:W-:Y:S02]  /*00d0*/  IABS R4, R4 ;  /* 0x0000000400047213 */ /* 0x001fe40000000000 */
[----:B--2---:R-:W-:Y:S02]  /*00e0*/  LOP3.LUT R8, R7, 0x3f, RZ, 0xc0, !PT ;  /* 0x0000003f07087812 */ /* 0x004fe400078ec0ff */
[-C--:B------:R-:W-:Y:S02]  /*00f0*/  IABS R5, R3.reuse ;  /* 0x0000000300057213 */ /* 0x080fe40000000000 */
[----:B------:R-:W-:Y:S01]  /*0100*/  IABS R6, R3 ;  /* 0x0000000300067213 */ /* 0x000fe20000000000 */
[----:B------:R-:W-:Y:S01]  /*0110*/  IMAD.MOV.U32 R3, RZ, RZ, R4 ;  /* 0x000000ffff037224 */ /* 0x000fe200078e0004 */
[----:B------:R-:W0:Y:S03]  /*0120*/  R2UR UR12, R5 ;  /* 0x00000000050c73c2 */ /* 0x000e2600000e0000 */
[----:B------:R-:W-:-:S05]  /*0130*/  IMAD.MOV R4, RZ, RZ, -R6 ;  /* 0x000000ffff047224 */ /* 0x000fca00078e0a06 */
[----:B------:R-:W2:Y:S08]  /*0140*/  R2UR UR9, R3 ;  /* 0x00000000030973c2 */ /* 0x000eb000000e0000 */
[----:B------:R-:W3:Y:S01]  /*0150*/  R2UR UR11, R4 ;  /* 0x00000000040b73c2 */ /* 0x000ee200000e0000 */
[----:B0-----:R-:W0:Y:S08]  /*0160*/  I2F.RP R0, UR12 ;  /* 0x0000000c00007d06 */ /* 0x001e300008209400 */
[----:B0-----:R-:W0:Y:S02]  /*0170*/  MUFU.RCP R0, R0 ;  /* 0x0000000000007308 */ /* 0x001e240000001000 */
[----:B0-----:R-:W-:-:S06]  /*0180*/  IADD3 R2, R0, 0xffffffe, RZ ;  /* 0x0ffffffe00027810 */ /* 0x001fcc0007ffe0ff */
[----:B------:R-:W0:Y:S02]  /*0190*/  F2I.FTZ.U32.TRUNC.NTZ R2, R2 ;  /* 0x0000000200027305 */ /* 0x000e24000021f000 */
[----:B0-----:R-:W0:Y:S02]  /*01a0*/  R2UR UR5, R2 ;  /* 0x00000000020573c2 */ /* 0x001e2400000e0000 */
[----:B0-----:R-:W-:-:S04]  /*01b0*/  UIADD3 UR7, URZ, -UR5, URZ ;  /* 0x800000053f077290 */ /* 0x001fc8000fffe03f */
[----:B------:R-:W-:-:S04]  /*01c0*/  UIMAD UR7, UR7, UR12, URZ ;  /* 0x0000000c070772a4 */ /* 0x000fc8000f8e023f */
[----:B------:R-:W-:-:S04]  /*01d0*/  UIMAD.WIDE.U32 UR4, UR5, UR7, UR4 ;  /* 0x00000007050472a5 */ /* 0x000fc8000f8e0004 */
[----:B--2---:R-:W-:-:S04]  /*01e0*/  UIMAD.WIDE.U32 UR4, UR5, UR9, URZ ;  /* 0x00000009050472a5 */ /* 0x004fc8000f8e003f */
[----:B---3--:R-:W-:-:S04]  /*01f0*/  UIMAD UR4, UR5, UR11, UR9 ;  /* 0x0000000b050472a4 */ /* 0x008fc8000f8e0209 */
[----:B------:R-:W-:-:S11]  /*0200*/  UISETP.GT.U32.AND UP1, UPT, UR12, UR4, UPT ;  /* 0x000000040c00728c */ /* 0x000fd6000bf24070 */
[----:B------:R-:W-:Y:S02]  /*0210*/  @!UP1 UIADD3 UR4, UR4, -UR12, URZ ;  /* 0x8000000c04049290 */ /* 0x000fe4000fffe03f */
[----:B------:R-:W-:Y:S02]  /*0220*/  @!UP1 UIADD3 UR5, UR5, 0x1, URZ ;  /* 0x0000000105059890 */ /* 0x000fe4000fffe03f */
[----:B------:R-:W-:Y:S02]  /*0230*/  UISETP.GE.U32.AND UP0, UPT, UR4, UR12, UPT ;  /* 0x0000000c0400728c */ /* 0x000fe4000bf06070 */
[----:B-1----:R-:W-:-:S04]  /*0240*/  ULOP3.LUT UR4, UR8, UR6, URZ, 0x3c, !UPT ;  /* 0x0000000608047292 */ /* 0x002fc8000f8e3c3f */
[----:B------:R-:W-:Y:S02]  /*0250*/  UISETP.GE.AND UP1, UPT, UR4, URZ, UPT ;  /* 0x0000003f0400728c */ /* 0x000fe4000bf26270 */
[----:B------:R-:W-:-:S03]  /*0260*/  UIADD3 UR4, UR10, 0x1ff, URZ ;  /* 0x000001ff0a047890 */ /* 0x000fc6000fffe03f */
[----:B------:R-:W-:Y:S02]  /*0270*/  @UP0 UIADD3 UR5, UR5, 0x1, URZ ;  /* 0x0000000105050890 */ /* 0x000fe4000fffe03f */
[----:B------:R-:W-:-:S05]  /*0280*/  UISETP.NE.AND UP0, UPT, UR6, URZ, UPT ;  /* 0x0000003f0600728c */ /* 0x000fca000bf05270 */
[----:B------:R-:W-:Y:S02]  /*0290*/  UMOV UR7, UR5 ;  /* 0x0000000500077c82 */ /* 0x000fe40008000000 */
[----:B------:R-:W-:Y:S02]  /*02a0*/  @!UP1 UIADD3 UR7, -UR7, URZ, URZ ;  /* 0x0000003f07079290 */ /* 0x000fe4000fffe13f */
[----:B------:R-:W-:Y:S02]  /*02b0*/  USHF.R.S32.HI UR5, URZ, 0x1f, UR4 ;  /* 0x0000001f3f057899 */ /* 0x000fe40008011404 */
[----:B------:R-:W-:Y:S02]  /*02c0*/  @!UP0 ULOP3.LUT UR7, URZ, UR6, URZ, 0x33, !UPT ;  /* 0x000000063f078292 */ /* 0x000fe4000f8e333f */
[----:B------:R-:W-:Y:S02]  /*02d0*/  ULEA.HI UR5, UR5, UR4, URZ, 0x9 ;  /* 0x0000000405057291 */ /* 0x000fe4000f8f483f */
[----:B------:R-:W-:-:S02]  /*02e0*/  USHF.L.U32 UR9, UR7, 0x3, URZ ;  /* 0x0000000307097899 */ /* 0x000fc4000800063f */
[----:B------:R-:W-:Y:S02]  /*02f0*/  UIADD3 UR7, -UR7, URZ, URZ ;  /* 0x0000003f07077290 */ /* 0x000fe4000fffe13f */
[----:B------:R-:W-:Y:S02]  /*0300*/  ULEA.HI.SX32 UR5, UR5, -UR9, 0x17 ;  /* 0x8000000905057291 */ /* 0x000fe4000f8fba3f */
[----:B------:R-:W-:Y:S02]  /*0310*/  UIMAD UR11, UR6, UR7, UR8 ;  /* 0x00000007060b72a4 */ /* 0x000fe4000f8e0208 */
[----:B------:R-:W-:Y:S02]  /*0320*/  UISETP.LT.AND UP0, UPT, UR5, 0x8, UPT ;  /* 0x000000080500788c */ /* 0x000fe4000bf01270 */
[----:B------:R-:W-:Y:S02]  /*0330*/  UMOV UR4, URZ ;  /* 0x0000003f00047c82 */ /* 0x000fe40008000000 */
[----:B------:R-:W-:Y:S01]  /*0340*/  USEL UR10, UR5, 0x8, UP0 ;  /* 0x00000008050a7887 */ /* 0x000fe20008000000 */
[----:B------:R-:W-:-:S05]  /*0350*/  IMAD.U32 R4, RZ, RZ, UR11 ;  /* 0x0000000bff047e24 */ /* 0x000fca000f8e00ff */
[----:B------:R-:W-:Y:S01]  /*0360*/  IMAD.U32 R3, RZ, RZ, UR10 ;  /* 0x0000000aff037e24 */ /* 0x000fe2000f8e00ff */
[----:B------:R-:W-:-:S04]  /*0370*/  IABS R4, R4 ;  /* 0x0000000400047213 */ /* 0x000fc80000000000 */
[-C--:B------:R-:W-:Y:S02]  /*0380*/  IABS R5, R3.reuse ;  /* 0x0000000300057213 */ /* 0x080fe40000000000 */
[----:B------:R-:W-:Y:S01]  /*0390*/  IABS R6, R3 ;  /* 0x0000000300067213 */ /* 0x000fe20000000000 */
[----:B------:R-:W-:Y:S01]  /*03a0*/  IMAD.MOV.U32 R3, RZ, RZ, R4 ;  /* 0x000000ffff037224 */ /* 0x000fe200078e0004 */
[----:B------:R-:W0:Y:S08]  /*03b0*/  R2UR UR12, R5 ;  /* 0x00000000050c73c2 */ /* 0x000e3000000e0000 */
[----:B------:R-:W1:Y:S01]  /*03c0*/  R2UR UR7, R3 ;  /* 0x00000000030773c2 */ /* 0x000e6200000e0000 */
[----:B0-----:R-:W0:Y:S08]  /*03d0*/  I2F.RP R0, UR12 ;  /* 0x0000000c00007d06 */ /* 0x001e300008209400 */
[----:B0-----:R-:W0:Y:S02]  /*03e0*/  MUFU.RCP R0, R0 ;  /* 0x0000000000007308 */ /* 0x001e240000001000 */
[----:B0-----:R-:W-:Y:S01]  /*03f0*/  IADD3 R2, R0, 0xffffffe, RZ ;  /* 0x0ffffffe00027810 */ /* 0x001fe20007ffe0ff */
[----:B------:R-:W-:-:S04]  /*0400*/  IMAD.MOV R0, RZ, RZ, -R6 ;  /* 0x000000ffff007224 */ /* 0x000fc800078e0a06 */
[----:B------:R-:W0:Y:S01]  /*0410*/  R2UR UR8, R0 ;  /* 0x00000000000873c2 */ /* 0x000e2200000e0000 */
[----:B------:R-:W2:Y:S07]  /*0420*/  F2I.FTZ.U32.TRUNC.NTZ R2, R2 ;  /* 0x0000000200027305 */ /* 0x000eae000021f000 */
[----:B--2---:R-:W2:Y:S02]  /*0430*/  R2UR UR5, R2 ;  /* 0x00000000020573c2 */ /* 0x004ea400000e0000 */
[----:B--2---:R-:W-:-:S04]  /*0440*/  UIADD3 UR6, URZ, -UR5, URZ ;  /* 0x800000053f067290 */ /* 0x004fc8000fffe03f */
[----:B------:R-:W-:-:S04]  /*0450*/  UIMAD UR6, UR6, UR12, URZ ;  /* 0x0000000c060672a4 */ /* 0x000fc8000f8e023f */
[----:B------:R-:W-:-:S03]  /*0460*/  UIMAD.WIDE.U32 UR4, UR5, UR6, UR4 ;  /* 0x00000006050472a5 */ /* 0x000fc6000f8e0004 */
[----:B------:R-:W-:Y:S02]  /*0470*/  UMOV UR6, 0x7f ;  /* 0x0000007f00067882 */ /* 0x000fe40000000000 */
[----:B-1----:R-:W-:-:S04]  /*0480*/  UIMAD.WIDE.U32 UR4, UR5, UR7, URZ ;  /* 0x00000007050472a5 */ /* 0x002fc8000f8e003f */
[----:B0-----:R-:W-:-:S04]  /*0490*/  UIMAD UR4, UR5, UR8, UR7 ;  /* 0x00000008050472a4 */ /* 0x001fc8000f8e0207 */
[----:B------:R-:W-:-:S11]  /*04a0*/  UISETP.GT.U32.AND UP1, UPT, UR12, UR4, UPT ;  /* 0x000000040c00728c */ /* 0x000fd6000bf24070 */
[----:B------:R-:W-:Y:S02]  /*04b0*/  @!UP1 UIADD3 UR4, UR4, -UR12, URZ ;  /* 0x8000000c04049290 */ /* 0x000fe4000fffe03f */
[----:B------:R-:W-:Y:S02]  /*04c0*/  @!UP1 UIADD3 UR5, UR5, 0x1, URZ ;  /* 0x0000000105059890 */ /* 0x000fe4000fffe03f */
[----:B------:R-:W-:Y:S02]  /*04d0*/  UISETP.GE.U32.AND UP0, UPT, UR4, UR12, UPT ;  /* 0x0000000c0400728c */ /* 0x000fe4000bf06070 */
[----:B------:R-:W-:-:S04]  /*04e0*/  ULOP3.LUT UR4, UR11, UR10, URZ, 0x3c, !UPT ;  /* 0x0000000a0b047292 */ /* 0x000fc8000f8e3c3f */
[----:B------:R-:W-:-:S03]  /*04f0*/  UISETP.GE.AND UP1, UPT, UR4, URZ, UPT ;  /* 0x0000003f0400728c */ /* 0x000fc6000bf26270 */
[----:B------:R-:W-:Y:S02]  /*0500*/  ULDC UR4, c[0x0][0x180] ;  /* 0x0000600000047ab9 */ /* 0x000fe40000000800 */
[----:B------:R-:W-:Y:S02]  /*0510*/  @UP0 UIADD3 UR5, UR5, 0x1, URZ ;  /* 0x0000000105050890 */ /* 0x000fe4000fffe03f */
[----:B------:R-:W-:Y:S02]  /*0520*/  UISETP.NE.AND UP0, UPT, UR10, URZ, UPT ;  /* 0x0000003f0a00728c */ /* 0x000fe4000bf05270 */
[----:B------:R-:W-:Y:S02]  /*0530*/  UIADD3 UR6, UR6, UR4, URZ ;  /* 0x0000000406067290 */ /* 0x000fe4000fffe03f */
[----:B------:R-:W-:-:S07]  /*0540*/  @!UP1 UIADD3 UR5, -UR5, URZ, URZ ;  /* 0x0000003f05059290 */ /* 0x000fce000fffe13f */
[----:B------:R-:W-:Y:S02]  /*0550*/  @!UP0 ULOP3.LUT UR5, URZ, UR10, URZ, 0x33, !UPT ;  /* 0x0000000a3f058292 */ /* 0x000fe4000f8e333f */
[----:B------:R-:W-:Y:S02]  /*0560*/  UISETP.GT.AND UP0, UPT, UR6, 0x7f, UPT ;  /* 0x0000007f0600788c */ /* 0x000fe4000bf04270 */
[----:B------:R-:W-:Y:S02]  /*0570*/  UIADD3 UR4, -UR5, URZ, URZ ;  /* 0x0000003f05047290 */ /* 0x000fe4000fffe13f */
[----:B------:R-:W-:Y:S02]  /*0580*/  USHF.L.U32 UR7, UR5, 0x4, URZ ;  /* 0x0000000405077899 */ /* 0x000fe4000800063f */
[----:B------:R-:W-:Y:S01]  /*0590*/  UIMAD UR4, UR10, UR4, UR11 ;  /* 0x000000040a0472a4 */ /* 0x000fe2000f8e020b */
[----:B------:R-:W-:Y:S01]  /*05a0*/  PLOP3.LUT P0, PT, PT, PT, UP0, 0x80, 0x0 ;  /* 0x000000000000781c */ /* 0x000fe20003f0f008 */
[----:B------:R-:W-:-:S02]  /*05b0*/  UIADD3 UR11, UR7, 0x1, URZ ;  /* 0x00000001070b7890 */ /* 0x000fc4000fffe03f */
[----:B------:R-:W-:Y:S02]  /*05c0*/  UIADD3 UR4, UR9, UR4, URZ ;  /* 0x0000000409047290 */ /* 0x000fe4000fffe03f */
[----:B------:R-:W-:Y:S02]  /*05d0*/  UIADD3 UR12, UR7, 0x2, URZ ;  /* 0x00000002070c7890 */ /* 0x000fe4000fffe03f */
[----:B------:R-:W-:Y:S02]  /*05e0*/  USHF.L.U32 UR4, UR4, 0x9, URZ ;  /* 0x0000000904047899 */ /* 0x000fe4000800063f */
[----:B------:R-:W-:Y:S02]  /*05f0*/  UIADD3 UR13, UR7, 0x3, URZ ;  /* 0x00000003070d7890 */ /* 0x000fe4000fffe03f */
[----:B------:R-:W-:Y:S02]  /*0600*/  UIADD3 UR14, UR7, 0x4, URZ ;  /* 0x00000004070e7890 */ /* 0x000fe4000fffe03f */
[----:B------:R-:W-:Y:S01]  /*0610*/  IMAD.U32 R0, RZ, RZ, UR4 ;  /* 0x00000004ff007e24 */ /* 0x000fe2000f8e00ff */
[----:B------:R-:W-:-:S02]  /*0620*/  UIADD3 UR15, UR7, 0x5, URZ ;  /* 0x00000005070f7890 */ /* 0x000fc4000fffe03f */
[----:B------:R-:W-:Y:S02]  /*0630*/  UIADD3 UR16, UR7, 0x6, URZ ;  /* 0x0000000607107890 */ /* 0x000fe4000fffe03f */
[C---:B------:R-:W-:Y:S01]  /*0640*/  LOP3.LUT R2, R0.reuse, 0x3f, R7, 0xf8, !PT ;  /* 0x0000003f00027812 */ /* 0x040fe200078ef807 */
[----:B------:R-:W-:Y:S01]  /*0650*/  UIADD3 UR17, UR7, 0x7, URZ ;  /* 0x0000000707117890 */ /* 0x000fe2000fffe03f */
[----:B------:R-:W-:Y:S01]  /*0660*/  LOP3.LUT R3, R0, 0x40, R8, 0xfe, !PT ;  /* 0x0000004000037812 */ /* 0x000fe200078efe08 */
[----:B------:R-:W-:Y:S01]  /*0670*/  UIADD3 UR18, UR7, 0x8, URZ ;  /* 0x0000000807127890 */ /* 0x000fe2000fffe03f */
[C---:B------:R-:W-:Y:S01]  /*0680*/  LOP3.LUT R0, R2.reuse, 0x80, RZ, 0xfc, !PT ;  /* 0x0000008002007812 */ /* 0x040fe200078efcff */
[----:B------:R-:W-:Y:S01]  /*0690*/  STL [R1+0x32d0], R2 ;  /* 0x0032d00201007387 */ /* 0x000fe20000100800 */
[C---:B------:R-:W-:Y:S01]  /*06a0*/  LOP3.LUT R4, R2.reuse, 0xc0, RZ, 0xfc, !PT ;  /* 0x000000c002047812 */ /* 0x040fe200078efcff */
[----:B------:R-:W-:Y:S01]  /*06b0*/  UIADD3 UR19, UR7, 0x9, URZ ;  /* 0x0000000907137890 */ /* 0x000fe2000fffe03f */
[C---:B------:R-:W-:Y:S01]  /*06c0*/  LOP3.LUT R28, R2.reuse, 0x1c0, RZ, 0xfc, !PT ;  /* 0x000001c0021c7812 */ /* 0x040fe200078efcff */
[----:B------:R0:W-:Y:S01]  /*06d0*/  STL [R1+0x32d4], R3 ;  /* 0x0032d40301007387 */ /* 0x0001e20000100800 */
[----:B------:R-:W-:Y:S01]  /*06e0*/  LOP3.LUT R29, R2, 0x180, RZ, 0xfc, !PT ;  /* 0x00000180021d7812 */ /* 0x000fe200078efcff */
[----:B------:R-:W-:-:S02]  /*06f0*/  UIADD3 UR20, UR7, 0xa, URZ ;  /* 0x0000000a07147890 */ /* 0x000fc4000fffe03f */
[----:B------:R1:W-:Y:S01]  /*0700*/  STL [R1+0x32d8], R0 ;  /* 0x0032d80001007387 */ /* 0x0003e20000100800 */
[----:B------:R-:W-:Y:S02]  /*0710*/  UIADD3 UR21, UR7, 0xb, URZ ;  /* 0x0000000b07157890 */ /* 0x000fe4000fffe03f */
[----:B------:R-:W-:Y:S01]  /*0720*/  UIADD3 UR22, UR7, 0xc, URZ ;  /* 0x0000000c07167890 */ /* 0x000fe2000fffe03f */
[----:B------:R2:W-:Y:S01]  /*0730*/  STL [R1+0x32ec], R4 ;  /* 0x0032ec0401007387 */ /* 0x0005e20000100800 */
[----:B------:R-:W-:Y:S01]  /*0740*/  UIADD3 UR23, UR7, 0xd, URZ ;  /* 0x0000000d07177890 */ /* 0x000fe2000fffe03f */
[C---:B0-----:R-:W-:Y:S01]  /*0750*/  LOP3.LUT R3, R2.reuse, 0x100, RZ, 0xfc, !PT ;  /* 0x0000010002037812 */ /* 0x041fe200078efcff */
[----:B------:R-:W-:Y:S02]  /*0760*/  UIADD3 UR24, UR7, 0xe, URZ ;  /* 0x0000000e07187890 */ /* 0x000fe4000fffe03f */
[----:B------:R-:W-:Y:S01]  /*0770*/  UIADD3 UR25, UR7, 0xf, URZ ;  /* 0x0000000f07197890 */ /* 0x000fe2000fffe03f */
[----:B-1----:R-:W-:Y:S01]  /*0780*/  LOP3.LUT R0, R2, 0x140, RZ, 0xfc, !PT ;  /* 0x0000014002007812 */ /* 0x002fe200078efcff */
[----:B------:R2:W-:Y:S01]  /*0790*/  STL [R1+0x32e8], R3 ;  /* 0x0032e80301007387 */ /* 0x0005e20000100800 */
[----:B------:R-:W-:-:S03]  /*07a0*/  ULDC.64 UR8, c[0x0][0x118] ;  /* 0x0000460000087ab9 */ /* 0x000fc60000000a00 */
[----:B------:R2:W-:Y:S04]  /*07b0*/  STL [R1+0x32e4], R0 ;  /* 0x0032e40001007387 */ /* 0x0005e80000100800 */
[----:B------:R2:W-:Y:S04]  /*07c0*/  STL [R1+0x32dc], R28 ;  /* 0x0032dc1c01007387 */ /* 0x0005e80000100800 */
[----:B------:R2:W-:Y:S01]  /*07d0*/  STL [R1+0x32e0], R29 ;  /* 0x0032e01d01007387 */ /* 0x0005e20000100800 */
[----:B------:R-:W-:Y:S05]  /*07e0*/  @P0 BRA `(.L_x_0) ;  /* 0x0000037000000947 */ /* 0x000fea0003800000 */
[----:B--2---:R-:W-:Y:S01]  /*07f0*/  IMAD.SHL.U32 R0, R7, 0x200, RZ ;  /* 0x0000020007007824 */ /* 0x004fe200078e00ff */
[----:B------:R-:W-:Y:S01]  /*0800*/  CS2R R24, SRZ ;  /* 0x0000000000187805 */ /* 0x000fe2000001ff00 */
[----:B------:R-:W-:Y:S01]  /*0810*/  CS2R R26, SRZ ;  /* 0x00000000001a7805 */ /* 0x000fe2000001ff00 */
[----:B------:R-:W-:Y:S01]  /*0820*/  CS2R R20, SRZ ;  /* 0x0000000000147805 */ /* 0x000fe2000001ff00 */
[----:B------:R-:W-:Y:S01]  /*0830*/  CS2R R22, SRZ ;  /* 0x0000000000167805 */ /* 0x000fe2000001ff00 */
[----:B------:R0:W-:Y:S01]  /*0840*/  STL [R1+0x32f0], R0 ;  /* 0x0032f00001007387 */ /* 0x0001e20000100800 */
[----:B------:R-:W-:Y:S01]  /*0850*/  CS2R R16, SRZ ;  /* 0x0000000000107805 */ /* 0x000fe2000001ff00 */
[----:B------:R-:W-:Y:S01]  /*0860*/  CS2R R18, SRZ ;  /* 0x0000000000127805 */ /* 0x000fe2000001ff00 */
[----:B------:R-:W-:Y:S01]  /*0870*/  CS2R R12, SRZ ;  /* 0x00000000000c7805 */ /* 0x000fe2000001ff00 */
[----:B------:R0:W-:Y:S01]  /*0880*/  STL [R1], RZ ;  /* 0x000000ff01007387 */ /* 0x0001e20000100800 */
[----:B------:R-:W-:Y:S01]  /*0890*/  CS2R R14, SRZ ;  /* 0x00000000000e7805 */ /* 0x000fe2000001ff00 */
[----:B------:R-:W-:Y:S01]  /*08a0*/  CS2R R8, SRZ ;  /* 0x0000000000087805 */ /* 0x000fe2000001ff00 */
[----:B------:R-:W-:Y:S01]  /*08b0*/  CS2R R10, SRZ ;  /* 0x00000000000a7805 */ /* 0x000fe2000001ff00 */
[----:B------:R0:W-:Y:S01]  /*08c0*/  STL [R1+0x4], RZ ;  /* 0x000004ff01007387 */ /* 0x0001e20000100800 */
[----:B------:R-:W-:Y:S01]  /*08d0*/  CS2R R4, SRZ ;  /* 0x0000000000047805 */ /* 0x000fe2000001ff00 */
[----:B------:R-:W-:-:S02]  /*08e0*/  CS2R R6, SRZ ;  /* 0x0000000000067805 */ /* 0x000fc4000001ff00 */
[----:B------:R0:W-:Y:S04]  /*08f0*/  STL [R1+0x8], RZ ;  /* 0x000008ff01007387 */ /* 0x0001e80000100800 */
        /* <DEDUP_REMOVED lines=36> */
[----:B------:R0:W-:Y:S01]  /*0b40*/  STL [R1+0x9c], RZ ;  /* 0x00009cff01007387 */ /* 0x0001e20000100800 */
[----:B------:R-:W-:Y:S05]  /*0b50*/  BRA `(.L_x_1) ;  /* 0x0006e34000007947 */ /* 0x000fea0003800000 */
.L_x_0:
[----:B------:R-:W3:Y:S04]  /*0b60*/  LDL R15, [R1+0x32d0] ;  /* 0x0032d000010f7983 */ /* 0x000ee80000100800 */
[----:B------:R-:W4:Y:S04]  /*0b70*/  LDL R13, [R1+0x32d4] ;  /* 0x0032d400010d7983 */ /* 0x000f280000100800 */
[----:B------:R-:W5:Y:S04]  /*0b80*/  LDL R14, [R1+0x32d8] ;  /* 0x0032d800010e7983 */ /* 0x000f680000100800 */
[----:B--2---:R-:W2:Y:S01]  /*0b90*/  LDL R8, [R1+0x32ec] ;  /* 0x0032ec0001087983 */ /* 0x004ea20000100800 */
[----:B------:R-:W-:Y:S01]  /*0ba0*/  IABS R16, c[0x0][0x178] ;  /* 0x00005e0000107a13 */ /* 0x000fe20000000000 */
[----:B------:R-:W-:Y:S01]  /*0bb0*/  IMAD.MOV.U32 R10, RZ, RZ, R0 ;  /* 0x000000ffff0a7224 */ /* 0x000fe200078e0000 */
[----:B------:R-:W-:Y:S01]  /*0bc0*/  IABS R7, c[0x0][0x17c] ;  /* 0x00005f0000077a13 */ /* 0x000fe20000000000 */
[----:B------:R-:W-:Y:S01]  /*0bd0*/  IMAD.MOV.U32 R11, RZ, RZ, R3 ;  /* 0x000000ffff0b7224 */ /* 0x000fe200078e0003 */
[----:B------:R-:W0:Y:S01]  /*0be0*/  I2F.RP R0, R16 ;  /* 0x0000001000007306 */ /* 0x000e220000209400 */
[----:B------:R-:W-:Y:S01]  /*0bf0*/  IMAD.MOV.U32 R2, RZ, RZ, RZ ;  /* 0x000000ffff027224 */ /* 0x000fe200078e00ff */
[----:B------:R-:W-:-:S02]  /*0c00*/  IABS R21, UR23 ;  /* 0x0000001700157c13 */ /* 0x000fc40008000000 */
[----:B------:R-:W-:Y:S02]  /*0c10*/  IABS R11, R11 ;  /* 0x0000000b000b7213 */ /* 0x000fe40000000000 */
[----:B------:R-:W-:Y:S02]  /*0c20*/  IABS R24, UR20 ;  /* 0x0000001400187c13 */ /* 0x000fe40008000000 */
[----:B------:R-:W1:Y:S01]  /*0c30*/  I2F.RP R6, R7 ;  /* 0x0000000700067306 */ /* 0x000e620000209400 */
[----:B------:R-:W-:Y:S02]  /*0c40*/  IABS R26, UR18 ;  /* 0x00000012001a7c13 */ /* 0x000fe40008000000 */
[----:B------:R-:W-:Y:S02]  /*0c50*/  IABS R27, UR17 ;  /* 0x00000011001b7c13 */ /* 0x000fe40008000000 */
[----:B------:R-:W-:Y:S02]  /*0c60*/  IABS R20, UR24 ;  /* 0x0000001800147c13 */ /* 0x000fe40008000000 */
[----:B------:R-:W-:Y:S01]  /*0c70*/  IABS R22, UR22 ;  /* 0x0000001600167c13 */ /* 0x000fe20008000000 */
[----:B0-----:R-:W0:Y:S01]  /*0c80*/  MUFU.RCP R0, R0 ;  /* 0x0000000000007308 */ /* 0x001e220000001000 */
[----:B------:R-:W-:-:S02]  /*0c90*/  IABS R23, UR21 ;  /* 0x0000001500177c13 */ /* 0x000fc40008000000 */
[----:B------:R-:W-:-:S05]  /*0ca0*/  IABS R25, UR19 ;  /* 0x0000001300197c13 */ /* 0x000fca0008000000 */
[----:B-1----:R-:W1:Y:S01]  /*0cb0*/  MUFU.RCP R6, R6 ;  /* 0x0000000600067308 */ /* 0x002e620000001000 */
[----:B0-----:R-:W-:-:S07]  /*0cc0*/  IADD3 R3, R0, 0xffffffe, RZ ;  /* 0x0ffffffe00037810 */ /* 0x001fce0007ffe0ff */
[----:B------:R-:W0:Y:S01]  /*0cd0*/  F2I.FTZ.U32.TRUNC.NTZ R3, R3 ;  /* 0x0000000300037305 */ /* 0x000e22000021f000 */
[----:B-1----:R-:W-:-:S07]  /*0ce0*/  IADD3 R4, R6, 0xffffffe, RZ ;  /* 0x0ffffffe06047810 */ /* 0x002fce0007ffe0ff */
[----:B------:R1:W1:Y:S01]  /*0cf0*/  F2I.FTZ.U32.TRUNC.NTZ R5, R4 ;  /* 0x0000000400057305 */ /* 0x000262000021f000 */
[----:B0-----:R-:W-:Y:S02]  /*0d00*/  IMAD.MOV R9, RZ, RZ, -R3 ;  /* 0x000000ffff097224 */ /* 0x001fe400078e0a03 */
[----:B-1----:R-:W-:Y:S02]  /*0d10*/  IMAD.MOV.U32 R4, RZ, RZ, RZ ;  /* 0x000000ffff047224 */ /* 0x002fe400078e00ff */
[----:B------:R-:W-:-:S04]  /*0d20*/  IMAD R9, R9, R16, RZ ;  /* 0x0000001009097224 */ /* 0x000fc800078e02ff */
[----:B------:R-:W-:Y:S01]  /*0d30*/  IMAD.HI.U32 R2, R3, R9, R2 ;  /* 0x0000000903027227 */ /* 0x000fe200078e0002 */
[----:B------:R-:W-:Y:S02]  /*0d40*/  IABS R9, R29 ;  /* 0x0000001d00097213 */ /* 0x000fe40000000000 */
[----:B------:R-:W-:Y:S01]  /*0d50*/  IABS R29, UR15 ;  /* 0x0000000f001d7c13 */ /* 0x000fe20008000000 */
[----:B------:R-:W-:-:S04]  /*0d60*/  IMAD.MOV R0, RZ, RZ, -R5 ;  /* 0x000000ffff007224 */ /* 0x000fc800078e0a05 */
[----:B------:R-:W-:-:S04]  /*0d70*/  IMAD R17, R0, R7, RZ ;  /* 0x0000000700117224 */ /* 0x000fc800078e02ff */
[----:B------:R-:W-:-:S06]  /*0d80*/  IMAD.HI.U32 R17, R5, R17, R4 ;  /* 0x0000001105117227 */ /* 0x000fcc00078e0004 */
[----:B------:R-:W-:-:S04]  /*0d90*/  IMAD.HI.U32 R18, R17, R27, RZ ;  /* 0x0000001b11127227 */ /* 0x000fc800078e00ff */
[----:B------:R-:W-:-:S04]  /*0da0*/  IMAD.MOV R18, RZ, RZ, -R18 ;  /* 0x000000ffff127224 */ /* 0x000fc800078e0a12 */
[----:B------:R-:W-:Y:S01]  /*0db0*/  IMAD R27, R7, R18, R27 ;  /* 0x00000012071b7224 */ /* 0x000fe200078e021b */
[----:B---3--:R-:W-:Y:S02]  /*0dc0*/  IABS R15, R15 ;  /* 0x0000000f000f7213 */ /* 0x008fe40000000000 */
[----:B----4-:R-:W-:-:S03]  /*0dd0*/  IABS R3, R13 ;  /* 0x0000000d00037213 */ /* 0x010fc60000000000 */
[----:B------:R-:W-:Y:S01]  /*0de0*/  IMAD.HI.U32 R0, R2, R15, RZ ;  /* 0x0000000f02007227 */ /* 0x000fe200078e00ff */
[----:B-----5:R-:W-:-:S03]  /*0df0*/  IABS R13, R14 ;  /* 0x0000000e000d7213 */ /* 0x020fc60000000000 */
[----:B------:R-:W-:Y:S02]  /*0e00*/  IMAD.MOV R4, RZ, RZ, -R0 ;  /* 0x000000ffff047224 */ /* 0x000fe400078e0a00 */
[----:B------:R-:W-:Y:S01]  /*0e10*/  IMAD.HI.U32 R0, R2, R3, RZ ;  /* 0x0000000302007227 */ /* 0x000fe200078e00ff */
[----:B--2---:R-:W-:Y:S02]  /*0e20*/  IABS R5, R8 ;  /* 0x0000000800057213 */ /* 0x004fe40000000000 */
[----:B------:R-:W-:Y:S01]  /*0e30*/  IABS R8, R10 ;  /* 0x0000000a00087213 */ /* 0x000fe20000000000 */
[----:B------:R-:W-:Y:S02]  /*0e40*/  IMAD R15, R16, R4, R15 ;  /* 0x00000004100f7224 */ /* 0x000fe400078e020f */
[----:B------:R-:W-:-:S03]  /*0e50*/  IMAD.HI.U32 R4, R2, R13, RZ ;  /* 0x0000000d02047227 */ /* 0x000fc600078e00ff */
[----:B------:R-:W-:Y:S01]  /*0e60*/  ISETP.GT.U32.AND P3, PT, R16, R15, PT ;  /* 0x0000000f1000720c */ /* 0x000fe20003f64070 */
[----:B------:R-:W-:Y:S02]  /*0e70*/  IMAD.MOV R14, RZ, RZ, -R0 ;  /* 0x000000ffff0e7224 */ /* 0x000fe400078e0a00 */
[----:B------:R-:W-:-:S04]  /*0e80*/  IMAD.HI.U32 R6, R2, R5, RZ ;  /* 0x0000000502067227 */ /* 0x000fc800078e00ff */
[----:B------:R-:W-:-:S04]  /*0e90*/  IMAD.HI.U32 R0, R2, R11, RZ ;  /* 0x0000000b02007227 */ /* 0x000fc800078e00ff */
[----:B------:R-:W-:Y:S02]  /*0ea0*/  IMAD.MOV R4, RZ, RZ, -R4 ;  /* 0x000000ffff047224 */ /* 0x000fe400078e0a04 */
[C---:B------:R-:W-:Y:S02]  /*0eb0*/  IMAD R14, R16.reuse, R14, R3 ;  /* 0x0000000e100e7224 */ /* 0x040fe400078e0203 */
[----:B------:R-:W-:Y:S02]  /*0ec0*/  IMAD.MOV.U32 R3, RZ, RZ, R8 ;  /* 0x000000ffff037224 */ /* 0x000fe400078e0008 */
[----:B------:R-:W-:Y:S01]  /*0ed0*/  IMAD.MOV R6, RZ, RZ, -R6 ;  /* 0x000000ffff067224 */ /* 0x000fe200078e0a06 */
[C---:B------:R-:W-:Y:S01]  /*0ee0*/  ISETP.GT.U32.AND P5, PT, R16.reuse, R14, PT ;  /* 0x0000000e1000720c */ /* 0x040fe20003fa4070 */
[----:B------:R-:W-:Y:S02]  /*0ef0*/  IMAD.MOV R8, RZ, RZ, -R0 ;  /* 0x000000ffff087224 */ /* 0x000fe400078e0a00 */
[----:B------:R-:W-:Y:S01]  /*0f00*/  IMAD R13, R16, R4, R13 ;  /* 0x00000004100d7224 */ /* 0x000fe200078e020d */
[----:B------:R-:W-:Y:S01]  /*0f10*/  IABS R4, UR25 ;  /* 0x0000001900047c13 */ /* 0x000fe20008000000 */
[----:B------:R-:W-:-:S03]  /*0f20*/  IMAD.HI.U32 R0, R2, R3, RZ ;  /* 0x0000000302007227 */ /* 0x000fc600078e00ff */
[C---:B------:R-:W-:Y:S01]  /*0f30*/  ISETP.GT.U32.AND P6, PT, R16.reuse, R13, PT ;  /* 0x0000000d1000720c */ /* 0x040fe20003fc4070 */
[C---:B------:R-:W-:Y:S01]  /*0f40*/  IMAD R12, R16.reuse, R6, R5 ;  /* 0x00000006100c7224 */ /* 0x040fe200078e0205 */
[----:B------:R-:W-:Y:S01]  /*0f50*/  IABS R5, R28 ;  /* 0x0000001c00057213 */ /* 0x000fe20000000000 */
[----:B------:R-:W-:Y:S01]  /*0f60*/  IMAD.MOV R10, RZ, RZ, -R0 ;  /* 0x000000ffff0a7224 */ /* 0x000fe200078e0a00 */
[----:B------:R-:W-:Y:S01]  /*0f70*/  IABS R28, UR16 ;  /* 0x00000010001c7c13 */ /* 0x000fe20008000000 */
[----:B------:R-:W-:Y:S01]  /*0f80*/  IMAD.MOV.U32 R0, RZ, RZ, R4 ;  /* 0x000000ffff007224 */ /* 0x000fe200078e0004 */
[C---:B------:R-:W-:Y:S01]  /*0f90*/  ISETP.GT.U32.AND P1, PT, R16.reuse, R12, PT ;  /* 0x0000000c1000720c */ /* 0x040fe20003f24070 */
[----:B------:R-:W-:Y:S01]  /*0fa0*/  IMAD R11, R16, R8, R11 ;  /* 0x00000008100b7224 */ /* 0x000fe200078e020b */
[----:B------:R-:W-:Y:S01]  /*0fb0*/  IABS R6, UR14 ;  /* 0x0000000e00067c13 */ /* 0x000fe20008000000 */
[----:B------:R-:W-:-:S03]  /*0fc0*/  IMAD.HI.U32 R4, R2, R9, RZ ;  /* 0x0000000902047227 */ /* 0x000fc600078e00ff */
[----:B------:R-:W-:Y:S01]  /*0fd0*/  ISETP.GT.U32.AND P4, PT, R16, R11, PT ;  /* 0x0000000b1000720c */ /* 0x000fe20003f84070 */
[----:B------:R-:W-:-:S04]  /*0fe0*/  IMAD.HI.U32 R8, R2, R5, RZ ;  /* 0x0000000502087227 */ /* 0x000fc800078e00ff */
[----:B------:R-:W-:-:S04]  /*0ff0*/  IMAD.HI.U32 R2, R17, R0, RZ ;  /* 0x0000000011027227 */ /* 0x000fc800078e00ff */
[----:B------:R-:W-:Y:S02]  /*1000*/  IMAD.MOV R2, RZ, RZ, -R2 ;  /* 0x000000ffff027224 */ /* 0x000fe400078e0a02 */
[----:B------:R-:W-:Y:S02]  /*1010*/  IMAD.MOV R8, RZ, RZ, -R8 ;  /* 0x000000ffff087224 */ /* 0x000fe400078e0a08 */
[----:B------:R-:W-:Y:S02]  /*1020*/  IMAD R0, R7, R2, R0 ;  /* 0x0000000207007224 */ /* 0x000fe400078e0200 */
[----:B------:R-:W-:-:S04]  /*1030*/  IMAD.HI.U32 R2, R17, R21, RZ ;  /* 0x0000001511027227 */ /* 0x000fc800078e00ff */
[----:B------:R-:W-:Y:S02]  /*1040*/  IMAD.MOV R2, RZ, RZ, -R2 ;  /* 0x000000ffff027224 */ /* 0x000fe400078e0a02 */
[C---:B------:R-:W-:Y:S02]  /*1050*/  IMAD R10, R16.reuse, R10, R3 ;  /* 0x0000000a100a7224 */ /* 0x040fe400078e0203 */
[----:B------:R-:W-:Y:S02]  /*1060*/  IMAD R21, R7, R2, R21 ;  /* 0x0000000207157224 */ /* 0x000fe400078e0215 */
[----:B------:R-:W-:Y:S01]  /*1070*/  IMAD.HI.U32 R2, R17, R24, RZ ;  /* 0x0000001811027227 */ /* 0x000fe200078e00ff */
[----:B------:R-:W-:-:S03]  /*1080*/  ISETP.GT.U32.AND P2, PT, R16, R10, PT ;  /* 0x0000000a1000720c */ /* 0x000fc60003f44070 */
[----:B------:R-:W-:Y:S02]  /*1090*/  IMAD.MOV R2, RZ, RZ, -R2 ;  /* 0x000000ffff027224 */ /* 0x000fe400078e0a02 */
[----:B------:R-:W-:Y:S02]  /*10a0*/  IMAD R8, R16, R8, R5 ;  /* 0x0000000810087224 */ /* 0x000fe400078e0205 */
[----:B------:R-:W-:Y:S02]  /*10b0*/  IMAD R24, R7, R2, R24 ;  /* 0x0000000207187224 */ /* 0x000fe400078e0218 */
[----:B------:R-:W-:-:S04]  /*10c0*/  IMAD.HI.U32 R2, R17, R26, RZ ;  /* 0x0000001a11027227 */ /* 0x000fc800078e00ff */
[----:B------:R-:W-:Y:S02]  /*10d0*/  IMAD.MOV R2, RZ, RZ, -R2 ;  /* 0x000000ffff027224 */ /* 0x000fe400078e0a02 */
[----:B------:R-:W-:Y:S02]  /*10e0*/  IMAD.MOV R4, RZ, RZ, -R4 ;  /* 0x000000ffff047224 */ /* 0x000fe400078e0a04 */
[----:B------:R-:W-:Y:S01]  /*10f0*/  IMAD R26, R7, R2, R26 ;  /* 0x00000002071a7224 */ /* 0x000fe200078e021a */
[----:B------:R-:W-:Y:S01]  /*1100*/  IABS R2, UR7 ;  /* 0x0000000700027c13 */ /* 0x000fe20008000000 */
[----:B------:R-:W-:Y:S01]  /*1110*/  @!P3 IMAD.IADD R15, R15, 0x1, -R16 ;  /* 0x000000010f0fb824 */ /* 0x000fe200078e0a10 */
[----:B------:R-:W-:Y:S01]  /*1120*/  ISETP.GT.U32.AND P3, PT, R16, R8, PT ;  /* 0x000000081000720c */ /* 0x000fe20003f64070 */
[----:B------:R-:W-:-:S04]  /*1130*/  IMAD.HI.U32 R3, R17, R20, RZ ;  /* 0x0000001411037227 */ /* 0x000fc800078e00ff */
[----:B------:R-:W-:-:S04]  /*1140*/  IMAD.HI.U32 R18, R17, R2, RZ ;  /* 0x0000000211127227 */ /* 0x000fc800078e00ff */
[----:B------:R-:W-:Y:S02]  /*1150*/  IMAD.MOV R18, RZ, RZ, -R18 ;  /* 0x000000ffff127224 */ /* 0x000fe400078e0a12 */
[C---:B------:R-:W-:Y:S02]  /*1160*/  IMAD R9, R16.reuse, R4, R9 ;  /* 0x0000000410097224 */ /* 0x040fe400078e0209 */
[----:B------:R-:W-:Y:S02]  /*1170*/  IMAD.MOV R3, RZ, RZ, -R3 ;  /* 0x000000ffff037224 */ /* 0x000fe400078e0a03 */
[C---:B------:R-:W-:Y:S01]  /*1180*/  IMAD R2, R7.reuse, R18, R2 ;  /* 0x0000001207027224 */ /* 0x040fe200078e0202 */
[----:B------:R-:W-:Y:S01]  /*1190*/  ISETP.GT.U32.AND P0, PT, R16, R9, PT ;  /* 0x000000091000720c */ /* 0x000fe20003f04070 */
[----:B------:R-:W-:Y:S02]  /*11a0*/  @!P5 IMAD.IADD R14, R14, 0x1, -R16 ;  /* 0x000000010e0ed824 */ /* 0x000fe400078e0a10 */
[C---:B------:R-:W-:Y:S01]  /*11b0*/  IMAD R20, R7.reuse, R3, R20 ;  /* 0x0000000307147224 */ /* 0x040fe200078e0214 */
[----:B------:R-:W-:Y:S01]  /*11c0*/  ISETP.GT.U32.AND P5, PT, R7, R2, PT ;  /* 0x000000020700720c */ /* 0x000fe20003fa4070 */
[--C-:B------:R-:W-:Y:S01]  /*11d0*/  @!P6 IMAD.IADD R13, R13, 0x1, -R16.reuse ;  /* 0x000000010d0de824 */ /* 0x100fe200078e0a10 */
[----:B------:R-:W-:Y:S01]  /*11e0*/  ISETP.GT.U32.AND P6, PT, R7, R0, PT ;  /* 0x000000000700720c */ /* 0x000fe20003fc4070 */
[--C-:B------:R-:W-:Y:S01]  /*11f0*/  @!P1 IMAD.IADD R12, R12, 0x1, -R16.reuse ;  /* 0x000000010c0c9824 */ /* 0x100fe200078e0a10 */
[C---:B------:R-:W-:Y:S01]  /*1200*/  ISETP.GT.U32.AND P1, PT, R16.reuse, R15, PT ;  /* 0x0000000f1000720c */ /* 0x040fe20003f24070 */
[--C-:B------:R-:W-:Y:S01]  /*1210*/  @!P4 IMAD.IADD R11, R11, 0x1, -R16.reuse ;  /* 0x000000010b0bc824 */ /* 0x100fe200078e0a10 */
[----:B------:R-:W-:Y:S01]  /*1220*/  ISETP.GT.U32.AND P4, PT, R16, R14, PT ;  /* 0x0000000e1000720c */ /* 0x000fe20003f84070 */
[--C-:B------:R-:W-:Y:S01]  /*1230*/  @!P2 IMAD.IADD R10, R10, 0x1, -R16.reuse ;  /* 0x000000010a0aa824 */ /* 0x100fe200078e0a10 */
[----:B------:R-:W-:Y:S01]  /*1240*/  ISETP.GT.U32.AND P2, PT, R7, R20, PT ;  /* 0x000000140700720c */ /* 0x000fe20003f44070 */
[----:B------:R-:W-:Y:S01]  /*1250*/  @!P3 IMAD.IADD R8, R8, 0x1, -R16 ;  /* 0x000000010808b824 */ /* 0x000fe200078e0a10 */
[----:B------:R-:W-:Y:S01]  /*1260*/  ISETP.GT.U32.AND P3, PT, R16, R12, PT ;  /* 0x0000000c1000720c */ /* 0x000fe20003f64070 */
[----:B------:R-:W-:-:S04]  /*1270*/  IMAD.HI.U32 R5, R17, R22, RZ ;  /* 0x0000001611057227 */ /* 0x000fc800078e00ff */
[----:B------:R-:W-:-:S04]  /*1280*/  IMAD.HI.U32 R4, R17, R23, RZ ;  /* 0x0000001711047227 */ /* 0x000fc800078e00ff */
[----:B------:R-:W-:Y:S01]  /*1290*/  @!P0 IMAD.IADD R9, R9, 0x1, -R16 ;  /* 0x0000000109098824 */ /* 0x000fe200078e0a10 */
[----:B------:R-:W-:Y:S01]  /*12a0*/  ISETP.GT.U32.AND P0, PT, R16, R11, PT ;  /* 0x0000000b1000720c */ /* 0x000fe20003f04070 */
[----:B------:R-:W-:-:S04]  /*12b0*/  IMAD.HI.U32 R3, R17, R25, RZ ;  /* 0x0000001911037227 */ /* 0x000fc800078e00ff */
[----:B------:R-:W-:Y:S01]  /*12c0*/  @!P5 IMAD.IADD R2, R2, 0x1, -R7 ;  /* 0x000000010202d824 */ /* 0x000fe200078e0a07 */
[----:B------:R-:W-:Y:S01]  /*12d0*/  ISETP.GT.U32.AND P5, PT, R16, R8, PT ;  /* 0x000000081000720c */ /* 0x000fe20003fa4070 */
[----:B------:R-:W-:Y:S02]  /*12e0*/  IMAD.MOV R5, RZ, RZ, -R5 ;  /* 0x000000ffff057224 */ /* 0x000fe400078e0a05 */
[----:B------:R-:W-:Y:S02]  /*12f0*/  IMAD.MOV R4, RZ, RZ, -R4 ;  /* 0x000000ffff047224 */ /* 0x000fe400078e0a04 */
[----:B------:R-:W-:Y:S01]  /*1300*/  @!P6 IMAD.IADD R0, R0, 0x1, -R7 ;  /* 0x000000010000e824 */ /* 0x000fe200078e0a07 */
[----:B------:R-:W-:Y:S01]  /*1310*/  ISETP.GT.U32.AND P6, PT, R16, R13, PT ;  /* 0x0000000d1000720c */ /* 0x000fe20003fc4070 */
[----:B------:R-:W-:Y:S01]  /*1320*/  @!P4 IMAD.IADD R14, R14, 0x1, -R16 ;  /* 0x000000010e0ec824 */ /* 0x000fe200078e0a10 */
[----:B------:R-:W-:Y:S01]  /*1330*/  ISETP.GT.U32.AND P4, PT, R16, R9, PT ;  /* 0x000000091000720c */ /* 0x000fe20003f84070 */
[----:B------:R-:W-:-:S02]  /*1340*/  IMAD.MOV R3, RZ, RZ, -R3 ;  /* 0x000000ffff037224 */ /* 0x000fc400078e0a03 */
[----:B------:R-:W-:Y:S01]  /*1350*/  @!P1 IMAD.IADD R15, R15, 0x1, -R16 ;  /* 0x000000010f0f9824 */ /* 0x000fe200078e0a10 */
[----:B------:R-:W-:Y:S01]  /*1360*/  ISETP.GT.U32.AND P1, PT, R16, R10, PT ;  /* 0x0000000a1000720c */ /* 0x000fe20003f24070 */
[----:B------:R-:W-:Y:S01]  /*1370*/  @!P2 IMAD.IADD R20, R20, 0x1, -R7 ;  /* 0x000000011414a824 */ /* 0x000fe200078e0a07 */
[C---:B------:R-:W-:Y:S01]  /*1380*/  ISETP.GT.U32.AND P2, PT, R7.reuse, R2, PT ;  /* 0x000000020700720c */ /* 0x040fe20003f44070 */
[C---:B------:R-:W-:Y:S01]  /*1390*/  IMAD R22, R7.reuse, R5, R22 ;  /* 0x0000000507167224 */ /* 0x040fe200078e0216 */
[----:B------:R0:W-:Y:S01]  /*13a0*/  STL [R1+0x3380], R15 ;  /* 0x0033800f01007387 */ /* 0x0001e20000100800 */
[C---:B------:R-:W-:Y:S02]  /*13b0*/  IMAD R23, R7.reuse, R4, R23 ;  /* 0x0000000407177224 */ /* 0x040fe400078e0217 */
[----:B------:R-:W-:Y:S01]  /*13c0*/  @!P3 IMAD.IADD R12, R12, 0x1, -R16 ;  /* 0x000000010c0cb824 */ /* 0x000fe200078e0a10 */
[C---:B------:R-:W-:Y:S01]  /*13d0*/  ISETP.GT.U32.AND P3, PT, R7.reuse, R0, PT ;  /* 0x000000000700720c */ /* 0x040fe20003f64070 */
[----:B------:R-:W-:-:S02]  /*13e0*/  IMAD R25, R7, R3, R25 ;  /* 0x0000000307197224 */ /* 0x000fc400078e0219 */
[C---:B------:R-:W-:Y:S01]  /*13f0*/  IMAD.HI.U32 R5, R17.reuse, R28, RZ ;  /* 0x0000001c11057227 */ /* 0x040fe200078e00ff */
[----:B0-----:R-:W0:Y:S03]  /*1400*/  S2R R15, SR_TID.X ;  /* 0x00000000000f7919 */ /* 0x001e260000002100 */
[----:B------:R-:W-:-:S04]  /*1410*/  IMAD.HI.U32 R4, R17, R29, RZ ;  /* 0x0000001d11047227 */ /* 0x000fc800078e00ff */
[----:B------:R-:W-:-:S04]  /*1420*/  IMAD.HI.U32 R3, R17, R6, RZ ;  /* 0x0000000611037227 */ /* 0x000fc800078e00ff */
[----:B------:R-:W-:Y:S02]  /*1430*/  IMAD.MOV R5, RZ, RZ, -R5 ;  /* 0x000000ffff057224 */ /* 0x000fe400078e0a05 */
[----:B------:R-:W-:Y:S02]  /*1440*/  IMAD.MOV R4, RZ, RZ, -R4 ;  /* 0x000000ffff047224 */ /* 0x000fe400078e0a04 */
[----:B------:R-:W-:Y:S02]  /*1450*/  IMAD.MOV R3, RZ, RZ, -R3 ;  /* 0x000000ffff037224 */ /* 0x000fe400078e0a03 */
[C---:B------:R-:W-:Y:S01]  /*1460*/  IMAD R28, R7.reuse, R5, R28 ;  /* 0x00000005071c7224 */ /* 0x040fe200078e021c */
[----:B------:R-:W-:Y:S01]  /*1470*/  IABS R5, UR13 ;  /* 0x0000000d00057c13 */ /* 0x000fe20008000000 */
[C---:B------:R-:W-:Y:S01]  /*1480*/  IMAD R29, R7.reuse, R4, R29 ;  /* 0x00000004071d7224 */ /* 0x040fe200078e021d */
[----:B------:R-:W-:Y:S01]  /*1490*/  IABS R4, UR12 ;  /* 0x0000000c00047c13 */ /* 0x000fe20008000000 */
[----:B------:R-:W-:Y:S01]  /*14a0*/  IMAD R6, R7, R3, R6 ;  /* 0x0000000307067224 */ /* 0x000fe200078e0206 */
[----:B------:R-:W-:Y:S01]  /*14b0*/  IABS R3, UR11 ;  /* 0x0000000b00037c13 */ /* 0x000fe20008000000 */
[--C-:B------:R-:W-:Y:S01]  /*14c0*/  @!P4 IMAD.IADD R9, R9, 0x1, -R16.reuse ;  /* 0x000000010909c824 */ /* 0x100fe200078e0a10 */
[----:B------:R-:W-:Y:S01]  /*14d0*/  ISETP.GT.U32.AND P4, PT, R7, R20, PT ;  /* 0x000000140700720c */ /* 0x000fe20003f84070 */
[--C-:B------:R-:W-:Y:S01]  /*14e0*/  @!P6 IMAD.IADD R13, R13, 0x1, -R16.reuse ;  /* 0x000000010d0de824 */ /* 0x100fe200078e0a10 */
[----:B------:R-:W-:Y:S01]  /*14f0*/  ISETP.GT.U32.AND P6, PT, R7, R22, PT ;  /* 0x000000160700720c */ /* 0x000fe20003fc4070 */
[--C-:B------:R-:W-:Y:S01]  /*1500*/  @!P0 IMAD.IADD R11, R11, 0x1, -R16.reuse ;  /* 0x000000010b0b8824 */ /* 0x100fe200078e0a10 */
[C---:B------:R-:W-:Y:S01]  /*1510*/  ISETP.GT.U32.AND P0, PT, R7.reuse, R23, PT ;  /* 0x000000170700720c */ /* 0x040fe20003f04070 */
[--C-:B------:R-:W-:Y:S01]  /*1520*/  @!P1 IMAD.IADD R10, R10, 0x1, -R16.reuse ;  /* 0x000000010a0a9824 */ /* 0x100fe200078e0a10 */
[C---:B------:R-:W-:Y:S01]  /*1530*/  ISETP.GT.U32.AND P1, PT, R7.reuse, R24, PT ;  /* 0x000000180700720c */ /* 0x040fe20003f24070 */
[----:B------:R-:W-:Y:S01]  /*1540*/  @!P5 IMAD.IADD R8, R8, 0x1, -R16 ;  /* 0x000000010808d824 */ /* 0x000fe200078e0a10 */
[C---:B------:R-:W-:Y:S01]  /*1550*/  ISETP.GT.U32.AND P5, PT, R7.reuse, R21, PT ;  /* 0x000000150700720c */ /* 0x040fe20003fa4070 */
[--C-:B------:R-:W-:Y:S01]  /*1560*/  @!P2 IMAD.IADD R2, R2, 0x1, -R7.reuse ;  /* 0x000000010202a824 */ /* 0x100fe200078e0a07 */
[C---:B------:R-:W-:Y:S01]  /*1570*/  ISETP.GT.U32.AND P2, PT, R7.reuse, R25, PT ;  /* 0x000000190700720c */ /* 0x040fe20003f44070 */
[----:B------:R-:W-:Y:S01]  /*1580*/  @!P3 IMAD.IADD R0, R0, 0x1, -R7 ;  /* 0x000000010000b824 */ /* 0x000fe200078e0a07 */
[----:B------:R-:W-:Y:S01]  /*1590*/  ISETP.GT.U32.AND P3, PT, R7, R26, PT ;  /* 0x0000001a0700720c */ /* 0x000fe20003f64070 */
[----:B------:R-:W-:-:S04]  /*15a0*/  IMAD.HI.U32 R19, R17, R5, RZ ;  /* 0x0000000511137227 */ /* 0x000fc800078e00ff */
[----:B------:R-:W-:-:S04]  /*15b0*/  IMAD.HI.U32 R18, R17, R4, RZ ;  /* 0x0000000411127227 */ /* 0x000fc800078e00ff */
[----:B------:R-:W-:-:S04]  /*15c0*/  IMAD.HI.U32 R17, R17, R3, RZ ;  /* 0x0000000311117227 */ /* 0x000fc800078e00ff */
[----:B------:R-:W-:Y:S02]  /*15d0*/  IMAD.MOV R19, RZ, RZ, -R19 ;  /* 0x000000ffff137224 */ /* 0x000fe400078e0a13 */
[----:B------:R-:W-:Y:S02]  /*15e0*/  IMAD.MOV R18, RZ, RZ, -R18 ;  /* 0x000000ffff127224 */ /* 0x000fe400078e0a12 */
[----:B------:R-:W-:Y:S02]  /*15f0*/  IMAD.MOV R17, RZ, RZ, -R17 ;  /* 0x000000ffff117224 */ /* 0x000fe400078e0a11 */
[C---:B------:R-:W-:Y:S02]  /*1600*/  IMAD R5, R7.reuse, R19, R5 ;  /* 0x0000001307057224 */ /* 0x040fe400078e0205 */
[----:B------:R-:W-:Y:S01]  /*1610*/  IMAD R4, R7, R18, R4 ;  /* 0x0000001207047224 */ /* 0x000fe200078e0204 */
[----:B0-----:R-:W-:Y:S01]  /*1620*/  LOP3.LUT R18, R15, 0x7, RZ, 0xc0, !PT ;  /* 0x000000070f127812 */ /* 0x001fe200078ec0ff */
[----:B------:R-:W-:-:S02]  /*1630*/  IMAD R3, R7, R17, R3 ;  /* 0x0000001107037224 */ /* 0x000fc400078e0203 */
[--C-:B------:R-:W-:Y:S01]  /*1640*/  @!P4 IMAD.IADD R20, R20, 0x1, -R7.reuse ;  /* 0x000000011414c824 */ /* 0x100fe200078e0a07 */
[----:B------:R-:W-:Y:S01]  /*1650*/  ISETP.GT.U32.AND P4, PT, R7, R27, PT ;  /* 0x0000001b0700720c */ /* 0x000fe20003f84070 */
[--C-:B------:R-:W-:Y:S01]  /*1660*/  @!P5 IMAD.IADD R21, R21, 0x1, -R7.reuse ;  /* 0x000000011515d824 */ /* 0x100fe200078e0a07 */
[C---:B------:R-:W-:Y:S01]  /*1670*/  ISETP.GT.U32.AND P5, PT, R7.reuse, R28, PT ;  /* 0x0000001c0700720c */ /* 0x040fe20003fa4070 */
        /* <DEDUP_REMOVED lines=8> */
[----:B------:R-:W-:Y:S01]  /*1700*/  @!P3 IMAD.IADD R26, R26, 0x1, -R7 ;  /* 0x000000011a1ab824 */ /* 0x000fe200078e0a07 */
[----:B------:R-:W-:Y:S01]  /*1710*/  ISETP.GT.U32.AND P3, PT, R7, R3, PT ;  /* 0x000000030700720c */ /* 0x000fe20003f64070 */
[----:B------:R-:W-:-:S02]  /*1720*/  IMAD.SHL.U32 R17, R15, 0x2, RZ ;  /* 0x000000020f117824 */ /* 0x000fc400078e00ff */
        /* <DEDUP_REMOVED lines=12> */
[----:B------:R-:W-:Y:S01]  /*17f0*/  @!P3 IMAD.IADD R3, R3, 0x1, -R7 ;  /* 0x000000010303b824 */ /* 0x000fe200078e0a07 */
[----:B------:R-:W-:Y:S01]  /*1800*/  LOP3.LUT R16, R17, 0x10, RZ, 0xc0, !PT ;  /* 0x0000001011107812 */ /* 0x000fe200078ec0ff */
[C---:B------:R-:W-:Y:S01]  /*1810*/  IMAD R19, R18.reuse, 0x410, RZ ;  /* 0x0000041012137824 */ /* 0x040fe200078e02ff */
[----:B------:R-:W-:Y:S01]  /*1820*/  ISETP.GT.U32.AND P3, PT, R7, R27, PT ;  /* 0x0000001b0700720c */ /* 0x000fe20003f64070 */
[----:B------:R-:W-:Y:S01]  /*1830*/  IMAD R18, R18, 0x110, RZ ;  /* 0x0000011012127824 */ /* 0x000fe200078e02ff */
[----:B------:R-:W-:-:S02]  /*1840*/  LOP3.LUT R16, R16, 0x20, R15, 0xf8, !PT ;  /* 0x0000002010107812 */ /* 0x000fc400078ef80f */
[----:B------:R-:W2:Y:S01]  /*1850*/  LDL R15, [R1+0x32d8] ;  /* 0x0032d800010f7983 */ /* 0x000ea20000100800 */
[----:B------:R-:W-:Y:S01]  /*1860*/  @!P4 IMAD.IADD R21, R21, 0x1, -R7 ;  /* 0x000000011515c824 */ /* 0x000fe200078e0a07 */
[----:B------:R-:W-:Y:S01]  /*1870*/  LOP3.LUT R17, R18, 0x30, R17, 0x78, !PT ;  /* 0x0000003012117812 */ /* 0x000fe200078e7811 */
[--C-:B------:R-:W-:Y:S01]  /*1880*/  @!P5 IMAD.IADD R22, R22, 0x1, -R7.reuse ;  /* 0x000000011616d824 */ /* 0x100fe200078e0a07 */
[----:B------:R-:W-:Y:S01]  /*1890*/  LOP3.LUT R16, R19, R16, RZ, 0x3c, !PT ;  /* 0x0000001013107212 */ /* 0x000fe200078e3cff */
[----:B------:R-:W3:Y:S01]  /*18a0*/  LDL R18, [R1+0x32e0] ;  /* 0x0032e00001127983 */ /* 0x000ee20000100800 */
[--C-:B------:R-:W-:Y:S01]  /*18b0*/  @!P6 IMAD.IADD R23, R23, 0x1, -R7.reuse ;  /* 0x000000011717e824 */ /* 0x100fe200078e0a07 */
[----:B------:R-:W-:Y:S01]  /*18c0*/  ISETP.GT.U32.AND P4, PT, R7, R28, PT ;  /* 0x0000001c0700720c */ /* 0x000fe20003f84070 */
[--C-:B------:R-:W-:Y:S01]  /*18d0*/  @!P0 IMAD.IADD R24, R24, 0x1, -R7.reuse ;  /* 0x0000000118188824 */ /* 0x100fe200078e0a07 */
[----:B------:R0:W-:Y:S01]  /*18e0*/  STL [R1+0xfb4], R17 ;  /* 0x000fb41101007387 */ /* 0x0001e20000100800 */
[--C-:B------:R-:W-:Y:S01]  /*18f0*/  @!P1 IMAD.IADD R25, R25, 0x1, -R7.reuse ;  /* 0x0000000119199824 */ /* 0x100fe200078e0a07 */
[C---:B------:R-:W-:Y:S01]  /*1900*/  ISETP.GT.U32.AND P5, PT, R7.reuse, R29, PT ;  /* 0x0000001d0700720c */ /* 0x040fe20003fa4070 */
[--C-:B------:R-:W-:Y:S01]  /*1910*/  @!P2 IMAD.IADD R26, R26, 0x1, -R7.reuse ;  /* 0x000000011a1aa824 */ /* 0x100fe200078e0a07 */
[----:B------:R-:W4:Y:S01]  /*1920*/  LDL R19, [R1+0x32e8] ;  /* 0x0032e80001137983 */ /* 0x000f220000100800 */
[----:B------:R-:W-:Y:S01]  /*1930*/  ISETP.GT.U32.AND P0, PT, R7, R6, PT ;  /* 0x000000060700720c */ /* 0x000fe20003f04070 */
[----:B------:R-:W-:Y:S01]  /*1940*/  @!P3 IMAD.IADD R27, R27, 0x1, -R7 ;  /* 0x000000011b1bb824 */ /* 0x000fe200078e0a07 */
[----:B------:R-:W-:-:S02]  /*1950*/  ISETP.GT.U32.AND P1, PT, R7, R5, PT ;  /* 0x000000050700720c */ /* 0x000fc40003f24070 */
[C---:B------:R-:W-:Y:S01]  /*1960*/  ISETP.GT.U32.AND P6, PT, R7.reuse, R4, PT ;  /* 0x000000040700720c */ /* 0x040fe20003fc4070 */
[----:B0-----:R-:W5:Y:S01]  /*1970*/  LDL R17, [R1+0x32dc] ;  /* 0x0032dc0001117983 */ /* 0x001f620000100800 */
[----:B------:R-:W-:-:S03]  /*1980*/  ISETP.GT.U32.AND P2, PT, R7, R3, PT ;  /* 0x000000030700720c */ /* 0x000fc60003f44070 */
[----:B------:R0:W-:Y:S04]  /*1990*/  STL [R1+0xbc], R16 ;  /* 0x0000bc1001007387 */ /* 0x0001e80000100800 */
[----:B------:R-:W2:Y:S04]  /*19a0*/  LDL R7, [R1+0x32d0] ;  /* 0x0032d00001077983 */ /* 0x000ea80000100800 */
[----:B0-----:R-:W3:Y:S01]  /*19b0*/  LDL R16, [R1+0x32e4] ;  /* 0x0032e40001107983 */ /* 0x001ee20000100800 */
[----:B--2---:R-:W-:Y:S02]  /*19c0*/  ISETP.GE.AND P3, PT, R7, RZ, PT ;  /* 0x000000ff0700720c */ /* 0x004fe40003f66270 */
[----:B------:R-:W-:-:S05]  /*19d0*/  IABS R7, c[0x0][0x17c] ;  /* 0x00005f0000077a13 */ /* 0x000fca0000000000 */
[----:B------:R-:W-:Y:S02]  /*19e0*/  @!P4 IMAD.IADD R28, R28, 0x1, -R7 ;  /* 0x000000011c1cc824 */ /* 0x000fe400078e0a07 */
[----:B------:R-:W2:Y:S02]  /*19f0*/  LDL R7, [R1+0x32d4] ;  /* 0x0032d40001077983 */ /* 0x000ea40000100800 */
[----:B--2---:R-:W-:Y:S02]  /*1a00*/  ISETP.GE.AND P4, PT, R7, RZ, PT ;  /* 0x000000ff0700720c */ /* 0x004fe40003f86270 */
[----:B------:R-:W-:-:S05]  /*1a10*/  IABS R7, c[0x0][0x17c] ;  /* 0x00005f0000077a13 */ /* 0x000fca0000000000 */
[--C-:B------:R-:W-:Y:S01]  /*1a20*/  @!P5 IMAD.IADD R29, R29, 0x1, -R7.reuse ;  /* 0x000000011d1dd824 */ /* 0x100fe200078e0a07 */
[----:B------:R-:W-:Y:S01]  /*1a30*/  ISETP.GE.AND P5, PT, R15, RZ, PT ;  /* 0x000000ff0f00720c */ /* 0x000fe20003fa6270 */
[--C-:B------:R-:W-:Y:S02]  /*1a40*/  @!P0 IMAD.IADD R6, R6, 0x1, -R7.reuse ;  /* 0x0000000106068824 */ /* 0x100fe400078e0a07 */
[--C-:B------:R-:W-:Y:S02]  /*1a50*/  @!P1 IMAD.IADD R5, R5, 0x1, -R7.reuse ;  /* 0x0000000105059824 */ /* 0x100fe400078e0a07 */
[--C-:B------:R-:W-:Y:S02]  /*1a60*/  @!P6 IMAD.IADD R4, R4, 0x1, -R7.reuse ;  /* 0x000000010404e824 */ /* 0x100fe400078e0a07 */
[----:B------:R-:W-:Y:S02]  /*1a70*/  @!P2 IMAD.IADD R3, R3, 0x1, -R7 ;  /* 0x000000010303a824 */ /* 0x000fe400078e0a07 */
[----:B------:R-:W2:Y:S04]  /*1a80*/  LDL R7, [R1+0x32ec] ;  /* 0x0032ec0001077983 */ /* 0x000ea80000100800 */
[----:B------:R-:W2:Y:S01]  /*1a90*/  LDL.LU R15, [R1+0x3380] ;  /* 0x00338000010f7983 */ /* 0x000ea20000300800 */
[----:B------:R-:W-:Y:S01]  /*1aa0*/  @!P4 IMAD.MOV R14, RZ, RZ, -R14 ;  /* 0x000000ffff0ec224 */ /* 0x000fe200078e0a0e */
[----:B----4-:R-:W-:-:S02]  /*1ab0*/  ISETP.GE.AND P0, PT, R19, RZ, PT ;  /* 0x000000ff1300720c */ /* 0x010fc40003f06270 */
[----:B---3--:R-:W-:Y:S02]  /*1ac0*/  ISETP.GE.AND P1, PT, R16, RZ, PT ;  /* 0x000000ff1000720c */ /* 0x008fe40003f26270 */
[----:B-----5:R-:W-:Y:S02]  /*1ad0*/  ISETP.GE.AND P4, PT, R17, RZ, PT ;  /* 0x000000ff1100720c */ /* 0x020fe40003f86270 */
[----:B------:R-:W0:Y:S01]  /*1ae0*/  S2R R17, SR_TID.X ;  /* 0x0000000000117919 */ /* 0x000e220000002100 */
[----:B------:R-:W-:Y:S01]  /*1af0*/  @!P5 IMAD.MOV R13, RZ, RZ, -R13 ;  /* 0x000000ffff0dd224 */ /* 0x000fe200078e0a0d */
[----:B------:R-:W-:-:S05]  /*1b00*/  ISETP.NE.AND P5, PT, RZ, c[0x0][0x178], PT ;  /* 0x00005e00ff007a0c */ /* 0x000fca0003fa5270 */
[----:B------:R-:W-:Y:S01]  /*1b10*/  @!P0 IMAD.MOV R11, RZ, RZ, -R11 ;  /* 0x000000ffff0b8224 */ /* 0x000fe200078e0a0b */
[----:B------:R-:W-:Y:S01]  /*1b20*/  ISETP.LE.AND P0, PT, RZ, UR24, PT ;  /* 0x00000018ff007c0c */ /* 0x000fe2000bf03270 */
[----:B------:R-:W-:Y:S02]  /*1b30*/  @!P1 IMAD.MOV R10, RZ, RZ, -R10 ;  /* 0x000000ffff0a9224 */ /* 0x000fe400078e0a0a */
[----:B------:R-:W-:Y:S01]  /*1b40*/  @!P4 IMAD.MOV R8, RZ, RZ, -R8 ;  /* 0x000000ffff08c224 */ /* 0x000fe200078e0a08 */
[----:B------:R-:W-:Y:S02]  /*1b50*/  ISETP.LE.AND P4, PT, RZ, UR21, PT ;  /* 0x00000015ff007c0c */ /* 0x000fe4000bf83270 */
[----:B------:R-:W-:-:S07]  /*1b60*/  ISETP.LE.AND P1, PT, RZ, UR23, PT ;  /* 0x00000017ff007c0c */ /* 0x000fce000bf23270 */
[----:B------:R-:W-:Y:S01]  /*1b70*/  @!P0 IMAD.MOV R20, RZ, RZ, -R20 ;  /* 0x000000ffff148224 */ /* 0x000fe200078e0a14 */
[----:B------:R-:W-:-:S03]  /*1b80*/  ISETP.LE.AND P0, PT, RZ, UR18, PT ;  /* 0x00000012ff007c0c */ /* 0x000fc6000bf03270 */
[----:B------:R-:W-:Y:S01]  /*1b90*/  @!P4 IMAD.MOV R23, RZ, RZ, -R23 ;  /* 0x000000ffff17c224 */ /* 0x000fe200078e0a17 */
[----:B------:R-:W-:Y:S01]  /*1ba0*/  ISETP.LE.AND P4, PT, RZ, UR15, PT ;  /* 0x0000000fff007c0c */ /* 0x000fe2000bf83270 */
[----:B------:R-:W-:Y:S01]  /*1bb0*/  @!P1 IMAD.MOV R21, RZ, RZ, -R21 ;  /* 0x000000ffff159224 */ /* 0x000fe200078e0a15 */
[----:B------:R-:W-:Y:S02]  /*1bc0*/  ISETP.LE.AND P1, PT, RZ, UR17, PT ;  /* 0x00000011ff007c0c */ /* 0x000fe4000bf23270 */
[----:B0-----:R-:W-:-:S05]  /*1bd0*/  LOP3.LUT R17, R17, 0x3f, RZ, 0xc0, !PT ;  /* 0x0000003f11117812 */ /* 0x001fca00078ec0ff */
[----:B------:R-:W-:Y:S01]  /*1be0*/  @!P0 IMAD.MOV R26, RZ, RZ, -R26 ;  /* 0x000000ffff1a8224 */ /* 0x000fe200078e0a1a */
[----:B------:R-:W-:-:S03]  /*1bf0*/  ISETP.LE.AND P0, PT, RZ, UR12, PT ;  /* 0x0000000cff007c0c */ /* 0x000fc6000bf03270 */
[----:B------:R-:W-:Y:S01]  /*1c00*/  @!P4 IMAD.MOV R29, RZ, RZ, -R29 ;  /* 0x000000ffff1dc224 */ /* 0x000fe200078e0a1d */
[----:B------:R-:W-:Y:S01]  /*1c10*/  ISETP.LE.AND P4, PT, RZ, UR7, PT ;  /* 0x00000007ff007c0c */ /* 0x000fe2000bf83270 */
[----:B------:R-:W-:Y:S01]  /*1c20*/  @!P1 IMAD.MOV R27, RZ, RZ, -R27 ;  /* 0x000000ffff1b9224 */ /* 0x000fe200078e0a1b */
[----:B------:R-:W-:-:S07]  /*1c30*/  ISETP.LE.AND P1, PT, RZ, UR11, PT ;  /* 0x0000000bff007c0c */ /* 0x000fce000bf23270 */
[----:B------:R-:W-:-:S04]  /*1c40*/  @!P0 IMAD.MOV R4, RZ, RZ, -R4 ;  /* 0x000000ffff048224 */ /* 0x000fc800078e0a04 */
[----:B------:R-:W-:Y:S02]  /*1c50*/  @!P4 IMAD.MOV R2, RZ, RZ, -R2 ;  /* 0x000000ffff02c224 */ /* 0x000fe400078e0a02 */
[----:B------:R-:W-:Y:S01]  /*1c60*/  @!P1 IMAD.MOV R3, RZ, RZ, -R3 ;  /* 0x000000ffff039224 */ /* 0x000fe200078e0a03 */
[----:B--2---:R-:W-:Y:S01]  /*1c70*/  ISETP.GE.AND P2, PT, R7, RZ, PT ;  /* 0x000000ff0700720c */ /* 0x004fe20003f46270 */
[----:B------:R-:W-:Y:S01]  /*1c80*/  @!P3 IMAD.MOV R15, RZ, RZ, -R15 ;  /* 0x000000ffff0fb224 */ /* 0x000fe200078e0a0f */
[----:B------:R-:W-:Y:S02]  /*1c90*/  ISETP.GE.AND P3, PT, R18, RZ, PT ;  /* 0x000000ff1200720c */ /* 0x000fe40003f66270 */
[----:B------:R-:W-:-:S09]  /*1ca0*/  LOP3.LUT R7, RZ, c[0x0][0x178], RZ, 0x33, !PT ;  /* 0x00005e00ff077a12 */ /* 0x000fd200078e33ff */
[----:B------:R-:W-:Y:S01]  /*1cb0*/  @!P2 IMAD.MOV R12, RZ, RZ, -R12 ;  /* 0x000000ffff0ca224 */ /* 0x000fe200078e0a0c */
[----:B------:R-:W-:Y:S01]  /*1cc0*/  ISETP.LE.AND P2, PT, RZ, UR25, PT ;  /* 0x00000019ff007c0c */ /* 0x000fe2000bf43270 */
[----:B------:R-:W-:Y:S01]  /*1cd0*/  @!P3 IMAD.MOV R9, RZ, RZ, -R9 ;  /* 0x000000ffff09b224 */ /* 0x000fe200078e0a09 */
[C---:B------:R-:W-:Y:S02]  /*1ce0*/  SEL R15, R7.reuse, R15, !P5 ;  /* 0x0000000f070f7207 */ /* 0x040fe40006800000 */
[C---:B------:R-:W-:Y:S02]  /*1cf0*/  SEL R14, R7.reuse, R14, !P5 ;  /* 0x0000000e070e7207 */ /* 0x040fe40006800000 */
[C---:B------:R-:W-:Y:S02]  /*1d00*/  SEL R13, R7.reuse, R13, !P5 ;  /* 0x0000000d070d7207 */ /* 0x040fe40006800000 */
[C---:B------:R-:W-:Y:S02]  /*1d10*/  SEL R12, R7.reuse, R12, !P5 ;  /* 0x0000000c070c7207 */ /* 0x040fe40006800000 */
[----:B------:R-:W-:-:S02]  /*1d20*/  SEL R11, R7, R11, !P5 ;  /* 0x0000000b070b7207 */ /* 0x000fc40006800000 */
[C---:B------:R-:W-:Y:S02]  /*1d30*/  SEL R10, R7.reuse, R10, !P5 ;  /* 0x0000000a070a7207 */ /* 0x040fe40006800000 */
[C---:B------:R-:W-:Y:S02]  /*1d40*/  SEL R9, R7.reuse, R9, !P5 ;  /* 0x0000000907097207 */ /* 0x040fe40006800000 */
[----:B------:R-:W-:Y:S02]  /*1d50*/  SEL R7, R7, R8, !P5 ;  /* 0x0000000807077207 */ /* 0x000fe40006800000 */
[----:B------:R-:W-:Y:S01]  /*1d60*/  ISETP.LE.AND P5, PT, RZ, UR22, PT ;  /* 0x00000016ff007c0c */ /* 0x000fe2000bfa3270 */
[----:B------:R-:W-:Y:S01]  /*1d70*/  @!P2 IMAD.MOV R0, RZ, RZ, -R0 ;  /* 0x000000ffff00a224 */ /* 0x000fe200078e0a00 */
[----:B------:R-:W-:Y:S02]  /*1d80*/  ISETP.LE.AND P3, PT, RZ, UR20, PT ;  /* 0x00000014ff007c0c */ /* 0x000fe4000bf63270 */
[----:B------:R-:W-:Y:S01]  /*1d90*/  ISETP.LE.AND P2, PT, RZ, UR19, PT ;  /* 0x00000013ff007c0c */ /* 0x000fe2000bf43270 */
[----:B------:R-:W-:Y:S01]  /*1da0*/  STL [R1+0xb8], R15 ;  /* 0x0000b80f01007387 */ /* 0x000fe20000100800 */
[----:B------:R-:W-:-:S03]  /*1db0*/  LOP3.LUT R18, R17, 0x40, RZ, 0xfc, !PT ;  /* 0x0000004011127812 */ /* 0x000fc600078efcff */
[----:B------:R-:W-:Y:S04]  /*1dc0*/  STL [R1+0xa8], R14 ;  /* 0x0000a80e01007387 */ /* 0x000fe80000100800 */
[----:B------:R-:W-:Y:S01]  /*1dd0*/  @!P5 IMAD.MOV R22, RZ, RZ, -R22 ;  /* 0x000000ffff16d224 */ /* 0x000fe200078e0a16 */
[----:B------:R-:W-:Y:S01]  /*1de0*/  ISETP.LE.AND P5, PT, RZ, UR16, PT ;  /* 0x00000010ff007c0c */ /* 0x000fe2000bfa3270 */
[----:B------:R-:W-:Y:S01]  /*1df0*/  STL [R1+0xa4], R13 ;  /* 0x0000a40d01007387 */ /* 0x000fe20000100800 */
[----:B------:R-:W-:-:S03]  /*1e00*/  @!P3 IMAD.MOV R24, RZ, RZ, -R24 ;  /* 0x000000ffff18b224 */ /* 0x000fc600078e0a18 */
[----:B------:R-:W-:Y:S01]  /*1e10*/  STL [R1+0xa0], R12 ;  /* 0x0000a00c01007387 */ /* 0x000fe20000100800 */
[----:B------:R-:W-:Y:S01]  /*1e20*/  ISETP.LE.AND P3, PT, RZ, UR14, PT ;  /* 0x0000000eff007c0c */ /* 0x000fe2000bf63270 */
[----:B------:R-:W-:Y:S02]  /*1e30*/  @!P2 IMAD.MOV R25, RZ, RZ, -R25 ;  /* 0x000000ffff19a224 */ /* 0x000fe400078e0a19 */
[----:B------:R-:W-:Y:S01]  /*1e40*/  STL [R1+0x9c], R11 ;  /* 0x00009c0b01007387 */ /* 0x000fe20000100800 */
[----:B------:R-:W-:-:S03]  /*1e50*/  ISETP.LE.AND P2, PT, RZ, UR13, PT ;  /* 0x0000000dff007c0c */ /* 0x000fc6000bf43270 */
[----:B------:R-:W-:Y:S04]  /*1e60*/  STL [R1+0x98], R10 ;  /* 0x0000980a01007387 */ /* 0x000fe80000100800 */
[----:B------:R-:W-:Y:S04]  /*1e70*/  STL [R1+0x94], R9 ;  /* 0x0000940901007387 */ /* 0x000fe80000100800 */
[----:B------:R0:W-:Y:S01]  /*1e80*/  STL [R1+0x90], R7 ;  /* 0x0000900701007387 */ /* 0x0001e20000100800 */
[----:B------:R-:W-:Y:S02]  /*1e90*/  @!P5 IMAD.MOV R28, RZ, RZ, -R28 ;  /* 0x000000ffff1cd224 */ /* 0x000fe400078e0a1c */
[----:B0-----:R-:W-:Y:S01]  /*1ea0*/  IMAD R7, R18, c[0x0][0x18c], RZ ;  /* 0x0000630012077a24 */ /* 0x001fe200078e02ff */
[----:B------:R-:W0:Y:S04]  /*1eb0*/  S2R R17, SR_TID.X ;  /* 0x0000000000117919 */ /* 0x000e280000002100 */
[----:B------:R-:W-:Y:S01]  /*1ec0*/  LEA R18, P5, R7, c[0x0][0x168], 0x1 ;  /* 0x00005a0007127a11 */ /* 0x000fe200078a08ff */
[----:B------:R-:W-:-:S03]  /*1ed0*/  @!P3 IMAD.MOV R6, RZ, RZ, -R6 ;  /* 0x000000ffff06b224 */ /* 0x000fc600078e0a06 */
[----:B------:R-:W-:Y:S02]  /*1ee0*/  LEA.HI.X.SX32 R19, R7, c[0x0][0x16c], 0x1, P5 ;  /* 0x00005b0007137a11 */ /* 0x000fe400028f0eff */
[----:B------:R-:W-:Y:S02]  /*1ef0*/  ISETP.NE.AND P5, PT, RZ, c[0x0][0x17c], PT ;  /* 0x00005f00ff007a0c */ /* 0x000fe40003fa5270 */
[----:B------:R-:W-:Y:S01]  /*1f00*/  LOP3.LUT R7, RZ, c[0x0][0x17c], RZ, 0x33, !PT ;  /* 0x00005f00ff077a12 */ /* 0x000fe200078e33ff */
[----:B------:R-:W-:-:S03]  /*1f10*/  @!P2 IMAD.MOV R5, RZ, RZ, -R5 ;  /* 0x000000ffff05a224 */ /* 0x000fc600078e0a05 */
[C---:B------:R-:W-:Y:S02]  /*1f20*/  SEL R0, R7.reuse, R0, !P5 ;  /* 0x0000000007007207 */ /* 0x040fe40006800000 */
[C---:B------:R-:W-:Y:S02]  /*1f30*/  SEL R20, R7.reuse, R20, !P5 ;  /* 0x0000001407147207 */ /* 0x040fe40006800000 */
[C---:B------:R-:W-:Y:S02]  /*1f40*/  SEL R6, R7.reuse, R6, !P5 ;  /* 0x0000000607067207 */ /* 0x040fe40006800000 */
[C---:B------:R-:W-:Y:S02]  /*1f50*/  SEL R5, R7.reuse, R5, !P5 ;  /* 0x0000000507057207 */ /* 0x040fe40006800000 */
[C---:B------:R-:W-:Y:S02]  /*1f60*/  SEL R4, R7.reuse, R4, !P5 ;  /* 0x0000000407047207 */ /* 0x040fe40006800000 */
[C---:B------:R-:W-:Y:S01]  /*1f70*/  SEL R2, R7.reuse, R2, !P5 ;  /* 0x0000000207027207 */ /* 0x040fe20006800000 */
[----:B------:R-:W-:Y:S01]  /*1f80*/  IMAD R0, R0, c[0x0][0x190], RZ ;  /* 0x0000640000007a24 */ /* 0x000fe200078e02ff */
[----:B------:R-:W-:-:S02]  /*1f90*/  SEL R21, R7, R21, !P5 ;  /* 0x0000001507157207 */ /* 0x000fc40006800000 */
[C---:B------:R-:W-:Y:S01]  /*1fa0*/  SEL R3, R7.reuse, R3, !P5 ;  /* 0x0000000307037207 */ /* 0x040fe20006800000 */
[----:B------:R-:W-:Y:S01]  /*1fb0*/  IMAD R20, R20, c[0x0][0x190], RZ ;  /* 0x0000640014147a24 */ /* 0x000fe200078e02ff */
[C---:B------:R-:W-:Y:S01]  /*1fc0*/  SEL R22, R7.reuse, R22, !P5 ;  /* 0x0000001607167207 */ /* 0x040fe20006800000 */
[----:B------:R-:W-:Y:S01]  /*1fd0*/  IMAD R15, R6, c[0x0][0x190], RZ ;  /* 0x00006400060f7a24 */ /* 0x000fe200078e02ff */
[----:B------:R-:W-:Y:S01]  /*1fe0*/  SEL R23, R7, R23, !P5 ;  /* 0x0000001707177207 */ /* 0x000fe20006800000 */
[----:B------:R-:W-:Y:S02]  /*1ff0*/  IMAD R11, R5, c[0x0][0x190], RZ ;  /* 0x00006400050b7a24 */ /* 0x000fe400078e02ff */
[----:B------:R-:W-:Y:S02]  /*2000*/  IMAD R10, R4, c[0x0][0x190], RZ ;  /* 0x00006400040a7a24 */ /* 0x000fe400078e02ff */
[----:B------:R-:W-:Y:S02]  /*2010*/  IMAD R6, R2, c[0x0][0x190], RZ ;  /* 0x0000640002067a24 */ /* 0x000fe400078e02ff */
[----:B------:R-:W-:Y:S01]  /*2020*/  IMAD.WIDE R4, R0, 0x2, R18 ;  /* 0x0000000200047825 */ /* 0x000fe200078e0212 */
[----:B------:R-:W-:-:S03]  /*2030*/  SEL R24, R7, R24, !P5 ;  /* 0x0000001807187207 */ /* 0x000fc60006800000 */
[----:B------:R-:W-:Y:S02]  /*2040*/  IMAD R21, R21, c[0x0][0x190], RZ ;  /* 0x0000640015157a24 */ /* 0x000fe400078e02ff */
[----:B------:R-:W-:Y:S01]  /*2050*/  IMAD R14, R3, c[0x0][0x190], RZ ;  /* 0x00006400030e7a24 */ /* 0x000fe200078e02ff */
[C---:B------:R-:W-:Y:S01]  /*2060*/  SEL R25, R7.reuse, R25, !P5 ;  /* 0x0000001907197207 */ /* 0x040fe20006800000 */
[----:B------:R-:W-:Y:S02]  /*2070*/  IMAD R22, R22, c[0x0][0x190], RZ ;  /* 0x0000640016167a24 */ /* 0x000fe400078e02ff */
[----:B------:R-:W-:Y:S01]  /*2080*/  IMAD.WIDE R2, R20, 0x2, R18 ;  /* 0x0000000214027825 */ /* 0x000fe200078e0212 */
[C---:B------:R-:W-:Y:S01]  /*2090*/  SEL R26, R7.reuse, R26, !P5 ;  /* 0x0000001a071a7207 */ /* 0x040fe20006800000 */
[----:B------:R1:W-:Y:S01]  /*20a0*/  STL [R1+0xb4], R6 ;  /* 0x0000b40601007387 */ /* 0x0003e20000100800 */
[----:B------:R-:W-:Y:S01]  /*20b0*/  SEL R27, R7, R27, !P5 ;  /* 0x0000001b071b7207 */ /* 0x000fe20006800000 */
[----:B------:R-:W-:Y:S01]  /*20c0*/  IMAD R23, R23, c[0x0][0x190], RZ ;  /* 0x0000640017177a24 */ /* 0x000fe200078e02ff */
[C---:B------:R-:W-:Y:S01]  /*20d0*/  SEL R28, R7.reuse, R28, !P5 ;  /* 0x0000001c071c7207 */ /* 0x040fe20006800000 */
[----:B------:R2:W-:Y:S01]  /*20e0*/  STL.64 [R1+0x88], R4 ;  /* 0x0000880401007387 */ /* 0x0005e20000100a00 */
[----:B------:R-:W-:Y:S01]  /*20f0*/  SEL R29, R7, R29, !P5 ;  /* 0x0000001d071d7207 */ /* 0x000fe20006800000 */
[----:B------:R-:W-:-:S02]  /*2100*/  IMAD R24, R24, c[0x0][0x190], RZ ;  /* 0x0000640018187a24 */ /* 0x000fc400078e02ff */
[----:B------:R3:W-:Y:S01]  /*2110*/  STL.64 [R1+0x80], R2 ;  /* 0x0000800201007387 */ /* 0x0007e20000100a00 */
[----:B-1----:R-:W-:Y:S01]  /*2120*/  IMAD.WIDE R6, R21, 0x2, R18 ;  /* 0x0000000215067825 */ /* 0x002fe200078e0212 */
[----:B0-----:R-:W-:-:S03]  /*2130*/  LOP3.LUT R17, R17, 0x3f, RZ, 0xc0, !PT ;  /* 0x0000003f11117812 */ /* 0x001fc600078ec0ff */
[----:B------:R-:W-:Y:S02]  /*2140*/  IMAD R25, R25, c[0x0][0x190], RZ ;  /* 0x0000640019197a24 */ /* 0x000fe400078e02ff */
[--C-:B--2---:R-:W-:Y:S01]  /*2150*/  IMAD.WIDE R4, R22, 0x2, R18.reuse ;  /* 0x0000000216047825 */ /* 0x104fe200078e0212 */
[----:B------:R0:W-:Y:S03]  /*2160*/  STL.64 [R1+0x78], R6 ;  /* 0x0000780601007387 */ /* 0x0001e60000100a00 */
[----:B---3--:R-:W-:Y:S01]  /*2170*/  IMAD.WIDE R2, R23, 0x2, R18 ;  /* 0x0000000217027825 */ /* 0x008fe200078e0212 */
[----:B------:R1:W-:Y:S03]  /*2180*/  STL.64 [R1+0x48], R4 ;  /* 0x0000480401007387 */ /* 0x0003e60000100a00 */
[----:B------:R-:W-:-:S02]  /*2190*/  IMAD R27, R27, c[0x0][0x190], RZ ;  /* 0x000064001b1b7a24 */ /* 0x000fc400078e02ff */
[----:B------:R-:W-:Y:S02]  /*21a0*/  IMAD R26, R26, c[0x0][0x190], RZ ;  /* 0x000064001a1a7a24 */ /* 0x000fe400078e02ff */
[----:B------:R-:W-:Y:S02]  /*21b0*/  IMAD R28, R28, c[0x0][0x190], RZ ;  /* 0x000064001c1c7a24 */ /* 0x000fe400078e02ff */
[--C-:B0-----:R-:W-:Y:S01]  /*21c0*/  IMAD.WIDE R6, R24, 0x2, R18.reuse ;  /* 0x0000000218067825 */ /* 0x101fe200078e0212 */
[----:B------:R0:W-:Y:S03]  /*21d0*/  STL.64 [R1+0x38], R2 ;  /* 0x0000380201007387 */ /* 0x0001e60000100a00 */
[--C-:B-1----:R-:W-:Y:S01]  /*21e0*/  IMAD.WIDE R4, R25, 0x2, R18.reuse ;  /* 0x0000000219047825 */ /* 0x102fe200078e0212 */
[----:B------:R-:W-:Y:S03]  /*21f0*/  STL.64 [R1+0x28], R6 ;  /* 0x0000280601007387 */ /* 0x000fe60000100a00 */
[----:B------:R-:W-:Y:S01]  /*2200*/  IMAD.WIDE R12, R27, 0x2, R18 ;  /* 0x000000021b0c7825 */ /* 0x000fe200078e0212 */
[----:B------:R-:W-:Y:S03]  /*2210*/  STL.64 [R1+0x18], R4 ;  /* 0x0000180401007387 */ /* 0x000fe60000100a00 */
[----:B------:R-:W-:-:S02]  /*2220*/  IMAD R9, R17, c[0x0][0x18c], RZ ;  /* 0x0000630011097a24 */ /* 0x000fc400078e02ff */
[--C-:B0-----:R-:W-:Y:S01]  /*2230*/  IMAD.WIDE R2, R26, 0x2, R18.reuse ;  /* 0x000000021a027825 */ /* 0x101fe200078e0212 */
[----:B------:R0:W-:Y:S03]  /*2240*/  STL.64 [R1+0x32f8], R12 ;  /* 0x0032f80c01007387 */ /* 0x0001e60000100a00 */
[----:B------:R-:W-:Y:S01]  /*2250*/  IMAD.WIDE R16, R28, 0x2, R18 ;  /* 0x000000021c107825 */ /* 0x000fe200078e0212 */
[----:B------:R1:W-:Y:S03]  /*2260*/  STL.64 [R1+0x8], R2 ;  /* 0x0000080201007387 */ /* 0x0003e60000100a00 */
[----:B------:R-:W-:Y:S01]  /*2270*/  IMAD R29, R29, c[0x0][0x190], RZ ;  /* 0x000064001d1d7a24 */ /* 0x000fe200078e02ff */
[----:B------:R2:W-:Y:S01]  /*2280*/  STL.64 [R1+0x3300], R16 ;  /* 0x0033001001007387 */ /* 0x0005e20000100a00 */
[----:B0-----:R-:W-:-:S02]  /*2290*/  IMAD.MOV.U32 R12, RZ, RZ, R15 ;  /* 0x000000ffff0c7224 */ /* 0x001fc400078e000f */
[----:B------:R-:W-:Y:S02]  /*22a0*/  IMAD.MOV.U32 R13, RZ, RZ, R14 ;  /* 0x000000ffff0d7224 */ /* 0x000fe400078e000e */
[----:B-1----:R-:W-:-:S04]  /*22b0*/  IMAD.WIDE R2, R29, 0x2, R18 ;  /* 0x000000021d027825 */ /* 0x002fc800078e0212 */
[----:B--2---:R-:W-:Y:S02]  /*22c0*/  IMAD.MOV.U32 R16, RZ, RZ, R11 ;  /* 0x000000ffff107224 */ /* 0x004fe400078e000b */
[----:B------:R-:W-:Y:S02]  /*22d0*/  IMAD.MOV.U32 R17, RZ, RZ, R10 ;  /* 0x000000ffff117224 */ /* 0x000fe400078e000a */
[--C-:B------:R-:W-:Y:S01]  /*22e0*/  IMAD.WIDE R4, R12, 0x2, R18.reuse ;  /* 0x000000020c047825 */ /* 0x100fe200078e0212 */
[----:B------:R0:W-:Y:S03]  /*22f0*/  STL.64 [R1+0x3308], R2 ;  /* 0x0033080201007387 */ /* 0x0001e60000100a00 */
[----:B------:R-:W-:-:S04]  /*2300*/  IMAD.WIDE R6, R16, 0x2, R18 ;  /* 0x0000000210067825 */ /* 0x000fc800078e0212 */
[----:B------:R-:W-:-:S04]  /*2310*/  IMAD.WIDE R10, R17, 0x2, R18 ;  /* 0x00000002110a7825 */ /* 0x000fc800078e0212 */
[--C-:B------:R-:W-:Y:S01]  /*2320*/  IMAD.WIDE R14, R13, 0x2, R18.reuse ;  /* 0x000000020d0e7825 */ /* 0x100fe200078e0212 */
[----:B0-----:R-:W2:Y:S04]  /*2330*/  LDL R3, [R1+0xb4] ;  /* 0x0000b40001037983 */ /* 0x001ea80000100800 */
[----:B------:R-:W-:Y:S04]  /*2340*/  STL.64 [R1+0x3310], R4 ;  /* 0x0033100401007387 */ /* 0x000fe80000100a00 */
[----:B------:R-:W-:Y:S04]  /*2350*/  STL.64 [R1+0x3318], R6 ;  /* 0x0033180601007387 */ /* 0x000fe80000100a00 */
[----:B------:R0:W-:Y:S04]  /*2360*/  STL.64 [R1+0x3320], R10 ;  /* 0x0033200a01007387 */ /* 0x0001e80000100a00 */
[----:B------:R-:W-:Y:S04]  /*2370*/  STL.64 [R1+0x3328], R14 ;  /* 0x0033280e01007387 */ /* 0x000fe80000100a00 */
[----:B0-----:R-:W3:Y:S01]  /*2380*/  LDL.LU.64 R10, [R1+0x28] ;  /* 0x00002800010a7983 */ /* 0x001ee20000300a00 */
[----:B--2---:R-:W-:-:S03]  /*2390*/  IMAD.WIDE R2, R3, 0x2, R18 ;  /* 0x0000000203027825 */ /* 0x004fc600078e0212 */
[----:B---3--:R0:W-:Y:S04]  /*23a0*/  STL.64 [R1+0x3330], R10 ;  /* 0x0033300a01007387 */ /* 0x0081e80000100a00 */
[----:B------:R-:W-:Y:S04]  /*23b0*/  STL.64 [R1+0x68], R2 ;  /* 0x0000680201007387 */ /* 0x000fe80000100a00 */
[----:B0-----:R-:W2:Y:S04]  /*23c0*/  LDL.LU.64 R10, [R1+0x38] ;  /* 0x00003800010a7983 */ /* 0x001ea80000300a00 */
[----:B--2---:R-:W-:Y:S04]  /*23d0*/  STL.64 [R1+0x3338], R10 ;  /* 0x0033380a01007387 */ /* 0x004fe80000100a00 */
[----:B------:R-:W2:Y:S01]  /*23e0*/  LDL.LU.64 R4, [R1+0x18] ;  /* 0x0000180001047983 */ /* 0x000ea20000300a00 */
[----:B------:R-:W-:-:S03]  /*23f0*/  LEA R8, P6, R9, c[0x0][0x168], 0x1 ;  /* 0x00005a0009087a11 */ /* 0x000fc600078c08ff */
[----:B--2---:R0:W-:Y:S04]  /*2400*/  STL.64 [R1+0x3340], R4 ;  /* 0x0033400401007387 */ /* 0x0041e80000100a00 */
[----:B0-----:R-:W2:Y:S01]  /*2410*/  LDL.LU.64 R4, [R1+0x48] ;  /* 0x0000480001047983 */ /* 0x001ea20000300a00 */
[----:B------:R-:W-:-:S05]  /*2420*/  LEA.HI.X.SX32 R9, R9, c[0x0][0x16c], 0x1, P6 ;  /* 0x00005b0009097a11 */ /* 0x000fca00030f0eff */
[--C-:B------:R-:W-:Y:S01]  /*2430*/  IMAD.WIDE R2, R20, 0x2, R8.reuse ;  /* 0x0000000214027825 */ /* 0x100fe200078e0208 */
[----:B--2---:R0:W-:Y:S03]  /*2440*/  STL.64 [R1+0x3348], R4 ;  /* 0x0033480401007387 */ /* 0x0041e60000100a00 */
[--C-:B0-----:R-:W-:Y:S02]  /*2450*/  IMAD.WIDE R4, R0, 0x2, R8.reuse ;  /* 0x0000000200047825 */ /* 0x101fe400078e0208 */
[----:B------:R-:W2:Y:S04]  /*2460*/  LDL.LU R0, [R1+0xb4] ;  /* 0x0000b40001007983 */ /* 0x000ea80000300800 */
[----:B------:R0:W-:Y:S02]  /*2470*/  STL.64 [R1+0x60], R4 ;  /* 0x0000600401007387 */ /* 0x0001e40000100a00 */
[----:B0-----:R-:W-:-:S05]  /*2480*/  IMAD.WIDE R4, R21, 0x2, R8 ;  /* 0x0000000215047825 */ /* 0x001fca00078e0208 */
[----:B------:R0:W-:Y:S04]  /*2490*/  STL.64 [R1+0x3350], R4 ;  /* 0x0033500401007387 */ /* 0x0001e80000100a00 */
[----:B------:R-:W-:Y:S04]  /*24a0*/  STL.64 [R1+0x58], R2 ;  /* 0x0000580201007387 */ /* 0x000fe80000100a00 */
[----:B0-----:R-:W3:Y:S04]  /*24b0*/  LDL.LU.64 R4, [R1+0x78] ;  /* 0x0000780001047983 */ /* 0x001ee80000300a00 */
[----:B---3--:R0:W-:Y:S04]  /*24c0*/  STL.64 [R1+0x3358], R4 ;  /* 0x0033580401007387 */ /* 0x0081e80000100a00 */
[----:B0-----:R-:W3:Y:S04]  /*24d0*/  LDL.LU.64 R4, [R1+0x58] ;  /* 0x0000580001047983 */ /* 0x001ee80000300a00 */
[----:B---3--:R0:W-:Y:S04]  /*24e0*/  STL.64 [R1+0x3360], R4 ;  /* 0x0033600401007387 */ /* 0x0081e80000100a00 */
[----:B0-----:R-:W3:Y:S04]  /*24f0*/  LDL.LU.64 R4, [R1+0x80] ;  /* 0x0000800001047983 */ /* 0x001ee80000300a00 */
[----:B---3--:R0:W-:Y:S04]  /*2500*/  STL.64 [R1+0x3368], R4 ;  /* 0x0033680401007387 */ /* 0x0081e80000100a00 */
[----:B0-----:R-:W3:Y:S04]  /*2510*/  LDL.LU.64 R4, [R1+0x60] ;  /* 0x0000600001047983 */ /* 0x001ee80000300a00 */
[----:B---3--:R0:W-:Y:S04]  /*2520*/  STL.64 [R1+0x3370], R4 ;  /* 0x0033700401007387 */ /* 0x0081e80000100a00 */
[----:B0-----:R-:W3:Y:S01]  /*2530*/  LDL.LU.64 R4, [R1+0x88] ;  /* 0x0000880001047983 */ /* 0x001ee20000300a00 */
[----:B------:R-:W-:-:S04]  /*2540*/  IMAD.WIDE R6, R24, 0x2, R8 ;  /* 0x0000000218067825 */ /* 0x000fc800078e0208 */
[----:B------:R-:W-:-:S04]  /*2550*/  IMAD.WIDE R2, R25, 0x2, R8 ;  /* 0x0000000219027825 */ /* 0x000fc800078e0208 */
[----:B------:R-:W-:-:S04]  /*2560*/  IMAD.WIDE R10, R22, 0x2, R8 ;  /* 0x00000002160a7825 */ /* 0x000fc800078e0208 */
[----:B------:R-:W-:-:S04]  /*2570*/  IMAD.WIDE R14, R23, 0x2, R8 ;  /* 0x00000002170e7825 */ /* 0x000fc800078e0208 */
[----:B------:R-:W-:-:S04]  /*2580*/  IMAD.WIDE R18, R27, 0x2, R8 ;  /* 0x000000021b127825 */ /* 0x000fc800078e0208 */
[----:B------:R-:W-:-:S04]  /*2590*/  IMAD.WIDE R20, R28, 0x2, R8 ;  /* 0x000000021c147825 */ /* 0x000fc800078e0208 */
[----:B------:R-:W-:-:S04]  /*25a0*/  IMAD.WIDE R22, R29, 0x2, R8 ;  /* 0x000000021d167825 */ /* 0x000fc800078e0208 */
[----:B------:R-:W-:Y:S01]  /*25b0*/  IMAD.WIDE R28, R17, 0x2, R8 ;  /* 0x00000002111c7825 */ /* 0x000fe200078e0208 */
[----:B---3--:R0:W-:Y:S03]  /*25c0*/  STL.64 [R1+0x3378], R4 ;  /* 0x0033780401007387 */ /* 0x0081e60000100a00 */
[----:B0-----:R-:W-:Y:S02]  /*25d0*/  IMAD.MOV.U32 R4, RZ, RZ, R12 ;  /* 0x000000ffff047224 */ /* 0x001fe400078e000c */
[----:B------:R-:W-:Y:S02]  /*25e0*/  IMAD.MOV.U32 R5, RZ, RZ, R13 ;  /* 0x000000ffff057224 */ /* 0x000fe400078e000d */
[----:B------:R-:W-:-:S04]  /*25f0*/  IMAD.WIDE R24, R4, 0x2, R8 ;  /* 0x0000000204187825 */ /* 0x000fc800078e0208 */
[----:B------:R-:W-:-:S04]  /*2600*/  IMAD.WIDE R4, R5, 0x2, R8 ;  /* 0x0000000205047825 */ /* 0x000fc800078e0208 */
[----:B------:R-:W-:-:S04]  /*2610*/  IMAD.WIDE R12, R26, 0x2, R8 ;  /* 0x000000021a0c7825 */ /* 0x000fc800078e0208 */
[--C-:B------:R-:W-:Y:S02]  /*2620*/  IMAD.WIDE R26, R16, 0x2, R8.reuse ;  /* 0x00000002101a7825 */ /* 0x100fe400078e0208 */
[----:B------:R-:W3:Y:S04]  /*2630*/  LDL.LU.64 R16, [R1+0x8] ;  /* 0x0000080001107983 */ /* 0x000ee80000300a00 */
[----:B------:R0:W-:Y:S04]  /*2640*/  STL.64 [R1+0x70], R4 ;  /* 0x0000700401007387 */ /* 0x0001e80000100a00 */
[----:B0-----:R-:W4:Y:S01]  /*2650*/  LDL.LU.64 R4, [R1+0x3378] ;  /* 0x0033780001047983 */ /* 0x001f220000300a00 */
[----:B--2---:R-:W-:-:S03]  /*2660*/  IMAD.WIDE R8, R0, 0x2, R8 ;  /* 0x0000000200087825 */ /* 0x004fc600078e0208 */
[----:B----4-:R0:W-:Y:S01]  /*2670*/  STL [R1+0x32cc], R4 ;  /* 0x0032cc0401007387 */ /* 0x0101e20000100800 */
[----:B------:R-:W-:-:S03]  /*2680*/  IMAD.MOV.U32 R0, RZ, RZ, R5 ;  /* 0x000000ffff007224 */ /* 0x000fc600078e0005 */
[----:B0-----:R-:W2:Y:S04]  /*2690*/  LDL.LU.64 R4, [R1+0x3370] ;  /* 0x0033700001047983 */ /* 0x001ea80000300a00 */
[----:B--2---:R-:W-:Y:S04]  /*26a0*/  STL [R1+0x32c8], R4 ;  /* 0x0032c80401007387 */ /* 0x004fe80000100800 */
[----:B------:R0:W-:Y:S02]  /*26b0*/  STL [R1+0x32c4], R0 ;  /* 0x0032c40001007387 */ /* 0x0001e40000100800 */
[----:B0-----:R-:W-:-:S02]  /*26c0*/  IMAD.MOV.U32 R0, RZ, RZ, R5 ;  /* 0x000000ffff007224 */ /* 0x001fc400078e0005 */
[----:B------:R-:W2:Y:S04]  /*26d0*/  LDL.LU.64 R4, [R1+0x3368] ;  /* 0x0033680001047983 */ /* 0x000ea80000300a00 */
        /* <DEDUP_REMOVED lines=20> */
[----:B------:R-:W-:Y:S04]  /*2820*/  STL [R1+0x3298], R10 ;  /* 0x0032980a01007387 */ /* 0x000fe80000100800 */
[----:B------:R0:W-:Y:S02]  /*2830*/  STL [R1+0x3294], R0 ;  /* 0x0032940001007387 */ /* 0x0001e40000100800 */
[----:B0-----:R-:W-:-:S02]  /*2840*/  IMAD.MOV.U32 R0, RZ, RZ, R11 ;  /* 0x000000ffff007224 */ /* 0x001fc400078e000b */
[----:B------:R-:W4:Y:S04]  /*2850*/  LDL.LU.64 R10, [R1+0x3338] ;  /* 0x00333800010a7983 */ /* 0x000f280000300a00 */
[----:B----4-:R-:W-:Y:S04]  /*2860*/  STL [R1+0x3290], R10 ;  /* 0x0032900a01007387 */ /* 0x010fe80000100800 */
[----:B------:R0:W-:Y:S02]  /*2870*/  STL [R1+0x328c], R0 ;  /* 0x00328c0001007387 */ /* 0x0001e40000100800 */
[----:B0-----:R-:W-:-:S02]  /*2880*/  IMAD.MOV.U32 R0, RZ, RZ, R11 ;  /* 0x000000ffff007224 */ /* 0x001fc400078e000b */
[----:B------:R-:W4:Y:S04]  /*2890*/  LDL.LU.64 R10, [R1+0x3330] ;  /* 0x00333000010a7983 */ /* 0x000f280000300a00 */
[----:B------:R-:W-:Y:S04]  /*28a0*/  STL [R1+0x3288], R14 ;  /* 0x0032880e01007387 */ /* 0x000fe80000100800 */
[----:B------:R0:W-:Y:S02]  /*28b0*/  STL [R1+0x3284], R0 ;  /* 0x0032840001007387 */ /* 0x0001e40000100800 */
[----:B0-----:R-:W-:-:S02]  /*28c0*/  IMAD.MOV.U32 R0, RZ, RZ, R15 ;  /* 0x000000ffff007224 */ /* 0x001fc400078e000f */
[----:B------:R-:W5:Y:S04]  /*28d0*/  LDL.LU.64 R14, [R1+0x3328] ;  /* 0x00332800010e7983 */ /* 0x000f680000300a00 */
[----:B----4-:R-:W-:Y:S04]  /*28e0*/  STL [R1+0x3280], R10 ;  /* 0x0032800a01007387 */ /* 0x010fe80000100800 */
[----:B------:R0:W-:Y:S02]  /*28f0*/  STL [R1+0x327c], R0 ;  /* 0x00327c0001007387 */ /* 0x0001e40000100800 */
[----:B0-----:R-:W-:-:S02]  /*2900*/  IMAD.MOV.U32 R0, RZ, RZ, R11 ;  /* 0x000000ffff007224 */ /* 0x001fc400078e000b */
[----:B------:R-:W4:Y:S04]  /*2910*/  LDL.LU.64 R10, [R1+0x3320] ;  /* 0x00332000010a7983 */ /* 0x000f280000300a00 */
[----:B------:R-:W-:Y:S04]  /*2920*/  STL [R1+0x3278], R6 ;  /* 0x0032780601007387 */ /* 0x000fe80000100800 */
[----:B------:R0:W-:Y:S02]  /*2930*/  STL [R1+0x3274], R0 ;  /* 0x0032740001007387 */ /* 0x0001e40000100800 */
[----:B0-----:R-:W-:-:S02]  /*2940*/  IMAD.MOV.U32 R0, RZ, RZ, R7 ;  /* 0x000000ffff007224 */ /* 0x001fc400078e0007 */
[----:B------:R-:W4:Y:S04]  /*2950*/  LDL.LU.64 R6, [R1+0x3318] ;  /* 0x0033180001067983 */ /* 0x000f280000300a00 */
[----:B--2---:R-:W-:Y:S04]  /*2960*/  STL [R1+0x3270], R4 ;  /* 0x0032700401007387 */ /* 0x004fe80000100800 */
[----:B------:R0:W-:Y:S02]  /*2970*/  STL [R1+0x326c], R0 ;  /* 0x00326c0001007387 */ /* 0x0001e40000100800 */
[----:B0-----:R-:W-:-:S02]  /*2980*/  IMAD.MOV.U32 R0, RZ, RZ, R5 ;  /* 0x000000ffff007224 */ /* 0x001fc400078e0005 */
[----:B------:R-:W2:Y:S04]  /*2990*/  LDL.LU.64 R4, [R1+0x3310] ;  /* 0x0033100001047983 */ /* 0x000ea80000300a00 */
[----:B------:R-:W-:Y:S04]  /*29a0*/  STL [R1+0x3268], R2 ;  /* 0x0032680201007387 */ /* 0x000fe80000100800 */
[----:B------:R0:W-:Y:S02]  /*29b0*/  STL [R1+0x3264], R0 ;  /* 0x0032640001007387 */ /* 0x0001e40000100800 */
[----:B0-----:R-:W-:-:S02]  /*29c0*/  IMAD.MOV.U32 R0, RZ, RZ, R3 ;  /* 0x000000ffff007224 */ /* 0x001fc400078e0003 */
[----:B------:R-:W2:Y:S04]  /*29d0*/  LDL.LU.64 R2, [R1+0x3308] ;  /* 0x0033080001027983 */ /* 0x000ea80000300a00 */
[----:B---3--:R-:W-:Y:S04]  /*29e0*/  STL [R1+0x3260], R16 ;  /* 0x0032601001007387 */ /* 0x008fe80000100800 */
[----:B------:R0:W-:Y:S02]  /*29f0*/  STL [R1+0x325c], R0 ;  /* 0x00325c0001007387 */ /* 0x0001e40000100800 */
[----:B0-----:R-:W-:-:S02]  /*2a00*/  IMAD.MOV.U32 R0, RZ, RZ, R17 ;  /* 0x000000ffff007224 */ /* 0x001fc400078e0011 */
[----:B------:R-:W3:Y:S04]  /*2a10*/  LDL.LU.64 R16, [R1+0x3300] ;  /* 0x0033000001107983 */ /* 0x000ee80000300a00 */
[----:B------:R-:W-:Y:S04]  /*2a20*/  STL [R1+0x3258], R12 ;  /* 0x0032580c01007387 */ /* 0x000fe80000100800 */
[----:B------:R0:W-:Y:S02]  /*2a30*/  STL [R1+0x3254], R0 ;  /* 0x0032540001007387 */ /* 0x0001e40000100800 */
[----:B0-----:R-:W-:-:S02]  /*2a40*/  IMAD.MOV.U32 R0, RZ, RZ, R13 ;  /* 0x000000ffff007224 */ /* 0x001fc400078e000d */
[----:B------:R-:W2:Y:S04]  /*2a50*/  LDL.LU.64 R12, [R1+0x32f8] ;  /* 0x0032f800010c7983 */ /* 0x000ea80000300a00 */
[----:B--2---:R-:W-:Y:S04]  /*2a60*/  STL [R1+0x3250], R12 ;  /* 0x0032500c01007387 */ /* 0x004fe80000100800 */
[----:B------:R-:W-:Y:S04]  /*2a70*/  STL [R1+0x324c], R0 ;  /* 0x00324c0001007387 */ /* 0x000fe80000100800 */
[----:B------:R0:W-:Y:S04]  /*2a80*/  STL [R1+0x3244], R13 ;  /* 0x0032440d01007387 */ /* 0x0001e80000100800 */
[----:B0-----:R-:W2:Y:S04]  /*2a90*/  LDL.LU R13, [R1+0xbc] ;  /* 0x0000bc00010d7983 */ /* 0x001ea80000300800 */
[----:B------:R-:W2:Y:S04]  /*2aa0*/  LDL.LU R12, [R1+0x90] ;  /* 0x00009000010c7983 */ /* 0x000ea80000300800 */
[----:B------:R-:W-:Y:S04]  /*2ab0*/  STL [R1+0x3248], R18 ;  /* 0x0032481201007387 */ /* 0x000fe80000100800 */
[----:B------:R0:W-:Y:S04]  /*2ac0*/  STL [R1+0x323c], R19 ;  /* 0x00323c1301007387 */ /* 0x0001e80000100800 */
[----:B0-----:R-:W2:Y:S04]  /*2ad0*/  LDL.LU.64 R18, [R1+0x70] ;  /* 0x0000700001127983 */ /* 0x001ea80000300a00 */
[----:B---3--:R-:W-:Y:S04]  /*2ae0*/  STL [R1+0x3240], R16 ;  /* 0x0032401001007387 */ /* 0x008fe80000100800 */
[----:B------:R-:W-:Y:S04]  /*2af0*/  STL [R1+0x3234], R17 ;  /* 0x0032341101007387 */ /* 0x000fe80000100800 */
[----:B------:R-:W3:Y:S04]  /*2b00*/  LDL.LU R0, [R1+0x94] ;  /* 0x0000940001007983 */ /* 0x000ee80000300800 */
[----:B------:R-:W-:Y:S04]  /*2b10*/  STL [R1+0x3238], R20 ;  /* 0x0032381401007387 */ /* 0x000fe80000100800 */
[----:B------:R-:W-:Y:S04]  /*2b20*/  STL [R1+0x322c], R21 ;  /* 0x00322c1501007387 */ /* 0x000fe80000100800 */
[----:B------:R-:W-:Y:S04]  /*2b30*/  STL [R1+0x3230], R2 ;  /* 0x0032300201007387 */ /* 0x000fe80000100800 */
[----:B------:R-:W-:Y:S04]  /*2b40*/  STL [R1+0x3224], R3 ;  /* 0x0032240301007387 */ /* 0x000fe80000100800 */
[----:B------:R-:W-:Y:S04]  /*2b50*/  STL [R1+0x3228], R22 ;  /* 0x0032281601007387 */ /* 0x000fe80000100800 */
[----:B------:R0:W-:Y:S04]  /*2b60*/  STL [R1+0x321c], R23 ;  /* 0x00321c1701007387 */ /* 0x0001e80000100800 */
[----:B0-----:R-:W3:Y:S04]  /*2b70*/  LDL.LU.64 R22, [R1+0x68] ;  /* 0x0000680001167983 */ /* 0x001ee80000300a00 */
[----:B------:R-:W-:Y:S04]  /*2b80*/  STL [R1+0x3220], R4 ;  /* 0x0032200401007387 */ /* 0x000fe80000100800 */
[----:B------:R-:W3:Y:S04]  /*2b90*/  LDL.LU R21, [R1+0x98] ;  /* 0x0000980001157983 */ /* 0x000ee80000300800 */
[----:B------:R-:W-:Y:S04]  /*2ba0*/  STL [R1+0x3214], R5 ;  /* 0x0032140501007387 */ /* 0x000fe80000100800 */
[----:B------:R-:W-:Y:S04]  /*2bb0*/  STL [R1+0x3218], R24 ;  /* 0x0032181801007387 */ /* 0x000fe80000100800 */
[----:B------:R-:W-:Y:S04]  /*2bc0*/  STL [R1+0x320c], R25 ;  /* 0x00320c1901007387 */ /* 0x000fe80000100800 */
[----:B----4-:R-:W-:Y:S04]  /*2bd0*/  STL [R1+0x3210], R6 ;  /* 0x0032100601007387 */ /* 0x010fe80000100800 */
[----:B------:R-:W-:Y:S04]  /*2be0*/  STL [R1+0x3204], R7 ;  /* 0x0032040701007387 */ /* 0x000fe80000100800 */
[----:B------:R-:W-:Y:S04]  /*2bf0*/  STL [R1+0x3208], R26 ;  /* 0x0032081a01007387 */ /* 0x000fe80000100800 */
[----:B------:R-:W-:Y:S04]  /*2c00*/  STL [R1+0x31fc], R27 ;  /* 0x0031fc1b01007387 */ /* 0x000fe80000100800 */
[----:B------:R-:W-:Y:S04]  /*2c10*/  STL [R1+0x3200], R10 ;  /* 0x0032000a01007387 */ /* 0x000fe80000100800 */
[----:B------:R-:W4:Y:S04]  /*2c20*/  LDL.LU R16, [R1+0x9c] ;  /* 0x00009c0001107983 */ /* 0x000f280000300800 */
[----:B------:R-:W-:Y:S04]  /*2c30*/  STL [R1+0x31f8], R11 ;  /* 0x0031f80b01007387 */ /* 0x000fe80000100800 */
[----:B------:R-:W-:Y:S04]  /*2c40*/  STL [R1+0x31f4], R28 ;  /* 0x0031f41c01007387 */ /* 0x000fe80000100800 */
[----:B------:R-:W4:Y:S04]  /*2c50*/  LDL.LU R17, [R1+0xa0] ;  /* 0x0000a00001117983 */ /* 0x000f280000300800 */
[----:B------:R-:W-:Y:S04]  /*2c60*/  STL [R1+0x31ec], R29 ;  /* 0x0031ec1d01007387 */ /* 0x000fe80000100800 */
[----:B-----5:R-:W-:Y:S04]  /*2c70*/  STL [R1+0x31f0], R14 ;  /* 0x0031f00e01007387 */ /* 0x020fe80000100800 */
[----:B------:R-:W-:Y:S01]  /*2c80*/  STL [R1+0x31e4], R15 ;  /* 0x0031e40f01007387 */ /* 0x000fe20000100800 */
[----:B--2---:R-:W-:-:S02]  /*2c90*/  IMAD R2, R12, c[0x0][0x184], RZ ;  /* 0x000061000c027a24 */ /* 0x004fc400078e02ff */
[----:B------:R-:W-:Y:S01]  /*2ca0*/  IMAD.MOV.U32 R3, RZ, RZ, R19 ;  /* 0x000000ffff037224 */ /* 0x000fe200078e0013 */
[----:B------:R0:W-:Y:S04]  /*2cb0*/  STL [R1+0x31e8], R18 ;  /* 0x0031e81201007387 */ /* 0x0001e80000100800 */
[----:B------:R-:W-:Y:S04]  /*2cc0*/  STL [R1+0x31e0], R3 ;  /* 0x0031e00301007387 */ /* 0x000fe80000100800 */
[----:B0-----:R-:W2:Y:S04]  /*2cd0*/  LDL.LU R18, [R1+0xb8] ;  /* 0x0000b80001127983 */ /* 0x001ea80000300800 */
[----:B---3--:R-:W-:Y:S04]  /*2ce0*/  STL [R1+0x31dc], R22 ;  /* 0x0031dc1601007387 */ /* 0x008fe80000100800 */
[----:B------:R-:W3:Y:S04]  /*2cf0*/  LDL.LU R19, [R1+0xa4] ;  /* 0x0000a40001137983 */ /* 0x000ee80000300800 */
[----:B------:R-:W5:Y:S01]  /*2d00*/  LDL.LU R12, [R1+0xa8] ;  /* 0x0000a800010c7983 */ /* 0x000f620000300800 */
[----:B------:R-:W-:Y:S01]  /*2d10*/  IMAD R0, R0, c[0x0][0x184], RZ ;  /* 0x0000610000007a24 */ /* 0x000fe200078e02ff */
[----:B------:R-:W-:Y:S01]  /*2d20*/  LEA R28, P0, R2, c[0x0][0x160], 0x1 ;  /* 0x00005800021c7a11 */ /* 0x000fe200078008ff */
[----:B------:R-:W-:-:S02]  /*2d30*/  IMAD.MOV.U32 R11, RZ, RZ, c[0x0][0x188] ;  /* 0x00006200ff0b7624 */ /* 0x000fc400078e00ff */
[----:B------:R-:W-:Y:S01]  /*2d40*/  IMAD R4, R21, c[0x0][0x184], RZ ;  /* 0x0000610015047a24 */ /* 0x000fe200078e02ff */
[----:B------:R-:W-:Y:S01]  /*2d50*/  LEA.HI.X.SX32 R29, R2, c[0x0][0x164], 0x1, P0 ;  /* 0x00005900021d7a11 */ /* 0x000fe200000f0eff */
[----:B------:R-:W-:Y:S01]  /*2d60*/  IMAD.MOV.U32 R2, RZ, RZ, R23 ;  /* 0x000000ffff027224 */ /* 0x000fe200078e0017 */
[----:B------:R-:W-:Y:S01]  /*2d70*/  LEA R26, P1, R0, c[0x0][0x160], 0x1 ;  /* 0x00005800001a7a11 */ /* 0x000fe200078208ff */
[----:B------:R-:W-:Y:S01]  /*2d80*/  IMAD R10, R11, 0x7f, RZ ;  /* 0x0000007f0b0a7824 */ /* 0x000fe200078e02ff */
[----:B------:R-:W-:Y:S02]  /*2d90*/  LEA R24, P0, R4, c[0x0][0x160], 0x1 ;  /* 0x0000580004187a11 */ /* 0x000fe400078008ff */
[----:B------:R-:W-:Y:S01]  /*2da0*/  LEA.HI.X.SX32 R27, R0, c[0x0][0x164], 0x1, P1 ;  /* 0x00005900001b7a11 */ /* 0x000fe200008f0eff */
[----:B------:R0:W-:Y:S01]  /*2db0*/  STL [R1+0x31d8], R2 ;  /* 0x0031d80201007387 */ /* 0x0001e20000100800 */
[----:B------:R-:W-:-:S03]  /*2dc0*/  LEA.HI.X.SX32 R25, R4, c[0x0][0x164], 0x1, P0 ;  /* 0x0000590004197a11 */ /* 0x000fc600000f0eff */
[----:B------:R-:W-:Y:S01]  /*2dd0*/  STL.64 [R1+0x398], R28 ;  /* 0x0003981c01007387 */ /* 0x000fe20000100a00 */
[----:B------:R-:W-:-:S04]  /*2de0*/  IMAD.WIDE R4, R10, 0x2, R26 ;  /* 0x000000020a047825 */ /* 0x000fc800078e021a */
[----:B0-----:R-:W-:Y:S01]  /*2df0*/  IMAD.WIDE R2, R10, 0x2, R28 ;  /* 0x000000020a027825 */ /* 0x001fe200078e021c */
[----:B------:R-:W-:Y:S04]  /*2e00*/  STL [R1+0x31d4], R8 ;  /* 0x0031d40801007387 */ /* 0x000fe80000100800 */
[----:B------:R-:W-:Y:S01]  /*2e10*/  STL [R1+0x31c8], R9 ;  /* 0x0031c80901007387 */ /* 0x000fe20000100800 */
[----:B----4-:R-:W-:-:S03]  /*2e20*/  IMAD R0, R16, c[0x0][0x184], RZ ;  /* 0x0000610010007a24 */ /* 0x010fc600078e02ff */
[----:B------:R-:W-:Y:S02]  /*2e30*/  STL [R1+0x31d0], R2 ;  /* 0x0031d00201007387 */ /* 0x000fe40000100800 */
[C---:B------:R-:W-:Y:S01]  /*2e40*/  LEA R22, P1, R0.reuse, c[0x0][0x160], 0x1 ;  /* 0x0000580000167a11 */ /* 0x040fe200078208ff */
[----:B------:R-:W-:Y:S01]  /*2e50*/  IMAD R6, R17, c[0x0][0x184], RZ ;  /* 0x0000610011067a24 */ /* 0x000fe200078e02ff */
[----:B------:R0:W-:Y:S02]  /*2e60*/  STL [R1+0x31cc], R3 ;  /* 0x0031cc0301007387 */ /* 0x0001e40000100800 */
[----:B------:R-:W-:Y:S02]  /*2e70*/  LEA.HI.X.SX32 R23, R0, c[0x0][0x164], 0x1, P1 ;  /* 0x0000590000177a11 */ /* 0x000fe400008f0eff */
[C---:B------:R-:W-:Y:S01]  /*2e80*/  LEA R20, P0, R6.reuse, c[0x0][0x160], 0x1 ;  /* 0x0000580006147a11 */ /* 0x040fe200078008ff */
[----:B------:R-:W-:Y:S03]  /*2e90*/  STL.64 [R1+0x3a0], R26 ;  /* 0x0003a01a01007387 */ /* 0x000fe60000100a00 */
[----:B------:R-:W-:Y:S01]  /*2ea0*/  LEA.HI.X.SX32 R21, R6, c[0x0][0x164], 0x1, P0 ;  /* 0x0000590006157a11 */ /* 0x000fe200000f0eff */
[C---:B0-----:R-:W-:Y:S01]  /*2eb0*/  IMAD.WIDE R2, R10.reuse, 0x2, R24 ;  /* 0x000000020a027825 */ /* 0x041fe200078e0218 */
[----:B------:R-:W-:Y:S04]  /*2ec0*/  STL.64 [R1+0x3a8], R24 ;  /* 0x0003a81801007387 */ /* 0x000fe80000100a00 */
[----:B------:R-:W-:Y:S04]  /*2ed0*/  STL [R1+0x31bc], R4 ;  /* 0x0031bc0401007387 */ /* 0x000fe80000100800 */
[----:B------:R0:W-:Y:S04]  /*2ee0*/  STL [R1+0x31b8], R5 ;  /* 0x0031b80501007387 */ /* 0x0001e80000100800 */
[----:B------:R-:W-:Y:S04]  /*2ef0*/  STL [R1+0x31c4], R2 ;  /* 0x0031c40201007387 */ /* 0x000fe80000100800 */
[----:B------:R1:W-:Y:S01]  /*2f00*/  STL [R1+0x31c0], R3 ;  /* 0x0031c00301007387 */ /* 0x0003e20000100800 */
[----:B0-----:R-:W-:-:S03]  /*2f10*/  IMAD.WIDE R4, R10, 0x2, R22 ;  /* 0x000000020a047825 */ /* 0x001fc600078e0216 */
[----:B------:R-:W-:Y:S04]  /*2f20*/  STL.64 [R1+0x3b0], R22 ;  /* 0x0003b01601007387 */ /* 0x000fe80000100a00 */
[----:B------:R-:W-:Y:S01]  /*2f30*/  STL.64 [R1+0x3b8], R20 ;  /* 0x0003b81401007387 */ /* 0x000fe20000100a00 */
[----:B-1----:R-:W-:-:S03]  /*2f40*/  IMAD.WIDE R2, R10, 0x2, R20 ;  /* 0x000000020a027825 */ /* 0x002fc600078e0214 */
[----:B------:R-:W-:Y:S04]  /*2f50*/  STL [R1+0x1214], R4 ;  /* 0x0012140401007387 */ /* 0x000fe80000100800 */
[----:B------:R0:W-:Y:S04]  /*2f60*/  STL [R1+0x1210], R5 ;  /* 0x0012100501007387 */ /* 0x0001e80000100800 */
[----:B------:R-:W-:Y:S04]  /*2f70*/  STL [R1+0x31b0], R2 ;  /* 0x0031b00201007387 */ /* 0x000fe80000100800 */
[----:B------:R1:W-:Y:S01]  /*2f80*/  STL [R1+0x31ac], R3 ;  /* 0x0031ac0301007387 */ /* 0x0003e20000100800 */
[----:B------:R-:W-:-:S02]  /*2f90*/  IMAD R8, R11, 0x7d, RZ ;  /* 0x0000007d0b087824 */ /* 0x000fc400078e02ff */
[----:B--2---:R-:W-:-:S05]  /*2fa0*/  IMAD R0, R18, c[0x0][0x184], RZ ;  /* 0x0000610012007a24 */ /* 0x004fca00078e02ff */
[----:B------:R-:W-:-:S04]  /*2fb0*/  LEA R14, P0, R0, c[0x0][0x160], 0x1 ;  /* 0x00005800000e7a11 */ /* 0x000fc800078008ff */
[----:B------:R-:W-:Y:S01]  /*2fc0*/  LEA.HI.X.SX32 R15, R0, c[0x0][0x164], 0x1, P0 ;  /* 0x00005900000f7a11 */ /* 0x000fe200000f0eff */
[----:B------:R-:W-:-:S04]  /*2fd0*/  IMAD R0, R11, 0x7e, RZ ;  /* 0x0000007e0b007824 */ /* 0x000fc800078e02ff */
[----:B0-----:R-:W-:-:S04]  /*2fe0*/  IMAD.WIDE R4, R10, 0x2, R14 ;  /* 0x000000020a047825 */ /* 0x001fc800078e020e */
[----:B---3--:R-:W-:Y:S02]  /*2ff0*/  IMAD R7, R19, c[0x0][0x184], RZ ;  /* 0x0000610013077a24 */ /* 0x008fe400078e02ff */
[----:B-----5:R-:W-:-:S03]  /*3000*/  IMAD R6, R12, c[0x0][0x184], RZ ;  /* 0x000061000c067a24 */ /* 0x020fc600078e02ff */
[C---:B------:R-:W-:Y:S02]  /*3010*/  LEA R18, P2, R7.reuse, c[0x0][0x160], 0x1 ;  /* 0x0000580007127a11 */ /* 0x040fe400078408ff */
[C---:B------:R-:W-:Y:S02]  /*3020*/  LEA R16, P1, R6.reuse, c[0x0][0x160], 0x1 ;  /* 0x0000580006107a11 */ /* 0x040fe400078208ff */
[----:B------:R-:W-:Y:S02]  /*3030*/  LEA.HI.X.SX32 R19, R7, c[0x0][0x164], 0x1, P2 ;  /* 0x0000590007137a11 */ /* 0x000fe400010f0eff */
[----:B------:R-:W-:-:S03]  /*3040*/  LEA.HI.X.SX32 R17, R6, c[0x0][0x164], 0x1, P1 ;  /* 0x0000590006117a11 */ /* 0x000fc600008f0eff */
[C---:B-1----:R-:W-:Y:S01]  /*3050*/  IMAD.WIDE R2, R10.reuse, 0x2, R18 ;  /* 0x000000020a027825 */ /* 0x042fe200078e0212 */
[----:B------:R-:W-:Y:S03]  /*3060*/  STL.64 [R1+0x3c0], R18 ;  /* 0x0003c01201007387 */ /* 0x000fe60000100a00 */
[----:B------:R-:W-:Y:S01]  /*3070*/  IMAD.WIDE R6, R10, 0x2, R16 ;  /* 0x000000020a067825 */ /* 0x000fe200078e0210 */
[----:B------:R-:W-:Y:S04]  /*3080*/  STL.64 [R1+0x3d0], R14 ;  /* 0x0003d00e01007387 */ /* 0x000fe80000100a00 */
[----:B------:R-:W-:Y:S04]  /*3090*/  STL.64 [R1+0x3c8], R16 ;  /* 0x0003c81001007387 */ /* 0x000fe80000100a00 */
[----:B------:R-:W-:Y:S04]  /*30a0*/  STL [R1+0x31b4], R2 ;  /* 0x0031b40201007387 */ /* 0x000fe80000100800 */
[----:B------:R0:W-:Y:S04]  /*30b0*/  STL [R1+0x31a4], R3 ;  /* 0x0031a40301007387 */ /* 0x0001e80000100800 */
[----:B------:R-:W-:Y:S04]  /*30c0*/  STL [R1+0x31a8], R6 ;  /* 0x0031a80601007387 */ /* 0x000fe80000100800 */
[----:B------:R1:W-:Y:S01]  /*30d0*/  STL [R1+0x318c], R7 ;  /* 0x00318c0701007387 */ /* 0x0003e20000100800 */
[----:B0-----:R-:W-:-:S03]  /*30e0*/  IMAD.WIDE R2, R0, 0x2, R28 ;  /* 0x0000000200027825 */ /* 0x001fc600078e021c */
[----:B------:R-:W-:Y:S04]  /*30f0*/  STL [R1+0x31a0], R4 ;  /* 0x0031a00401007387 */ /* 0x000fe80000100800 */
[----:B------:R0:W-:Y:S01]  /*3100*/  STL [R1+0x3198], R5 ;  /* 0x0031980501007387 */ /* 0x0001e20000100800 */
[----:B-1----:R-:W-:-:S03]  /*3110*/  IMAD.WIDE R6, R0, 0x2, R24 ;  /* 0x0000000200067825 */ /* 0x002fc600078e0218 */
[----:B------:R-:W-:Y:S01]  /*3120*/  STL [R1+0x319c], R2 ;  /* 0x00319c0201007387 */ /* 0x000fe20000100800 */
[----:B0-----:R-:W-:-:S03]  /*3130*/  IMAD.WIDE R4, R0, 0x2, R26 ;  /* 0x0000000200047825 */ /* 0x001fc600078e021a */
[----:B------:R0:W-:Y:S04]  /*3140*/  STL [R1+0x3190], R3 ;  /* 0x0031900301007387 */ /* 0x0001e80000100800 */
[----:B------:R-:W-:Y:S04]  /*3150*/  STL [R1+0x3194], R4 ;  /* 0x0031940401007387 */ /* 0x000fe80000100800 */
[----:B------:R1:W-:Y:S01]  /*3160*/  STL [R1+0x3184], R5 ;  /* 0x0031840501007387 */ /* 0x0003e20000100800 */
[----:B0-----:R-:W-:-:S03]  /*3170*/  IMAD.WIDE R2, R0, 0x2, R22 ;  /* 0x0000000200027825 */ /* 0x001fc600078e0216 */
[----:B------:R-:W-:Y:S04]  /*3180*/  STL [R1+0x3188], R6 ;  /* 0x0031880601007387 */ /* 0x000fe80000100800 */
[----:B------:R0:W-:Y:S01]  /*3190*/  STL [R1+0x316c], R7 ;  /* 0x00316c0701007387 */ /* 0x0001e20000100800 */
[----:B-1----:R-:W-:-:S03]  /*31a0*/  IMAD.WIDE R4, R0, 0x2, R20 ;  /* 0x0000000200047825 */ /* 0x002fc600078e0214 */
[----:B------:R-:W-:Y:S04]  /*31b0*/  STL [R1+0x3180], R2 ;  /* 0x0031800201007387 */ /* 0x000fe80000100800 */
[----:B------:R1:W-:Y:S01]  /*31c0*/  STL [R1+0x3178], R3 ;  /* 0x0031780301007387 */ /* 0x0003e20000100800 */
[----:B0-----:R-:W-:-:S03]  /*31d0*/  IMAD.WIDE R6, R0, 0x2, R16 ;  /* 0x0000000200067825 */ /* 0x001fc600078e0210 */
[----:B------:R-:W-:Y:S01]  /*31e0*/  STL [R1+0x317c], R4 ;  /* 0x00317c0401007387 */ /* 0x000fe20000100800 */
[----:B-1----:R-:W-:-:S03]  /*31f0*/  IMAD.WIDE R2, R0, 0x2, R18 ;  /* 0x0000000200027825 */ /* 0x002fc600078e0212 */
        /* <DEDUP_REMOVED lines=23> */
[----:B------:R-:W-:Y:S02]  /*3370*/  IMAD R0, R11, 0x7c, RZ ;  /* 0x0000007c0b007824 */ /* 0x000fe400078e02ff */
[C---:B-1----:R-:W-:Y:S01]  /*3380*/  IMAD.WIDE R2, R8.reuse, 0x2, R18 ;  /* 0x0000000208027825 */ /* 0x042fe200078e0212 */
        /* <DEDUP_REMOVED lines=474> */
[----:B------:R0:W-:Y:S01]  /*5130*/  STL [R1+0x2c70], R5 ;  /* 0x002c700501007387 */ /* 0x0001e20000100800 */
[----:B------:R-:W-:-:S03]  /*5140*/  IMAD R8, R11, 0x69, RZ ;  /* 0x000000690b087824 */ /* 0x000fc600078e02ff */
        /* <DEDUP_REMOVED lines=20> */
[----:B------:R-:W-:-:S03]  /*5290*/  IMAD R0, R11, 0x68, RZ ;  /* 0x000000680b007824 */ /* 0x000fc600078e02ff */
[----:B------:R-:W-:Y:S01]  /*52a0*/  STL [R1+0x2c3c], R4 ;  /* 0x002c3c0401007387 */ /* 0x000fe20000100800 */
[----:B0-----:R-:W-:-:S03]  /*52b0*/  IMAD.WIDE R6, R8, 0x2, R14 ;  /* 0x0000000208067825 */ /* 0x001fc600078e020e */
[----:B------:R0:W-:Y:S01]  /*52c0*/  STL [R1+0x121c], R5 ;  /* 0x00121c0501007387 */ /* 0x0001e20000100800 */
[----:B-1----:R-:W-:-:S05]  /*52d0*/  IMAD.WIDE R2, R8, 0x2, R18 ;  /* 0x0000000208027825 */ /* 0x002fca00078e0212 */
[----:B------:R-:W-:Y:S01]  /*52e0*/  STL [R1+0x2c34], R2 ;  /* 0x002c340201007387 */ /* 0x000fe20000100800 */
[----:B0-----:R-:W-:-:S03]  /*52f0*/  IMAD.WIDE R4, R8, 0x2, R16 ;  /* 0x0000000208047825 */ /* 0x001fc600078e0210 */
[----:B------:R0:W-:Y:S01]  /*5300*/  STL [R1+0x1220], R3 ;  /* 0x0012200301007387 */ /* 0x0001e20000100800 */
[----:B------:R-:W-:-:S03]  /*5310*/  IMAD.WIDE R8, R0, 0x2, R28 ;  /* 0x0000000200087825 */ /* 0x000fc600078e021c */
        /* <DEDUP_REMOVED lines=9> */
[----:B------:R-:W-:Y:S04]  /*53b0*/  STL [R1+0x1240], R2 ;  /* 0x0012400201007387 */ /* 0x000fe80000100800 */
[----:B------:R0:W-:Y:S01]  /*53c0*/  STL [R1+0x123c], R3 ;  /* 0x00123c0301007387 */ /* 0x0001e20000100800 */
[----:B-1----:R-:W-:-:S03]  /*53d0*/  IMAD.WIDE R8, R0, 0x2, R20 ;  /* 0x0000000200087825 */ /* 0x002fc600078e0214 */
[----:B------:R-:W-:Y:S01]  /*53e0*/  STL [R1+0x1248], R4 ;  /* 0x0012480401007387 */ /* 0x000fe20000100800 */
[----:B------:R-:W-:-:S03]  /*53f0*/  IMAD R10, R11, 0x67, RZ ;  /* 0x000000670b0a7824 */ /* 0x000fc600078e02ff */
        /* <DEDUP_REMOVED lines=974> */
[----:B------:R-:W-:-:S03]  /*90e0*/  IMAD.SHL.U32 R0, R11, 0x40, RZ ;  /* 0x000000400b007824 */ /* 0x000fc600078e00ff */
        /* <DEDUP_REMOVED lines=1428> */
[----:B------:R-:W-:Y:S02]  /*ea30*/  IMAD R12, R11, 0x7, RZ ;  /* 0x000000070b0c7824 */ /* 0x000fe400078e02ff */
[----:B-1----:R-:W-:Y:S01]  /*ea40*/  IMAD.WIDE R4, R0, 0x2, R16 ;  /* 0x0000000200047825 */ /* 0x002fe200078e0210 */
[----:B------:R-:W-:Y:S04]  /*ea50*/  STL [R1+0x2a58], R8 ;  /* 0x002a580801007387 */ /* 0x000fe80000100800 */
[----:B------:R-:W-:Y:S04]  /*ea60*/  STL [R1+0x2a54], R9 ;  /* 0x002a540901007387 */ /* 0x000fe80000100800 */
[----:B------:R-:W-:Y:S01]  /*ea70*/  STL [R1+0x2a60], R2 ;  /* 0x002a600201007387 */ /* 0x000fe20000100800 */
[----:B0-----:R-:W-:-:S03]  /*ea80*/  IMAD.WIDE R6, R12, 0x2, R28 ;  /* 0x000000020c067825 */ /* 0x001fc600078e021c */
[----:B------:R0:W-:Y:S04]  /*ea90*/  STL [R1+0x2a5c], R3 ;  /* 0x002a5c0301007387 */ /* 0x0001e80000100800 */
        /* <DEDUP_REMOVED lines=13> */
[----:B------:R-:W-:Y:S01]  /*eb70*/  STL [R1+0x2a88], R2 ;  /* 0x002a880201007387 */ /* 0x000fe20000100800 */
[----:B------:R-:W-:-:S04]  /*eb80*/  IMAD.WIDE R8, R0, 0x2, R28 ;  /* 0x0000000200087825 */ /* 0x000fc800078e021c */
[----:B-1----:R-:W-:Y:S01]  /*eb90*/  IMAD.WIDE R4, R12, 0x2, R22 ;  /* 0x000000020c047825 */ /* 0x002fe200078e0216 */
        /* <DEDUP_REMOVED lines=96> */
[----:B------:R-:W-:Y:S04]  /*f1a0*/  STL [R1+0x2b7c], R9 ;  /* 0x002b7c0901007387 */ /* 0x000fe80000100800 */
[----:B------:R-:W-:Y:S04]  /*f1b0*/  STL [R1+0x2b88], R2 ;  /* 0x002b880201007387 */ /* 0x000fe80000100800 */
[----:B------:R1:W-:Y:S04]  /*f1c0*/  STL [R1+0x2b84], R3 ;  /* 0x002b840301007387 */ /* 0x0003e80000100800 */
[----:B------:R-:W-:Y:S01]  /*f1d0*/  STL [R1+0x2b90], R4 ;  /* 0x002b900401007387 */ /* 0x000fe20000100800 */
[----:B0-----:R-:W-:-:S03]  /*f1e0*/  IMAD.WIDE R6, R0, 0x2, R26 ;  /* 0x0000000200067825 */ /* 0x001fc600078e021a */
[----:B------:R0:W-:Y:S01]  /*f1f0*/  STL [R1+0x2b8c], R5 ;  /* 0x002b8c0501007387 */ /* 0x0001e20000100800 */
[----:B-1----:R-:W-:-:S04]  /*f200*/  IMAD.WIDE R2, R10, 0x2, R14 ;  /* 0x000000020a027825 */ /* 0x002fc800078e020e */
[C---:B------:R-:W-:Y:S01]  /*f210*/  IMAD.WIDE R8, R0.reuse, 0x2, R24 ;  /* 0x0000000200087825 */ /* 0x040fe200078e0218 */
[----:B------:R-:W-:Y:S03]  /*f220*/  STL [R1+0x2b98], R2 ;  /* 0x002b980201007387 */ /* 0x000fe60000100800 */
[C---:B0-----:R-:W-:Y:S01]  /*f230*/  IMAD.WIDE R4, R0.reuse, 0x2, R28 ;  /* 0x0000000200047825 */ /* 0x041fe200078e021c */
        /* <DEDUP_REMOVED lines=32> */
[----:B------:R-:W-:Y:S04]  /*f440*/  STL [R1+0x2bec], R9 ;  /* 0x002bec0901007387 */ /* 0x000fe80000100800 */
[----:B------:R-:W-:Y:S01]  /*f450*/  STL [R1+0x2bf8], R2 ;  /* 0x002bf80201007387 */ /* 0x000fe20000100800 */
[----:B0-----:R-:W-:-:S03]  /*f460*/  IMAD.WIDE R6, R11, 0x2, R18 ;  /* 0x000000020b067825 */ /* 0x001fc600078e0212 */
[----:B------:R-:W-:Y:S04]  /*f470*/  STL [R1+0x2bf4], R3 ;  /* 0x002bf40301007387 */ /* 0x000fe80000100800 */
[----:B------:R-:W-:Y:S04]  /*f480*/  STL [R1+0x2c00], R4 ;  /* 0x002c000401007387 */ /* 0x000fe80000100800 */
[----:B------:R0:W-:Y:S02]  /*f490*/  STL [R1+0x2bfc], R5 ;  /* 0x002bfc0501007387 */ /* 0x0001e40000100800 */
[----:B0-----:R-:W-:-:S02]  /*f4a0*/  IMAD.WIDE R4, R12, 0x2, R18 ;  /* 0x000000020c047825 */ /* 0x001fc400078e0212 */
[----:B------:R-:W0:Y:S02]  /*f4b0*/  S2R R18, SR_TID.X ;  /* 0x0000000000127919 */ /* 0x000e240000002100 */
[C---:B------:R-:W-:Y:S02]  /*f4c0*/  IMAD.WIDE R8, R11.reuse, 0x2, R16 ;  /* 0x000000020b087825 */ /* 0x040fe400078e0210 */
[----:B------:R-:W-:Y:S02]  /*f4d0*/  STL [R1+0x2c08], R6 ;  /* 0x002c080601007387 */ /* 0x000fe40000100800 */
[----:B------:R-:W-:Y:S02]  /*f4e0*/  IMAD.WIDE R2, R11, 0x2, R14 ;  /* 0x000000020b027825 */ /* 0x000fe400078e020e */
[----:B------:R1:W-:Y:S04]  /*f4f0*/  STL [R1+0x2c04], R7 ;  /* 0x002c040701007387 */ /* 0x0003e80000100800 */
[----:B------:R-:W-:Y:S04]  /*f500*/  STL [R1+0x2c10], R8 ;  /* 0x002c100801007387 */ /* 0x000fe80000100800 */
[----:B------:R-:W-:Y:S01]  /*f510*/  STL [R1+0x2c0c], R9 ;  /* 0x002c0c0901007387 */ /* 0x000fe20000100800 */
[----:B-1----:R-:W-:-:S03]  /*f520*/  IMAD.WIDE R6, R12, 0x2, R16 ;  /* 0x000000020c067825 */ /* 0x002fc600078e0210 */
[----:B------:R-:W-:Y:S04]  /*f530*/  STL [R1+0x2c18], R2 ;  /* 0x002c180201007387 */ /* 0x000fe80000100800 */
[----:B------:R1:W-:Y:S04]  /*f540*/  STL [R1+0x2c14], R3 ;  /* 0x002c140301007387 */ /* 0x0003e80000100800 */
[----:B------:R0:W-:Y:S04]  /*f550*/  STL [R1+0x2c20], R4 ;  /* 0x002c200401007387 */ /* 0x0001e80000100800 */
[----:B------:R-:W-:Y:S01]  /*f560*/  STL [R1+0x2c1c], R5 ;  /* 0x002c1c0501007387 */ /* 0x000fe20000100800 */
[----:B-1----:R-:W-:-:S03]  /*f570*/  IMAD.WIDE R2, R12, 0x2, R14 ;  /* 0x000000020c027825 */ /* 0x002fc600078e020e */
[----:B------:R-:W-:Y:S01]  /*f580*/  STL [R1+0x2c28], R6 ;  /* 0x002c280601007387 */ /* 0x000fe20000100800 */
[----:B0-----:R-:W-:-:S03]  /*f590*/  IMAD.SHL.U32 R4, R18, 0x200, RZ ;  /* 0x0000020012047824 */ /* 0x001fc600078e00ff */
[----:B------:R-:W-:Y:S04]  /*f5a0*/  STL [R1+0x2c24], R7 ;  /* 0x002c240701007387 */ /* 0x000fe80000100800 */
[----:B------:R-:W-:Y:S04]  /*f5b0*/  STL [R1+0x2c30], R2 ;  /* 0x002c300201007387 */ /* 0x000fe80000100800 */
[----:B------:R-:W-:Y:S04]  /*f5c0*/  STL [R1+0x2c2c], R3 ;  /* 0x002c2c0301007387 */ /* 0x000fe80000100800 */
[----:B------:R0:W-:Y:S04]  /*f5d0*/  STL [R1+0x32f0], R4 ;  /* 0x0032f00401007387 */ /* 0x0001e80000100800 */
[----:B------:R-:W-:Y:S04]  /*f5e0*/  STL [R1+0x120c], RZ ;  /* 0x00120cff01007387 */ /* 0x000fe80000100800 */
[----:B------:R-:W-:Y:S01]  /*f5f0*/  STL [R1+0x690], RZ ;  /* 0x000690ff01007387 */ /* 0x000fe20000100800 */
[----:B0-----:R-:W-:-:S03]  /*f600*/  LOP3.LUT R4, R13, 0x2000, R4, 0xf8, !PT ;  /* 0x000020000d047812 */ /* 0x001fc600078ef804 */
[----:B------:R-:W-:Y:S04]  /*f610*/  STL [R1+0x694], RZ ;  /* 0x000694ff01007387 */ /* 0x000fe80000100800 */
[----:B------:R-:W-:Y:S04]  /*f620*/  STL [R1+0x698], RZ ;  /* 0x000698ff01007387 */ /* 0x000fe80000100800 */
[----:B------:R-:W-:Y:S04]  /*f630*/  STL [R1+0x69c], RZ ;  /* 0x00069cff01007387 */ /* 0x000fe80000100800 */
[----:B------:R0:W-:Y:S04]  /*f640*/  STL [R1+0x390], R4 ;  /* 0x0003900401007387 */ /* 0x0001e80000100800 */
        /* <DEDUP_REMOVED lines=100> */
[----:B------:R-:W2:Y:S04]  /*fc90*/  LDL R13, [R1+0xfb4] ;  /* 0x000fb400010d7983 */ /* 0x000ea80000100800 */
[----:B------:R1:W-:Y:S04]  /*fca0*/  STL [R1+0x4f0], RZ ;  /* 0x0004f0ff01007387 */ /* 0x0003e80000100800 */
[----:B------:R1:W-:Y:S04]  /*fcb0*/  STL [R1+0x4f4], RZ ;  /* 0x0004f4ff01007387 */ /* 0x0003e80000100800 */
[----:B------:R1:W-:Y:S04]  /*fcc0*/  STL [R1+0x4f8], RZ ;  /* 0x0004f8ff01007387 */ /* 0x0003e80000100800 */
[----:B------:R1:W-:Y:S04]  /*fcd0*/  STL [R1+0x4fc], RZ ;  /* 0x0004fcff01007387 */ /* 0x0003e80000100800 */
[----:B------:R1:W-:Y:S01]  /*fce0*/  STL [R1+0x4e0], RZ ;  /* 0x0004e0ff01007387 */ /* 0x0003e20000100800 */
[----:B------:R-:W-:-:S03]  /*fcf0*/  LOP3.LUT R19, R18, 0x3f, RZ, 0xc0, !PT ;  /* 0x0000003f12137812 */ /* 0x000fc600078ec0ff */
[----:B------:R1:W-:Y:S04]  /*fd00*/  STL [R1+0x4e4], RZ ;  /* 0x0004e4ff01007387 */ /* 0x0003e80000100800 */
[----:B------:R1:W-:Y:S04]  /*fd10*/  STL [R1+0x4e8], RZ ;  /* 0x0004e8ff01007387 */ /* 0x0003e80000100800 */
[----:B------:R1:W-:Y:S04]  /*fd20*/  STL [R1+0x4ec], RZ ;  /* 0x0004ecff01007387 */ /* 0x0003e80000100800 */
[----:B------:R1:W-:Y:S04]  /*fd30*/  STL [R1+0x530], RZ ;  /* 0x000530ff01007387 */ /* 0x0003e80000100800 */
[----:B------:R1:W-:Y:S01]  /*fd40*/  STL [R1+0x534], RZ ;  /* 0x000534ff01007387 */ /* 0x0003e20000100800 */
[----:B------:R-:W-:-:S03]  /*fd50*/  IMAD.SHL.U32 R2, R19, 0x2, RZ ;  /* 0x0000000213027824 */ /* 0x000fc600078e00ff */
[----:B------:R1:W-:Y:S04]  /*fd60*/  STL [R1+0x538], RZ ;  /* 0x000538ff01007387 */ /* 0x0003e80000100800 */
[----:B------:R1:W-:Y:S04]  /*fd70*/  STL [R1+0x53c], RZ ;  /* 0x00053cff01007387 */ /* 0x0003e80000100800 */
[----:B------:R1:W-:Y:S04]  /*fd80*/  STL [R1+0x520], RZ ;  /* 0x000520ff01007387 */ /* 0x0003e80000100800 */
[----:B------:R1:W-:Y:S04]  /*fd90*/  STL [R1+0x524], RZ ;  /* 0x000524ff01007387 */ /* 0x0003e80000100800 */
[----:B------:R1:W-:Y:S01]  /*fda0*/  STL [R1+0x528], RZ ;  /* 0x000528ff01007387 */ /* 0x0003e20000100800 */
[----:B------:R-:W-:-:S03]  /*fdb0*/  LOP3.LUT R5, R2, 0x20, RZ, 0x3c, !PT ;  /* 0x0000002002057812 */ /* 0x000fc600078e3cff */
[----:B------:R1:W-:Y:S01]  /*fdc0*/  STL [R1+0x52c], RZ ;  /* 0x00052cff01007387 */ /* 0x0003e20000100800 */
[----:B------:R-:W-:-:S03]  /*fdd0*/  LOP3.LUT R5, R2, 0x50, RZ, 0x3c, !PT ;  /* 0x0000005002057812 */ /* 0x000fc600078e3cff */
[----:B------:R1:W-:Y:S01]  /*fde0*/  STL [R1+0x4c0], RZ ;  /* 0x0004c0ff01007387 */ /* 0x0003e20000100800 */
[----:B0-----:R-:W-:-:S03]  /*fdf0*/  LOP3.LUT R4, R4, 0x40, RZ, 0x3c, !PT ;  /* 0x0000004004047812 */ /* 0x001fc600078e3cff */
[----:B------:R1:W-:Y:S04]  /*fe00*/  STL [R1+0x4c4], RZ ;  /* 0x0004c4ff01007387 */ /* 0x0003e80000100800 */
[----:B------:R1:W-:Y:S04]  /*fe10*/  STL [R1+0x4c8], RZ ;  /* 0x0004c8ff01007387 */ /* 0x0003e80000100800 */
[----:B------:R1:W-:Y:S04]  /*fe20*/  STL [R1+0x4cc], RZ ;  /* 0x0004ccff01007387 */ /* 0x0003e80000100800 */
[----:B------:R1:W-:Y:S04]  /*fe30*/  STL [R1+0x4d0], RZ ;  /* 0x0004d0ff01007387 */ /* 0x0003e80000100800 */
[----:B------:R1:W-:Y:S04]  /*fe40*/  STL [R1+0x4d4], RZ ;  /* 0x0004d4ff01007387 */ /* 0x0003e80000100800 */
[----:B------:R1:W-:Y:S04]  /*fe50*/  STL [R1+0x4d8], RZ ;  /* 0x0004d8ff01007387 */ /* 0x0003e80000100800 */
[----:B------:R1:W-:Y:S04]  /*fe60*/  STL [R1+0x4dc], RZ ;  /* 0x0004dcff01007387 */ /* 0x0003e80000100800 */
[----:B------:R1:W-:Y:S01]  /*fe70*/  STL [R1+0x394], R4 ;  /* 0x0003940401007387 */ /* 0x0003e20000100800 */
[----:B------:R-:W-:Y:S01]  /*fe80*/  IMAD.SHL.U32 R3, R11, 0x80, RZ ;  /* 0x000000800b037824 */ /* 0x000fe200078e00ff */
[----:B------:R-:W-:-:S02]  /*fe90*/  ULDC UR4, c[0x0][0x18c] ;  /* 0x0000630000047ab9 */ /* 0x000fc40000000800 */
[----:B------:R-:W-:Y:S02]  /*fea0*/  USHF.R.S32.HI UR5, URZ, 0x1f, UR6 ;  /* 0x0000001f3f057899 */ /* 0x000fe40008011406 */
[----:B------:R-:W-:Y:S01]  /*feb0*/  USHF.L.U32 UR4, UR4, 0x7, URZ ;  /* 0x0000000704047899 */ /* 0x000fe2000800063f */
[----:B------:R-:W-:Y:S01]  /*fec0*/  SHF.R.S32.HI R0, RZ, 0x1f, R3 ;  /* 0x0000001fff007819 */ /* 0x000fe20000011403 */
[----:B------:R-:W-:Y:S01]  /*fed0*/  ULEA.HI UR5, UR5, UR6, URZ, 0x7 ;  /* 0x0000000605057291 */ /* 0x000fe2000f8f383f */
[C---:B------:R-:W-:Y:S01]  /*fee0*/  LOP3.LUT R6, R2.reuse, 0x10, RZ, 0x3c, !PT ;  /* 0x0000001002067812 */ /* 0x040fe200078e3cff */
[----:B------:R-:W-:Y:S01]  /*fef0*/  USHF.R.S32.HI UR6, URZ, 0x1f, UR4 ;  /* 0x0000001f3f067899 */ /* 0x000fe20008011404 */
[C---:B------:R-:W-:Y:S01]  /*ff00*/  SHF.L.U64.HI R0, R3.reuse, 0x1, R0 ;  /* 0x0000000103007819 */ /* 0x040fe20000010200 */
[----:B------:R-:W-:Y:S01]  /*ff10*/  IMAD.SHL.U32 R3, R3, 0x2, RZ ;  /* 0x0000000203037824 */ /* 0x000fe200078e00ff */
[C---:B------:R-:W-:Y:S02]  /*ff20*/  LOP3.LUT R7, R2.reuse, 0x30, RZ, 0x3c, !PT ;  /* 0x0000003002077812 */ /* 0x040fe400078e3cff */
[----:B------:R-:W-:-:S02]  /*ff30*/  LOP3.LUT R6, R2, 0x40, RZ, 0x3c, !PT ;  /* 0x0000004002067812 */ /* 0x000fc400078e3cff */
[C---:B------:R-:W-:Y:S02]  /*ff40*/  LOP3.LUT R7, R2.reuse, 0x60, RZ, 0x3c, !PT ;  /* 0x0000006002077812 */ /* 0x040fe400078e3cff */
[----:B------:R-:W-:Y:S01]  /*ff50*/  LOP3.LUT R6, R2, 0x70, RZ, 0x3c, !PT ;  /* 0x0000007002067812 */ /* 0x000fe200078e3cff */
[----:B------:R-:W-:Y:S02]  /*ff60*/  USHF.L.U32 UR10, UR4, 0x1, URZ ;  /* 0x00000001040a7899 */ /* 0x000fe4000800063f */
[----:B------:R-:W-:Y:S02]  /*ff70*/  USHF.R.S32.HI UR5, URZ, 0x7, UR5 ;  /* 0x000000073f057899 */ /* 0x000fe40008011405 */
[----:B------:R-:W-:Y:S01]  /*ff80*/  USHF.L.U64.HI UR6, UR4, 0x1, UR6 ;  /* 0x0000000104067899 */ /* 0x000fe20008010206 */
[----:B--2---:R-:W-:-:S05]  /*ff90*/  LOP3.LUT R5, R13, 0x40, RZ, 0x3c, !PT ;  /* 0x000000400d057812 */ /* 0x004fca00078e3cff */
[----:B------:R1:W-:Y:S04]  /*ffa0*/  STL [R1+0x32f4], R5 ;  /* 0x0032f40501007387 */ /* 0x0003e80000100800 */
.L_x_3:
[----:B01----:R-:W2:Y:S04]  /*ffb0*/  LDL.64 R4, [R1+0x3d0] ;  /* 0x0003d00001047983 */ /* 0x003ea80000100a00 */
[----:B--2---:R0:W-:Y:S04]  /*ffc0*/  STL [R1+0x4440], R5 ;  /* 0x0044400501007387 */ /* 0x0041e80000100800 */
[----:B0-----:R-:W2:Y:S01]  /*ffd0*/  LDL R5, [R1+0x120c] ;  /* 0x00120c0001057983 */ /* 0x001ea20000100800 */
[----:B------:R-:W-:-:S03]  /*ffe0*/  IMAD.MOV.U32 R13, RZ, RZ, -0x80 ;  /* 0xffffff80ff0d7424 */ /* 0x000fc600078e00ff */
[----:B------:R-:W-:Y:S04]  /*fff0*/  STL [R1+0x353c], R15 ;  /* 0x00353c0f01007387 */ /* 0x000fe80000100800 */
        /* <DEDUP_REMOVED lines=73> */
[----:B------:R-:W-:Y:S01]  /*10490*/  STL [R1+0x3664], R15 ;  /* 0x0036640f01007387 */ /* 0x000fe20000100800 */
[----:B--2---:R-:W-:-:S03]  /*104a0*/  IMAD R13, R5, R13, c[0x0][0x180] ;  /* 0x00006000050d7624 */ /* 0x004fc600078e020d */
        /* <DEDUP_REMOVED lines=887> */
[----:B------:R0:W-:Y:S04]  /*13c20*/  STL [R1+0x443c], R2 ;  /* 0x00443c0201007387 */ /* 0x0001e80000100800 */
[----:B-----5:R-:W-:Y:S04]  /*13c30*/  STL [R1+0x3530], R29 ;  /* 0x0035301d01007387 */ /* 0x020fe80000100800 */
        /* <DEDUP_REMOVED lines=23> */
[----:B------:R-:W2:Y:S01]  /*13db0*/  LDL.LU R5, [R1+0x4440] ;  /* 0x0044400001057983 */ /* 0x000ea20000300800 */
[----:B------:R-:W-:-:S02]  /*13dc0*/  ISETP.GT.AND P0, PT, R13, RZ, PT ;  /* 0x000000ff0d00720c */ /* 0x000fc40003f04270 */
[----:B0-----:R-:W-:Y:S02]  /*13dd0*/  PRMT R2, RZ, 0x7610, R2 ;  /* 0x00007610ff027816 */ /* 0x001fe40000000002 */
[----:B------:R-:W-:Y:S02]  /*13de0*/  PRMT R15, RZ, 0x7610, R15 ;  /* 0x00007610ff0f7816 */ /* 0x000fe4000000000f */
[----:B------:R-:W-:-:S07]  /*13df0*/  PRMT R14, RZ, 0x7610, R14 ;  /* 0x00007610ff0e7816 */ /* 0x000fce000000000e */
[----:B--2---:R-:W2:Y:S04]  /*13e00*/  @P0 LDG.E.U16 R2, [R4.64] ;  /* 0x0000000804020981 */ /* 0x004ea8000c1e1500 */
[----:B--2---:R0:W-:Y:S04]  /*13e10*/  STL [R1+0x1208], R2 ;  /* 0x0012080201007387 */ /* 0x0041e80000100800 */
[----:B0-----:R-:W2:Y:S04]  /*13e20*/  LDL.LU R2, [R1+0x443c] ;  /* 0x00443c0001027983 */ /* 0x001ea80000300800 */
[----:B------:R-:W3:Y:S04]  /*13e30*/  LDL.64 R4, [R1+0x3c8] ;  /* 0x0003c80001047983 */ /* 0x000ee80000100a00 */
[----:B---3--:R-:W3:Y:S04]  /*13e40*/  @P0 LDG.E.U16 R15, [R4.64] ;  /* 0x00000008040f0981 */ /* 0x008ee8000c1e1500 */
[----:B---3--:R0:W-:Y:S04]  /*13e50*/  STL [R1+0x1204], R15 ;  /* 0x0012040f01007387 */ /* 0x0081e80000100800 */
[----:B0-----:R-:W3:Y:S04]  /*13e60*/  LDL.LU R15, [R1+0x4438] ;  /* 0x00443800010f7983 */ /* 0x001ee80000300800 */
[----:B------:R-:W4:Y:S01]  /*13e70*/  LDL.64 R4, [R1+0x3c0] ;  /* 0x0003c00001047983 */ /* 0x000f220000100a00 */
[----:B---3--:R-:W-:-:S03]  /*13e80*/  PRMT R15, RZ, 0x7610, R15 ;  /* 0x00007610ff0f7816 */ /* 0x008fc6000000000f */
[----:B----4-:R-:W3:Y:S04]  /*13e90*/  @P0 LDG.E.U16 R14, [R4.64] ;  /* 0x00000008040e0981 */ /* 0x010ee8000c1e1500 */
        /* <DEDUP_REMOVED lines=8> */
[----:B------:R-:W-:-:S02]  /*13f20*/  ISETP.GT.AND P1, PT, R13, 0x1, PT ;  /* 0x000000010d00780c */ /* 0x000fc40003f24270 */
[----:B---3--:R-:W-:Y:S01]  /*13f30*/  PRMT R15, RZ, 0x7610, R15 ;  /* 0x00007610ff0f7816 */ /* 0x008fe2000000000f */
        /* <DEDUP_REMOVED lines=18> */
[----:B------:R-:W4:Y:S04]  /*14060*/  LDL R4, [R1+0x2c14] ;  /* 0x002c140001047983 */ /* 0x000f280000100800 */
[----:B------:R-:W4:Y:S01]  /*14070*/  LDL R5, [R1+0x2c18] ;  /* 0x002c180001057983 */ /* 0x000f220000100800 */
[----:B---3--:R-:W-:-:S02]  /*14080*/  PRMT R15, RZ, 0x7610, R15 ;  /* 0x00007610ff0f7816 */ /* 0x008fc4000000000f */
[----:B----4-:R-:W-:-:S04]  /*14090*/  @P1 LOP3.LUT R5, R5, R4, RZ, 0x3c, !PT ;  /* 0x0000000405051212 */ /* 0x010fc800078e3cff */
[----:B------:R-:W-:-:S04]  /*140a0*/  @P1 LOP3.LUT R4, R5, R4, RZ, 0x3c, !PT ;  /* 0x0000000405041212 */ /* 0x000fc800078e3cff */
[----:B------:R-:W-:-:S05]  /*140b0*/  @P1 LOP3.LUT R5, R5, R4, RZ, 0x3c, !PT ;  /* 0x0000000405051212 */ /* 0x000fca00078e3cff */
[----:B------:R-:W3:Y:S04]  /*140c0*/  @P1 LDG.E.U16 R14, [R4.64] ;  /* 0x00000008040e1981 */ /* 0x000ee8000c1e1500 */
        /* <DEDUP_REMOVED lines=31> */
[----:B------:R-:W-:-:S02]  /*142c0*/  ISETP.GT.AND P0, PT, R13, 0x2, PT ;  /* 0x000000020d00780c */ /* 0x000fc40003f04270 */
[----:B---3--:R-:W-:Y:S02]  /*142d0*/  PRMT R15, RZ, 0x7610, R15 ;  /* 0x00007610ff0f7816 */ /* 0x008fe4000000000f */
        /* <DEDUP_REMOVED lines=1273> */
[----:B0-----:R-:W3:Y:S01]  /*19270*/  LDL.LU R15, [R1+0x41e0] ;  /* 0x0041e000010f7983 */ /* 0x001ee20000300800 */
[----:B------:R-:W4:Y:S02]  /*19280*/  LDL R4, [R1+0x27ac] ;  /* 0x0027ac0001047983 */ /* 0x000f240000100800 */
        /* <DEDUP_REMOVED lines=6141> */
[----:B------:R-:W4:Y:S02]  /*31260*/  LDL R5, [R1+0x12a8] ;  /* 0x0012a80001057983 */ /* 0x000f240000100800 */
[----:B----4-:R-:W-:-:S04]  /*31270*/  @P1 LOP3.LUT R5, R5, R4, RZ, 0x3c, !PT ;  /* 0x0000000405051212 */ /* 0x010fc800078e3cff */
[----:B------:R-:W-:-:S04]  /*31280*/  @P1 LOP3.LUT R4, R5, R4, RZ, 0x3c, !PT ;  /* 0x0000000405041212 */ /* 0x000fc800078e3cff */
[----:B------:R-:W-:-:S05]  /*31290*/  @P1 LOP3.LUT R5, R5, R4, RZ, 0x3c, !PT ;  /* 0x0000000405051212 */ /* 0x000fca00078e3cff */
[----:B------:R-:W4:Y:S04]  /*312a0*/  @P1 LDG.E.U16 R15, [R4.64] ;  /* 0x00000008040f1981 */ /* 0x000f28000c1e1500 */
[----:B----4-:R0:W-:Y:S04]  /*312b0*/  STL [R1+0x2bc], R15 ;  /* 0x0002bc0f01007387 */ /* 0x0101e80000100800 */
[----:B0-----:R-:W4:Y:S01]  /*312c0*/  LDL.LU R15, [R1+0x3758] ;  /* 0x00375800010f7983 */ /* 0x001f220000300800 */
[----:B------:R-:W2:Y:S02]  /*312d0*/  LDL R4, [R1+0x129c] ;  /* 0x00129c0001047983 */ /* 0x000ea40000100800 */
[----:B------:R-:W2:Y:S01]  /*312e0*/  LDL R5, [R1+0x12a0] ;  /* 0x0012a00001057983 */ /* 0x000ea20000100800 */
[----:B----4-:R-:W-:-:S02]  /*312f0*/  PRMT R15, RZ, 0x7610, R15 ;  /* 0x00007610ff0f7816 */ /* 0x010fc4000000000f */
[----:B--2---:R-:W-:-:S04]  /*31300*/  @P1 LOP3.LUT R5, R5, R4, RZ, 0x3c, !PT ;  /* 0x0000000405051212 */ /* 0x004fc800078e3cff */
[----:B------:R-:W-:-:S04]  /*31310*/  @P1 LOP3.LUT R4, R5, R4, RZ, 0x3c, !PT ;  /* 0x0000000405041212 */ /* 0x000fc800078e3cff */
[----:B------:R-:W-:-:S05]  /*31320*/  @P1 LOP3.LUT R5, R5, R4, RZ, 0x3c, !PT ;  /* 0x0000000405051212 */ /* 0x000fca00078e3cff */
[----:B------:R-:W2:Y:S04]  /*31330*/  @P1 LDG.E.U16 R15, [R4.64] ;  /* 0x00000008040f1981 */ /* 0x000ea8000c1e1500 */
[----:B--2---:R0:W-:Y:S04]  /*31340*/  STL [R1+0x2b8], R15 ;  /* 0x0002b80f01007387 */ /* 0x0041e80000100800 */
[----:B0-----:R-:W2:Y:S01]  /*31350*/  LDL.LU R15, [R1+0x3754] ;  /* 0x00375400010f7983 */ /* 0x001ea20000300800 */
[----:B------:R-:W4:Y:S02]  /*31360*/  LDL R4, [R1+0x1294] ;  /* 0x0012940001047983 */ /* 0x000f240000100800 */
[----:B------:R-:W4:Y:S01]  /*31370*/  LDL R5, [R1+0x1298] ;  /* 0x0012980001057983 */ /* 0x000f220000100800 */
[----:B--2---:R-:W-:-:S02]  /*31380*/  PRMT R15, RZ, 0x7610, R15 ;  /* 0x00007610ff0f7816 */ /* 0x004fc4000000000f */
[----:B----4-:R-:W-:-:S04]  /*31390*/  @P1 LOP3.LUT R5, R5, R4, RZ, 0x3c, !PT ;  /* 0x0000000405051212 */ /* 0x010fc800078e3cff */
        /* <DEDUP_REMOVED lines=34> */
[----:B------:R-:W-:-:S02]  /*315c0*/  ISETP.GT.AND P0, PT, R13, 0x68, PT ;  /* 0x000000680d00780c */ /* 0x000fc40003f04270 */
[----:B--2---:R-:W-:Y:S02]  /*315d0*/  PRMT R15, RZ, 0x7610, R15 ;  /* 0x00007610ff0f7816 */ /* 0x004fe4000000000f */
        /* <DEDUP_REMOVED lines=537> */
[----:B------:R-:W-:-:S02]  /*33770*/  PRMT R0, RZ, 0x7610, R0 ;  /* 0x00007610ff007816 */ /* 0x000fc40000000000 */
[----:B----4-:R-:W-:-:S04]  /*33780*/  @P1 LOP3.LUT R5, R5, R4, RZ, 0x3c, !PT ;  /* 0x0000000405051212 */ /* 0x010fc800078e3cff */
[----:B------:R-:W-:-:S04]  /*33790*/  @P1 LOP3.LUT R4, R5, R4, RZ, 0x3c, !PT ;  /* 0x0000000405041212 */ /* 0x000fc800078e3cff */
[----:B------:R-:W-:-:S05]  /*337a0*/  @P1 LOP3.LUT R5, R5, R4, RZ, 0x3c, !PT ;  /* 0x0000000405051212 */ /* 0x000fca00078e3cff */
[----:B------:R0:W4:Y:S04]  /*337b0*/  @P1 LDG.E.U16 R0, [R4.64] ;  /* 0x0000000804001981 */ /* 0x000128000c1e1500 */
[----:B0-----:R-:W2:Y:S04]  /*337c0*/  LDL R4, [R1+0x2db0] ;  /* 0x002db00001047983 */ /* 0x001ea80000100800 */
[----:B------:R-:W2:Y:S01]  /*337d0*/  LDL R5, [R1+0x2dbc] ;  /* 0x002dbc0001057983 */ /* 0x000ea20000100800 */
[----:B------:R-:W-:-:S03]  /*337e0*/  PRMT R3, RZ, 0x7610, R3 ;  /* 0x00007610ff037816 */ /* 0x000fc60000000003 */
[----:B----4-:R-:W-:Y:S01]  /*337f0*/  STL [R1+0x335c], R0 ;  /* 0x00335c0001007387 */ /* 0x010fe20000100800 */
[----:B--2---:R-:W-:-:S04]  /*33800*/  @P1 LOP3.LUT R5, R5, R4, RZ, 0x3c, !PT ;  /* 0x0000000405051212 */ /* 0x004fc800078e3cff */
[----:B------:R-:W-:-:S04]  /*33810*/  @P1 LOP3.LUT R4, R5, R4, RZ, 0x3c, !PT ;  /* 0x0000000405041212 */ /* 0x000fc800078e3cff */
[----:B------:R-:W-:-:S05]  /*33820*/  @P1 LOP3.LUT R5, R5, R4, RZ, 0x3c, !PT ;  /* 0x0000000405051212 */ /* 0x000fca00078e3cff */
[----:B------:R0:W2:Y:S04]  /*33830*/  @P1 LDG.E.U16 R3, [R4.64] ;  /* 0x0000000804031981 */ /* 0x0000a8000c1e1500 */
[----:B0-----:R-:W4:Y:S04]  /*33840*/  LDL R4, [R1+0x2db8] ;  /* 0x002db80001047983 */ /* 0x001f280000100800 */
[----:B------:R-:W4:Y:S01]  /*33850*/  LDL R5, [R1+0x2dc0] ;  /* 0x002dc00001057983 */ /* 0x000f220000100800 */
[----:B------:R-:W-:-:S03]  /*33860*/  PRMT R15, RZ, 0x7610, R15 ;  /* 0x00007610ff0f7816 */ /* 0x000fc6000000000f */
[----:B--2---:R-:W-:Y:S01]  /*33870*/  STL [R1+0x3360], R3 ;  /* 0x0033600301007387 */ /* 0x004fe20000100800 */
        /* <DEDUP_REMOVED lines=672> */
[----:B------:R-:W-:-:S02]  /*36280*/  PRMT R2, RZ, 0x7610, R2 ;  /* 0x00007610ff027816 */ /* 0x000fc40000000002 */
        /* <DEDUP_REMOVED lines=8> */
[----:B------:R-:W-:-:S02]  /*36310*/  PRMT R29, RZ, 0x7610, R29 ;  /* 0x00007610ff1d7816 */ /* 0x000fc4000000001d */
[----:B------:R-:W-:Y:S02]  /*36320*/  ISETP.GT.AND P1, PT, R13, 0x79, PT ;  /* 0x000000790d00780c */ /* 0x000fe40003f24270 */
[----:B--2---:R-:W-:-:S04]  /*36330*/  @P0 LOP3.LUT R5, R5, R4, RZ, 0x3c, !PT ;  /* 0x0000000405050212 */ /* 0x004fc800078e3cff */
[----:B------:R-:W-:-:S04]  /*36340*/  @P0 LOP3.LUT R4, R5, R4, RZ, 0x3c, !PT ;  /* 0x0000000405040212 */ /* 0x000fc800078e3cff */
[----:B------:R-:W-:-:S05]  /*36350*/  @P0 LOP3.LUT R5, R5, R4, RZ, 0x3c, !PT ;  /* 0x0000000405050212 */ /* 0x000fca00078e3cff */
[----:B------:R-:W2:Y:S04]  /*36360*/  @P0 LDG.E.U16 R29, [R4.64] ;  /* 0x00000008041d0981 */ /* 0x000ea8000c1e1500 */
[----:B--2---:R0:W-:Y:S04]  /*36370*/  STL [R1+0x74], R29 ;  /* 0x0000741d01007387 */ /* 0x0041e80000100800 */
[----:B0-----:R-:W2:Y:S01]  /*36380*/  LDL.LU R29, [R1+0x3530] ;  /* 0x00353000011d7983 */ /* 0x001ea20000300800 */
[----:B------:R-:W2:Y:S02]  /*36390*/  LDL R4, [R1+0x3018] ;  /* 0x0030180001047983 */ /* 0x000ea40000100800 */
[----:B------:R-:W2:Y:S01]  /*363a0*/  LDL R5, [R1+0x3020] ;  /* 0x0030200001057983 */ /* 0x000ea20000100800 */
[----:B------:R-:W-:-:S02]  /*363b0*/  PRMT R28, RZ, 0x7610, R28 ;  /* 0x00007610ff1c7816 */ /* 0x000fc4000000001c */
        /* <DEDUP_REMOVED lines=63> */
[----:B------:R-:W-:Y:S02]  /*367b0*/  ISETP.GT.AND P0, PT, R13, 0x7a, PT ;  /* 0x0000007a0d00780c */ /* 0x000fe40003f04270 */
[----:B--2---:R-:W-:-:S04]  /*367c0*/  @P1 LOP3.LUT R5, R5, R4, RZ, 0x3c, !PT ;  /* 0x0000000405051212 */ /* 0x004fc800078e3cff */
[----:B------:R-:W-:-:S04]  /*367d0*/  @P1 LOP3.LUT R4, R5, R4, RZ, 0x3c, !PT ;  /* 0x0000000405041212 */ /* 0x000fc800078e3cff */
[----:B------:R-:W-:-:S05]  /*367e0*/  @P1 LOP3.LUT R5, R5, R4, RZ, 0x3c, !PT ;  /* 0x0000000405051212 */ /* 0x000fca00078e3cff */
[----:B------:R0:W2:Y:S04]  /*367f0*/  @P1 LDG.E.U16 R15, [R4.64] ;  /* 0x00000008040f1981 */ /* 0x0000a8000c1e1500 */
[----:B0-----:R-:W3:Y:S04]  /*36800*/  LDL R4, [R1+0x3058] ;  /* 0x0030580001047983 */ /* 0x001ee80000100800 */
[----:B------:R-:W3:Y:S01]  /*36810*/  LDL R5, [R1+0x3060] ;  /* 0x0030600001057983 */ /* 0x000ee20000100800 */
[----:B------:R-:W-:-:S03]  /*36820*/  PRMT R21, RZ, 0x7610, R21 ;  /* 0x00007610ff157816 */ /* 0x000fc60000000015 */
[----:B--2---:R0:W-:Y:S04]  /*36830*/  STL [R1+0x44], R15 ;  /* 0x0000440f01007387 */ /* 0x0041e80000100800 */
[----:B0-----:R-:W2:Y:S01]  /*36840*/  LDL R15, [R1+0x3088] ;  /* 0x00308800010f7983 */ /* 0x001ea20000100800 */
[----:B---3--:R-:W-:-:S04]  /*36850*/  @P0 LOP3.LUT R5, R5, R4, RZ, 0x3c, !PT ;  /* 0x0000000405050212 */ /* 0x008fc800078e3cff */
[----:B------:R-:W-:-:S04]  /*36860*/  @P0 LOP3.LUT R4, R5, R4, RZ, 0x3c, !PT ;  /* 0x0000000405040212 */ /* 0x000fc800078e3cff */
[----:B------:R-:W-:-:S05]  /*36870*/  @P0 LOP3.LUT R5, R5, R4, RZ, 0x3c, !PT ;  /* 0x0000000405050212 */ /* 0x000fca00078e3cff */
[----:B------:R-:W3:Y:S04]  /*36880*/  @P0 LDG.E.U16 R21, [R4.64] ;  /* 0x0000000804150981 */ /* 0x000ee8000c1e1500 */
[----:B---3--:R0:W-:Y:S04]  /*36890*/  STL [R1+0x40], R21 ;  /* 0x0000401501007387 */ /* 0x0081e80000100800 */
[----:B0-----:R-:W3:Y:S01]  /*368a0*/  LDL.LU R21, [R1+0x3510] ;  /* 0x0035100001157983 */ /* 0x001ee20000300800 */
        /* <DEDUP_REMOVED lines=33> */
[----:B------:R-:W2:Y:S01]  /*36ac0*/  @P0 LDG.E.U16 R17, [R4.64] ;  /* 0x0000000804110981 */ /* 0x000ea2000c1e1500 */
[----:B------:R-:W-:-:S03]  /*36ad0*/  PRMT R14, RZ, 0x7610, R14 ;  /* 0x00007610ff0e7816 */ /* 0x000fc6000000000e */
[----:B--2---:R0:W-:Y:S04]  /*36ae0*/  STL [R1+0x30], R17 ;  /* 0x0000301101007387 */ /* 0x0041e80000100800 */
[----:B0-----:R-:W2:Y:S01]  /*36af0*/  LDL.LU R17, [R1+0x3500] ;  /* 0x0035000001117983 */ /* 0x001ea20000300800 */
[----:B------:R-:W2:Y:S02]  /*36b00*/  LDL R5, [R1+0x306c] ;  /* 0x00306c0001057983 */ /* 0x000ea40000100800 */
[----:B------:R-:W-:Y:S01]  /*36b10*/  @P0 IMAD.MOV.U32 R4, RZ, RZ, R15 ;  /* 0x000000ffff040224 */ /* 0x000fe200078e000f */
[----:B------:R-:W-:Y:S01]  /*36b20*/  PRMT R16, RZ, 0x7610, R16 ;  /* 0x00007610ff107816 */ /* 0x000fe20000000010 */
[----:B------:R-:W3:Y:S04]  /*36b30*/  LDL R15, [R1+0x30b0] ;  /* 0x0030b000010f7983 */ /* 0x000ee80000100800 */
[----:B--2---:R0:W2:Y:S04]  /*36b40*/  @P0 LDG.E.U16 R14, [R4.64] ;  /* 0x00000008040e0981 */ /* 0x0040a8000c1e1500 */
[----:B0-----:R-:W2:Y:S04]  /*36b50*/  LDL R4, [R1+0x3084] ;  /* 0x0030840001047983 */ /* 0x001ea80000100800 */
[----:B------:R-:W2:Y:S02]  /*36b60*/  LDL R5, [R1+0x3094] ;  /* 0x0030940001057983 */ /* 0x000ea40000100800 */
[----:B--2---:R-:W-:-:S04]  /*36b70*/  @P0 LOP3.LUT R5, R5, R4, RZ, 0x3c, !PT ;  /* 0x0000000405050212 */ /* 0x004fc800078e3cff */
[----:B------:R-:W-:-:S04]  /*36b80*/  @P0 LOP3.LUT R4, R5, R4, RZ, 0x3c, !PT ;  /* 0x0000000405040212 */ /* 0x000fc800078e3cff */
[----:B------:R-:W-:-:S05]  /*36b90*/  @P0 LOP3.LUT R5, R5, R4, RZ, 0x3c, !PT ;  /* 0x0000000405050212 */ /* 0x000fca00078e3cff */
[----:B------:R-:W2:Y:S04]  /*36ba0*/  @P0 LDG.E.U16 R16, [R4.64] ;  /* 0x0000000804100981 */ /* 0x000ea8000c1e1500 */
[----:B------:R0:W-:Y:S04]  /*36bb0*/  STL [R1+0x2c], R14 ;  /* 0x00002c0e01007387 */ /* 0x0001e80000100800 */
[----:B0-----:R-:W3:Y:S04]  /*36bc0*/  LDL R14, [R1+0x30bc] ;  /* 0x0030bc00010e7983 */ /* 0x001ee80000100800 */
        /* <DEDUP_REMOVED lines=9> */
[----:B------:R-:W-:-:S03]  /*36c60*/  ISETP.GT.AND P1, PT, R13, 0x7b, PT ;  /* 0x0000007b0d00780c */ /* 0x000fc60003f24270 */
[----:B--2---:R0:W-:Y:S04]  /*36c70*/  STL [R1+0x24], R12 ;  /* 0x0000240c01007387 */ /* 0x0041e80000100800 */
[----:B0-----:R-:W2:Y:S01]  /*36c80*/  LDL.LU R12, [R1+0x34f8] ;  /* 0x0034f800010c7983 */ /* 0x001ea20000300800 */
[----:B------:R-:W2:Y:S02]  /*36c90*/  LDL R4, [R1+0x3098] ;  /* 0x0030980001047983 */ /* 0x000ea40000100800 */
[----:B------:R-:W2:Y:S01]  /*36ca0*/  LDL R5, [R1+0x30a0] ;  /* 0x0030a00001057983 */ /* 0x000ea20000100800 */
[----:B------:R-:W-:Y:S02]  /*36cb0*/  PRMT R11, RZ, 0x7610, R11 ;  /* 0x00007610ff0b7816 */ /* 0x000fe4000000000b */
        /* <DEDUP_REMOVED lines=18> */
[----:B------:R-:W-:Y:S02]  /*36de0*/  PRMT R8, RZ, 0x7610, R8 ;  /* 0x00007610ff087816 */ /* 0x000fe40000000008 */
[----:B--2---:R-:W-:-:S04]  /*36df0*/  @P1 LOP3.LUT R5, R5, R4, RZ, 0x3c, !PT ;  /* 0x0000000405051212 */ /* 0x004fc800078e3cff */
[----:B------:R-:W-:-:S04]  /*36e00*/  @P1 LOP3.LUT R4, R5, R4, RZ, 0x3c, !PT ;  /* 0x0000000405041212 */ /* 0x000fc800078e3cff */
[----:B------:R-:W-:-:S05]  /*36e10*/  @P1 LOP3.LUT R5, R5, R4, RZ, 0x3c, !PT ;  /* 0x0000000405051212 */ /* 0x000fca00078e3cff */
[----:B------:R3:W2:Y:S02]  /*36e20*/  @P1 LDG.E.U16 R9, [R4.64] ;  /* 0x0000000804091981 */ /* 0x0006a4000c1e1500 */
[----:B---3--:R-:W-:Y:S02]  /*36e30*/  @P1 IMAD.MOV.U32 R4, RZ, RZ, R14 ;  /* 0x000000ffff041224 */ /* 0x008fe400078e000e */
[----:B------:R-:W-:-:S05]  /*36e40*/  @P1 IMAD.MOV.U32 R5, RZ, RZ, R15 ;  /* 0x000000ffff051224 */ /* 0x000fca00078e000f */
[----:B------:R-:W3:Y:S04]  /*36e50*/  @P1 LDG.E.U16 R8, [R4.64] ;  /* 0x0000000804081981 */ /* 0x000ee8000c1e1500 */
[----:B--2---:R0:W-:Y:S04]  /*36e60*/  STL [R1+0x18], R9 ;  /* 0x0000180901007387 */ /* 0x0041e80000100800 */
[----:B0-----:R-:W2:Y:S01]  /*36e70*/  LDL.LU R9, [R1+0x34ec] ;  /* 0x0034ec0001097983 */ /* 0x001ea20000300800 */
[----:B------:R-:W2:Y:S02]  /*36e80*/  LDL R15, [R1+0x30d8] ;  /* 0x0030d800010f7983 */ /* 0x000ea40000100800 */
[----:B------:R-:W2:Y:S01]  /*36e90*/  LDL R14, [R1+0x30e0] ;  /* 0x0030e000010e7983 */ /* 0x000ea20000100800 */
        /* <DEDUP_REMOVED lines=8> */
[----:B------:R0:W2:Y:S04]  /*36f20*/  @P1 LDG.E.U16 R3, [R4.64] ;  /* 0x0000000804031981 */ /* 0x0000a8000c1e1500 */
[----:B0-----:R-:W2:Y:S04]  /*36f30*/  LDL R4, [R1+0x30ac] ;  /* 0x0030ac0001047983 */ /* 0x001ea80000100800 */
[----:B------:R-:W2:Y:S01]  /*36f40*/  LDL R5, [R1+0x30c8] ;  /* 0x0030c80001057983 */ /* 0x000ea20000100800 */
[----:B------:R-:W-:Y:S02]  /*36f50*/  PRMT R7, RZ, 0x7610, R7 ;  /* 0x00007610ff077816 */ /* 0x000fe40000000007 */
        /* <DEDUP_REMOVED lines=19> */
[----:B----4-:R-:W-:-:S02]  /*37090*/  PRMT R2, RZ, 0x7610, R2 ;  /* 0x00007610ff027816 */ /* 0x010fc40000000002 */
[----:B------:R-:W-:Y:S02]  /*370a0*/  ISETP.GT.AND P0, PT, R13, 0x7c, PT ;  /* 0x0000007c0d00780c */ /* 0x000fe40003f04270 */
[----:B--2---:R-:W-:-:S04]  /*370b0*/  @P1 LOP3.LUT R5, R5, R4, RZ, 0x3c, !PT ;  /* 0x0000000405051212 */ /* 0x004fc800078e3cff */
[----:B------:R-:W-:-:S04]  /*370c0*/  @P1 LOP3.LUT R4, R5, R4, RZ, 0x3c, !PT ;  /* 0x0000000405041212 */ /* 0x000fc800078e3cff */
[----:B------:R-:W-:-:S05]  /*370d0*/  @P1 LOP3.LUT R5, R5, R4, RZ, 0x3c, !PT ;  /* 0x0000000405051212 */ /* 0x000fca00078e3cff */
[----:B------:R0:W2:Y:S01]  /*370e0*/  @P1 LDG.E.U16 R2, [R4.64] ;  /* 0x0000000804021981 */ /* 0x0000a2000c1e1500 */
[----:B------:R-:W-:Y:S01]  /*370f0*/  PRMT R0, RZ, 0x7610, R0 ;  /* 0x00007610ff007816 */ /* 0x000fe20000000000 */
[----:B0-----:R-:W-:Y:S02]  /*37100*/  @P0 IMAD.MOV.U32 R4, RZ, RZ, R14 ;  /* 0x000000ffff040224 */ /* 0x001fe400078e000e */
[----:B------:R-:W-:-:S05]  /*37110*/  @P0 IMAD.MOV.U32 R5, RZ, RZ, R15 ;  /* 0x000000ffff050224 */ /* 0x000fca00078e000f */
[----:B------:R0:W4:Y:S04]  /*37120*/  @P0 LDG.E.U16 R0, [R4.64] ;  /* 0x0000000804000981 */ /* 0x000128000c1e1500 */
[----:B--2---:R-:W-:Y:S01]  /*37130*/  STL [R1+0x4], R2 ;  /* 0x0000040201007387 */ /* 0x004fe20000100800 */
[----:B0-----:R-:W2:Y:S01]  /*37140*/  LDL R5, [R1+0x30cc] ;  /* 0x0030cc0001057983 */ /* 0x001ea20000100800 */
[----:B------:R-:W-:Y:S01]  /*37150*/  PRMT R29, RZ, 0x7610, R29 ;  /* 0x00007610ff1d7816 */ /* 0x000fe2000000001d */
[----:B---3--:R-:W-:Y:S01]  /*37160*/  @P0 IMAD.MOV.U32 R4, RZ, RZ, R3 ;  /* 0x000000ffff040224 */ /* 0x008fe200078e0003 */
[----:B------:R-:W3:Y:S04]  /*37170*/  LDL R15, [R1+0x30f8] ;  /* 0x0030f800010f7983 */ /* 0x000ee80000100800 */
[----:B------:R-:W3:Y:S04]  /*37180*/  LDL R14, [R1+0x3100] ;  /* 0x00310000010e7983 */ /* 0x000ee80000100800 */
[----:B----4-:R0:W-:Y:S01]  /*37190*/  STL [R1+0x3454], R0 ;  /* 0x0034540001007387 */ /* 0x0101e20000100800 */
[----:B------:R-:W-:Y:S01]  /*371a0*/  PRMT R28, RZ, 0x7610, R28 ;  /* 0x00007610ff1c7816 */ /* 0x000fe2000000001c */
[----:B------:R-:W4:Y:S02]  /*371b0*/  LDL R3, [R1+0x30ec] ;  /* 0x0030ec0001037983 */ /* 0x000f240000100800 */
[----:B0-----:R-:W3:Y:S04]  /*371c0*/  LDL R0, [R1+0x3108] ;  /* 0x0031080001007983 */ /* 0x001ee80000100800 */
[----:B--2---:R0:W2:Y:S04]  /*371d0*/  @P0 LDG.E.U16 R29, [R4.64] ;  /* 0x00000008041d0981 */ /* 0x0040a8000c1e1500 */
[----:B0-----:R-:W2:Y:S04]  /*371e0*/  LDL R4, [R1+0x30e4] ;  /* 0x0030e40001047983 */ /* 0x001ea80000100800 */
[----:B------:R-:W2:Y:S02]  /*371f0*/  LDL R5, [R1+0x30f4] ;  /* 0x0030f40001057983 */ /* 0x000ea40000100800 */
[----:B--2---:R-:W-:-:S04]  /*37200*/  @P0 LOP3.LUT R5, R5, R4, RZ, 0x3c, !PT ;  /* 0x0000000405050212 */ /* 0x004fc800078e3cff */
[----:B------:R-:W-:-:S04]  /*37210*/  @P0 LOP3.LUT R4, R5, R4, RZ, 0x3c, !PT ;  /* 0x0000000405040212 */ /* 0x000fc800078e3cff */
[----:B------:R-:W-:Y:S01]  /*37220*/  @P0 LOP3.LUT R5, R5, R4, RZ, 0x3c, !PT ;  /* 0x0000000405050212 */ /* 0x000fe200078e3cff */
[----:B------:R0:W-:Y:S04]  /*37230*/  STL [R1+0x3458], R29 ;  /* 0x0034581d01007387 */ /* 0x0001e80000100800 */
[----:B------:R1:W2:Y:S01]  /*37240*/  @P0 LDG.E.U16 R28, [R4.64] ;  /* 0x00000008041c0981 */ /* 0x0002a2000c1e1500 */
[----:B------:R-:W-:-:S03]  /*37250*/  PRMT R27, RZ, 0x7610, R27 ;  /* 0x00007610ff1b7816 */ /* 0x000fc6000000001b */
[----:B0-----:R-:W2:Y:S04]  /*37260*/  LDL R29, [R1+0x3114] ;  /* 0x00311400011d7983 */ /* 0x001ea80000100800 */
[----:B-1----:R-:W2:Y:S04]  /*37270*/  LDL R4, [R1+0x30f0] ;  /* 0x0030f00001047983 */ /* 0x002ea80000100800 */
[----:B------:R-:W2:Y:S02]  /*37280*/  LDL R5, [R1+0x30fc] ;  /* 0x0030fc0001057983 */ /* 0x000ea40000100800 */
[----:B--2---:R-:W-:-:S04]  /*37290*/  @P0 LOP3.LUT R5, R5, R4, RZ, 0x3c, !PT ;  /* 0x0000000405050212 */ /* 0x004fc800078e3cff */
[----:B------:R-:W-:-:S04]  /*372a0*/  @P0 LOP3.LUT R4, R5, R4, RZ, 0x3c, !PT ;  /* 0x0000000405040212 */ /* 0x000fc800078e3cff */
[----:B------:R-:W-:-:S05]  /*372b0*/  @P0 LOP3.LUT R5, R5, R4, RZ, 0x3c, !PT ;  /* 0x0000000405050212 */ /* 0x000fca00078e3cff */
[----:B------:R3:W2:Y:S04]  /*372c0*/  @P0 LDG.E.U16 R27, [R4.64] ;  /* 0x00000008041b0981 */ /* 0x0006a8000c1e1500 */
[----:B------:R0:W-:Y:S04]  /*372d0*/  STL [R1+0x345c], R28 ;  /* 0x00345c1c01007387 */ /* 0x0001e80000100800 */
[----:B0-----:R-:W4:Y:S01]  /*372e0*/  LDL R28, [R1+0x3104] ;  /* 0x00310400011c7983 */ /* 0x001f220000100800 */
[----:B---3--:R-:W-:Y:S02]  /*372f0*/  @P0 IMAD.MOV.U32 R4, RZ, RZ, R14 ;  /* 0x000000ffff040224 */ /* 0x008fe400078e000e */
[----:B------:R-:W-:Y:S01]  /*37300*/  @P0 IMAD.MOV.U32 R5, RZ, RZ, R15 ;  /* 0x000000ffff050224 */ /* 0x000fe200078e000f */
[----:B------:R-:W-:-:S02]  /*37310*/  PRMT R26, RZ, 0x7610, R26 ;  /* 0x00007610ff1a7816 */ /* 0x000fc4000000001a */
[----:B------:R-:W-:-:S04]  /*37320*/  PRMT R25, RZ, 0x7610, R25 ;  /* 0x00007610ff197816 */ /* 0x000fc80000000019 */
[----:B------:R0:W3:Y:S04]  /*37330*/  @P0 LDG.E.U16 R26, [R4.64] ;  /* 0x00000008041a0981 */ /* 0x0000e8000c1e1500 */
[----:B--2---:R1:W-:Y:S01]  /*37340*/  STL [R1+0x3460], R27 ;  /* 0x0034601b01007387 */ /* 0x0043e20000100800 */
[----:B------:R-:W2:Y:S02]  /*37350*/  LDL R15, [R1+0x3110] ;  /* 0x00311000010f7983 */ /* 0x000ea40000100800 */
[----:B------:R-:W3:Y:S02]  /*37360*/  LDL R14, [R1+0x311c] ;  /* 0x00311c00010e7983 */ /* 0x000ee40000100800 */
[----:B0-----:R-:W-:Y:S02]  /*37370*/  @P0 IMAD.MOV.U32 R4, RZ, RZ, R0 ;  /* 0x000000ffff040224 */ /* 0x001fe400078e0000 */
[----:B----4-:R-:W-:Y:S01]  /*37380*/  @P0 IMAD.MOV.U32 R5, RZ, RZ, R3 ;  /* 0x000000ffff050224 */ /* 0x010fe200078e0003 */
[----:B------:R-:W-:-:S04]  /*37390*/  PRMT R24, RZ, 0x7610, R24 ;  /* 0x00007610ff187816 */ /* 0x000fc80000000018 */
[----:B------:R0:W4:Y:S01]  /*373a0*/  @P0 LDG.E.U16 R25, [R4.64] ;  /* 0x0000000804190981 */ /* 0x000122000c1e1500 */
[----:B------:R-:W-:Y:S01]  /*373b0*/  PRMT R23, RZ, 0x7610, R23 ;  /* 0x00007610ff177816 */ /* 0x000fe20000000017 */
[----:B0-----:R-:W-:Y:S02]  /*373c0*/  @P0 IMAD.MOV.U32 R4, RZ, RZ, R29 ;  /* 0x000000ffff040224 */ /* 0x001fe400078e001d */
[----:B------:R-:W-:-:S05]  /*373d0*/  @P0 IMAD.MOV.U32 R5, RZ, RZ, R28 ;  /* 0x000000ffff050224 */ /* 0x000fca00078e001c */
[----:B------:R2:W4:Y:S02]  /*373e0*/  @P0 LDG.E.U16 R24, [R4.64] ;  /* 0x0000000804180981 */ /* 0x000524000c1e1500 */
[----:B--2---:R-:W-:Y:S02]  /*373f0*/  @P0 IMAD.MOV.U32 R5, RZ, RZ, R15 ;  /* 0x000000ffff050224 */ /* 0x004fe400078e000f */
[----:B---3--:R-:W-:-:S05]  /*37400*/  @P0 IMAD.MOV.U32 R4, RZ, RZ, R14 ;  /* 0x000000ffff040224 */ /* 0x008fca00078e000e */
[----:B------:R-:W2:Y:S04]  /*37410*/  @P0 LDG.E.U16 R23, [R4.64] ;  /* 0x0000000804170981 */ /* 0x000ea8000c1e1500 */
[----:B------:R0:W-:Y:S01]  /*37420*/  STL [R1+0x3464], R26 ;  /* 0x0034641a01007387 */ /* 0x0001e20000100800 */
[----:B------:R-:W3:Y:S02]  /*37430*/  LDL R3, [R1+0x3118] ;  /* 0x0031180001037983 */ /* 0x000ee40000100800 */
[----:B------:R-:W3:Y:S01]  /*37440*/  LDL R0, [R1+0x3120] ;  /* 0x0031200001007983 */ /* 0x000ee20000100800 */
[----:B----4-:R4:W-:Y:S04]  /*37450*/  STL [R1+0x3468], R25 ;  /* 0x0034681901007387 */ /* 0x0109e80000100800 */
[----:B-1----:R-:W3:Y:S04]  /*37460*/  LDL R27, [R1+0x310c] ;  /* 0x00310c00011b7983 */ /* 0x002ee80000100800 */
[----:B0-----:R-:W3:Y:S04]  /*37470*/  LDL R26, [R1+0x3128] ;  /* 0x00312800011a7983 */ /* 0x001ee80000100800 */
[----:B------:R0:W-:Y:S01]  /*37480*/  STL [R1+0x346c], R24 ;  /* 0x00346c1801007387 */ /* 0x0001e20000100800 */
[----:B------:R-:W3:Y:S02]  /*37490*/  LDL R15, [R1+0x3124] ;  /* 0x00312400010f7983 */ /* 0x000ee40000100800 */
[----:B------:R-:W3:Y:S01]  /*374a0*/  LDL R14, [R1+0x3134] ;  /* 0x00313400010e7983 */ /* 0x000ee20000100800 */
[----:B------:R-:W-:Y:S01]  /*374b0*/  ISETP.GT.AND P1, PT, R13, 0x7d, PT ;  /* 0x0000007d0d00780c */ /* 0x000fe20003f24270 */
[----:B--2---:R1:W-:Y:S01]  /*374c0*/  STL [R1+0x3470], R23 ;  /* 0x0034701701007387 */ /* 0x0043e20000100800 */
[----:B----4-:R-:W2:Y:S02]  /*374d0*/  LDL R25, [R1+0x3130] ;  /* 0x0031300001197983 */ /* 0x010ea40000100800 */
[----:B0-----:R-:W4:Y:S01]  /*374e0*/  LDL R24, [R1+0x313c] ;  /* 0x00313c0001187983 */ /* 0x001f220000100800 */
[----:B------:R-:W-:-:S08]  /*374f0*/  PRMT R22, RZ, 0x7610, R22 ;  /* 0x00007610ff167816 */ /* 0x000fd00000000016 */
[----:B---3--:R-:W-:Y:S02]  /*37500*/  @P1 IMAD.MOV.U32 R4, RZ, RZ, R0 ;  /* 0x000000ffff041224 */ /* 0x008fe400078e0000 */
[----:B------:R-:W-:Y:S01]  /*37510*/  @P1 IMAD.MOV.U32 R5, RZ, RZ, R3 ;  /* 0x000000ffff051224 */ /* 0x000fe200078e0003 */
[----:B------:R-:W-:Y:S02]  /*37520*/  PRMT R21, RZ, 0x7610, R21 ;  /* 0x00007610ff157816 */ /* 0x000fe40000000015 */
[----:B------:R-:W-:Y:S01]  /*37530*/  PRMT R20, RZ, 0x7610, R20 ;  /* 0x00007610ff147816 */ /* 0x000fe20000000014 */
[----:B------:R-:W3:Y:S04]  /*37540*/  LDL R3, [R1+0x3138] ;  /* 0x0031380001037983 */ /* 0x000ee80000100800 */
[----:B------:R0:W3:Y:S04]  /*37550*/  @P1 LDG.E.U16 R22, [R4.64] ;  /* 0x0000000804161981 */ /* 0x0000e8000c1e1500 */
[----:B------:R-:W3:Y:S01]  /*37560*/  LDL R0, [R1+0x3140] ;  /* 0x0031400001007983 */ /* 0x000ee20000100800 */
[----:B0-----:R-:W-:-:S02]  /*37570*/  @P1 IMAD.MOV.U32 R4, RZ, RZ, R26 ;  /* 0x000000ffff041224 */ /* 0x001fc400078e001a */
[----:B------:R-:W-:-:S05]  /*37580*/  @P1 IMAD.MOV.U32 R5, RZ, RZ, R27 ;  /* 0x000000ffff051224 */ /* 0x000fca00078e001b */
[----:B------:R0:W3:Y:S01]  /*37590*/  @P1 LDG.E.U16 R21, [R4.64] ;  /* 0x0000000804151981 */ /* 0x0000e2000c1e1500 */
[----:B------:R-:W-:Y:S01]  /*375a0*/  PRMT R19, RZ, 0x7610, R19 ;  /* 0x00007610ff137816 */ /* 0x000fe20000000013 */
[----:B0-----:R-:W-:Y:S02]  /*375b0*/  @P1 IMAD.MOV.U32 R4, RZ, RZ, R14 ;  /* 0x000000ffff041224 */ /* 0x001fe400078e000e */
[----:B------:R-:W-:-:S05]  /*375c0*/  @P1 IMAD.MOV.U32 R5, RZ, RZ, R15 ;  /* 0x000000ffff051224 */ /* 0x000fca00078e000f */
[----:B------:R2:W3:Y:S02]  /*375d0*/  @P1 LDG.E.U16 R20, [R4.64] ;  /* 0x0000000804141981 */ /* 0x0004e4000c1e1500 */
[----:B--2---:R-:W-:Y:S02]  /*375e0*/  @P1 IMAD.MOV.U32 R5, RZ, RZ, R25 ;  /* 0x000000ffff051224 */ /* 0x004fe400078e0019 */
[----:B----4-:R-:W-:-:S05]  /*375f0*/  @P1 IMAD.MOV.U32 R4, RZ, RZ, R24 ;  /* 0x000000ffff041224 */ /* 0x010fca00078e0018 */
[----:B------:R0:W2:Y:S04]  /*37600*/  @P1 LDG.E.U16 R19, [R4.64] ;  /* 0x0000000804131981 */ /* 0x0000a8000c1e1500 */
[----:B---3--:R3:W-:Y:S01]  /*37610*/  STL [R1+0x3404], R22 ;  /* 0x0034041601007387 */ /* 0x0087e20000100800 */
[----:B-1----:R-:W4:Y:S01]  /*37620*/  LDL R23, [R1+0x312c] ;  /* 0x00312c0001177983 */ /* 0x002f220000100800 */
[----:B------:R-:W-:Y:S02]  /*37630*/  PRMT R18, RZ, 0x7610, R18 ;  /* 0x00007610ff127816 */ /* 0x000fe40000000012 */
[----:B---3--:R-:W3:Y:S01]  /*37640*/  LDL R22, [R1+0x3148] ;  /* 0x0031480001167983 */ /* 0x008ee20000100800 */
[----:B0-----:R-:W-:Y:S02]  /*37650*/  @P1 IMAD.MOV.U32 R4, RZ, RZ, R0 ;  /* 0x000000ffff041224 */ /* 0x001fe400078e0000 */
[----:B------:R-:W-:Y:S01]  /*37660*/  @P1 IMAD.MOV.U32 R5, RZ, RZ, R3 ;  /* 0x000000ffff051224 */ /* 0x000fe200078e0003 */
[----:B------:R-:W-:Y:S01]  /*37670*/  STL [R1+0x3408], R21 ;  /* 0x0034081501007387 */ /* 0x000fe20000100800 */
[----:B------:R-:W3:Y:S02]  /*37680*/  LDL R15, [R1+0x3144] ;  /* 0x00314400010f7983 */ /* 0x000ee40000100800 */
[----:B------:R-:W3:Y:S01]  /*37690*/  LDL R14, [R1+0x3154] ;  /* 0x00315400010e7983 */ /* 0x000ee20000100800 */
[----:B------:R4:W3:Y:S04]  /*376a0*/  @P1 LDG.E.U16 R18, [R4.64] ;  /* 0x0000000804121981 */ /* 0x0008e8000c1e1500 */
[----:B------:R0:W-:Y:S04]  /*376b0*/  STL [R1+0x340c], R20 ;  /* 0x00340c1401007387 */ /* 0x0001e80000100800 */
[----:B--2---:R-:W-:Y:S01]  /*376c0*/  STL [R1+0x3410], R19 ;  /* 0x0034101301007387 */ /* 0x004fe20000100800 */
[----:B------:R-:W2:Y:S02]  /*376d0*/  LDL R3, [R1+0x3150] ;  /* 0x0031500001037983 */ /* 0x000ea40000100800 */
[----:B------:R-:W2:Y:S01]  /*376e0*/  LDL R0, [R1+0x315c] ;  /* 0x00315c0001007983 */ /* 0x000ea20000100800 */
[----:B------:R-:W-:Y:S01]  /*376f0*/  PRMT R17, RZ, 0x7610, R17 ;  /* 0x00007610ff117816 */ /* 0x000fe20000000011 */
[----:B----4-:R-:W-:Y:S01]  /*37700*/  @P1 IMAD.MOV.U32 R5, RZ, RZ, R23 ;  /* 0x000000ffff051224 */ /* 0x010fe200078e0017 */
[----:B------:R-:W-:Y:S01]  /*37710*/  PRMT R16, RZ, 0x7610, R16 ;  /* 0x00007610ff107816 */ /* 0x000fe20000000010 */
[----:B---3--:R-:W-:-:S05]  /*37720*/  @P1 IMAD.MOV.U32 R4, RZ, RZ, R22 ;  /* 0x000000ffff041224 */ /* 0x008fca00078e0016 */
[----:B------:R1:W3:Y:S01]  /*37730*/  @P1 LDG.E.U16 R17, [R4.64] ;  /* 0x0000000804111981 */ /* 0x0002e2000c1e1500 */
[----:B------:R-:W-:-:S03]  /*37740*/  PRMT R12, RZ, 0x7610, R12 ;  /* 0x00007610ff0c7816 */ /* 0x000fc6000000000c */
[----:B------:R-:W-:Y:S01]  /*37750*/  STL [R1+0x3414], R18 ;  /* 0x0034141201007387 */ /* 0x000fe20000100800 */
[----:B------:R-:W4:Y:S02]  /*37760*/  LDL R22, [R1+0x3158] ;  /* 0x0031580001167983 */ /* 0x000f240000100800 */
[----:B0-----:R-:W4:Y:S02]  /*37770*/  LDL R20, [R1+0x3160] ;  /* 0x0031600001147983 */ /* 0x001f240000100800 */
[----:B-1----:R-:W-:Y:S02]  /*37780*/  @P1 IMAD.MOV.U32 R4, RZ, RZ, R14 ;  /* 0x000000ffff041224 */ /* 0x002fe400078e000e */
[----:B------:R-:W-:-:S05]  /*37790*/  @P1 IMAD.MOV.U32 R5, RZ, RZ, R15 ;  /* 0x000000ffff051224 */ /* 0x000fca00078e000f */
[----:B------:R2:W4:Y:S02]  /*377a0*/  @P1 LDG.E.U16 R16, [R4.64] ;  /* 0x0000000804101981 */ /* 0x000524000c1e1500 */
[----:B--2---:R-:W-:Y:S02]  /*377b0*/  @P1 IMAD.MOV.U32 R5, RZ, RZ, R3 ;  /* 0x000000ffff051224 */ /* 0x004fe400078e0003 */
[----:B------:R-:W-:-:S05]  /*377c0*/  @P1 IMAD.MOV.U32 R4, RZ, RZ, R0 ;  /* 0x000000ffff041224 */ /* 0x000fca00078e0000 */
[----:B------:R4:W2:Y:S01]  /*377d0*/  @P1 LDG.E.U16 R12, [R4.64] ;  /* 0x00000008040c1981 */ /* 0x0008a2000c1e1500 */
[----:B------:R-:W-:Y:S02]  /*377e0*/  ISETP.GT.AND P0, PT, R13, 0x7e, PT ;  /* 0x0000007e0d00780c */ /* 0x000fe40003f04270 */
[----:B------:R-:W-:Y:S01]  /*377f0*/  PRMT R11, RZ, 0x7610, R11 ;  /* 0x00007610ff0b7816 */ /* 0x000fe2000000000b */
[----:B---3--:R0:W-:Y:S01]  /*37800*/  STL [R1+0x3418], R17 ;  /* 0x0034181101007387 */ /* 0x0081e20000100800 */
[----:B------:R-:W3:Y:S02]  /*37810*/  LDL R15, [R1+0x314c] ;  /* 0x00314c00010f7983 */ /* 0x000ee40000100800 */
[----:B------:R-:W3:Y:S07]  /*37820*/  LDL R14, [R1+0x3168] ;  /* 0x00316800010e7983 */ /* 0x000eee0000100800 */
[----:B----4-:R-:W-:-:S02]  /*37830*/  @P0 IMAD.MOV.U32 R5, RZ, RZ, R22 ;  /* 0x000000ffff050224 */ /* 0x010fc400078e0016 */
[----:B------:R-:W-:-:S05]  /*37840*/  @P0 IMAD.MOV.U32 R4, RZ, RZ, R20 ;  /* 0x000000ffff040224 */ /* 0x000fca00078e0014 */
[----:B------:R3:W4:Y:S04]  /*37850*/  @P0 LDG.E.U16 R11, [R4.64] ;  /* 0x00000008040b0981 */ /* 0x000728000c1e1500 */
[----:B------:R1:W-:Y:S01]  /*37860*/  STL [R1+0x341c], R16 ;  /* 0x00341c1001007387 */ /* 0x0003e20000100800 */
[----:B------:R-:W4:Y:S02]  /*37870*/  LDL R3, [R1+0x3164] ;  /* 0x0031640001037983 */ /* 0x000f240000100800 */
[----:B------:R-:W4:Y:S01]  /*37880*/  LDL R0, [R1+0x3174] ;  /* 0x0031740001007983 */ /* 0x000f220000100800 */
[----:B--2---:R-:W-:Y:S01]  /*37890*/  STL [R1+0x3420], R12 ;  /* 0x0034200c01007387 */ /* 0x004fe20000100800 */
[----:B------:R-:W2:Y:S02]  /*378a0*/  LDL R22, [R1+0x3170] ;  /* 0x0031700001167983 */ /* 0x000ea40000100800 */
[----:B------:R-:W2:Y:S01]  /*378b0*/  LDL R20, [R1+0x317c] ;  /* 0x00317c0001147983 */ /* 0x000ea20000100800 */
[----:B------:R-:W-:Y:S01]  /*378c0*/  PRMT R10, RZ, 0x7610, R10 ;  /* 0x00007610ff0a7816 */ /* 0x000fe2000000000a */
[----:B0-----:R-:W2:Y:S04]  /*378d0*/  LDL R17, [R1+0x3178] ;  /* 0x0031780001117983 */ /* 0x001ea80000100800 */
[----:B-1----:R-:W2:Y:S01]  /*378e0*/  LDL R16, [R1+0x3180] ;  /* 0x0031800001107983 */ /* 0x002ea20000100800 */
[----:B---3--:R-:W-:-:S02]  /*378f0*/  @P0 IMAD.MOV.U32 R5, RZ, RZ, R15 ;  /* 0x000000ffff050224 */ /* 0x008fc400078e000f */
[----:B------:R-:W-:Y:S01]  /*37900*/  @P0 IMAD.MOV.U32 R4, RZ, RZ, R14 ;  /* 0x000000ffff040224 */ /* 0x000fe200078e000e */
[----:B------:R-:W-:-:S04]  /*37910*/  PRMT R9, RZ, 0x7610, R9 ;  /* 0x00007610ff097816 */ /* 0x000fc80000000009 */
[----:B------:R0:W3:Y:S01]  /*37920*/  @P0 LDG.E.U16 R10, [R4.64] ;  /* 0x00000008040a0981 */ /* 0x0000e2000c1e1500 */
[----:B------:R-:W-:-:S03]  /*37930*/  PRMT R8, RZ, 0x7610, R8 ;  /* 0x00007610ff087816 */ /* 0x000fc60000000008 */
[----:B----4-:R1:W-:Y:S01]  /*37940*/  STL [R1+0x33d4], R11 ;  /* 0x0033d40b01007387 */ /* 0x0103e20000100800 */
[----:B------:R-:W4:Y:S02]  /*37950*/  LDL R15, [R1+0x316c] ;  /* 0x00316c00010f7983 */ /* 0x000f240000100800 */
[----:B------:R-:W4:Y:S02]  /*37960*/  LDL R14, [R1+0x3188] ;  /* 0x00318800010e7983 */ /* 0x000f240000100800 */
[----:B0-----:R-:W-:Y:S02]  /*37970*/  @P0 IMAD.MOV.U32 R5, RZ, RZ, R3 ;  /* 0x000000ffff050224 */ /* 0x001fe400078e0003 */
[----:B------:R-:W-:-:S05]  /*37980*/  @P0 IMAD.MOV.U32 R4, RZ, RZ, R0 ;  /* 0x000000ffff040224 */ /* 0x000fca00078e0000 */
[----:B------:R2:W4:Y:S02]  /*37990*/  @P0 LDG.E.U16 R9, [R4.64] ;  /* 0x0000000804090981 */ /* 0x000524000c1e1500 */
[----:B--2---:R-:W-:Y:S02]  /*379a0*/  @P0 IMAD.MOV.U32 R5, RZ, RZ, R22 ;  /* 0x000000ffff050224 */ /* 0x004fe400078e0016 */
[----:B------:R-:W-:-:S05]  /*379b0*/  @P0 IMAD.MOV.U32 R4, RZ, RZ, R20 ;  /* 0x000000ffff040224 */ /* 0x000fca00078e0014 */
[----:B------:R0:W2:Y:S01]  /*379c0*/  @P0 LDG.E.U16 R8, [R4.64] ;  /* 0x0000000804080981 */ /* 0x0000a2000c1e1500 */
[----:B------:R-:W-:Y:S02]  /*379d0*/  PRMT R7, RZ, 0x7610, R7 ;  /* 0x00007610ff077816 */ /* 0x000fe40000000007 */
[----:B------:R-:W-:Y:S01]  /*379e0*/  PRMT R6, RZ, 0x7610, R6 ;  /* 0x00007610ff067816 */ /* 0x000fe20000000006 */
[----:B---3--:R3:W-:Y:S01]  /*379f0*/  STL [R1+0x33d8], R10 ;  /* 0x0033d80a01007387 */ /* 0x0087e20000100800 */
[----:B0-----:R-:W-:Y:S02]  /*37a00*/  @P0 IMAD.MOV.U32 R4, RZ, RZ, R16 ;  /* 0x000000ffff040224 */ /* 0x001fe400078e0010 */
[----:B------:R-:W-:Y:S02]  /*37a10*/  @P0 IMAD.MOV.U32 R5, RZ, RZ, R17 ;  /* 0x000000ffff050224 */ /* 0x000fe400078e0011 */
[----:B------:R-:W3:Y:S01]  /*37a20*/  LDL R3, [R1+0x3184] ;  /* 0x0031840001037983 */ /* 0x000ee20000100800 */
[----:B------:R-:W3:Y:S04]  /*37a30*/  LDL R0, [R1+0x3194] ;  /* 0x0031940001007983 */ /* 0x000ee80000100800 */
[----:B------:R4:W3:Y:S02]  /*37a40*/  @P0 LDG.E.U16 R7, [R4.64] ;  /* 0x0000000804070981 */ /* 0x0008e4000c1e1500 */
[----:B----4-:R-:W-:-:S02]  /*37a50*/  @P0 IMAD.MOV.U32 R4, RZ, RZ, R14 ;  /* 0x000000ffff040224 */ /* 0x010fc400078e000e */
[----:B------:R-:W-:Y:S01]  /*37a60*/  @P0 IMAD.MOV.U32 R5, RZ, RZ, R15 ;  /* 0x000000ffff050224 */ /* 0x000fe200078e000f */
[----:B------:R-:W-:Y:S04]  /*37a70*/  STL [R1+0x33dc], R9 ;  /* 0x0033dc0901007387 */ /* 0x000fe80000100800 */
[----:B------:R0:W4:Y:S04]  /*37a80*/  @P0 LDG.E.U16 R6, [R4.64] ;  /* 0x0000000804060981 */ /* 0x000128000c1e1500 */
[----:B--2---:R-:W-:Y:S01]  /*37a90*/  STL [R1+0x33e0], R8 ;  /* 0x0033e00801007387 */ /* 0x004fe20000100800 */
[----:B-1----:R-:W2:Y:S02]  /*37aa0*/  LDL R11, [R1+0x3190] ;  /* 0x00319000010b7983 */ /* 0x002ea40000100800 */
[----:B---3--:R-:W3:Y:S01]  /*37ab0*/  LDL R10, [R1+0x319c] ;  /* 0x00319c00010a7983 */ /* 0x008ee20000100800 */
[----:B0-----:R-:W-:Y:S01]  /*37ac0*/  PRMT R5, RZ, 0x7610, R5 ;  /* 0x00007610ff057816 */ /* 0x001fe20000000005 */
[----:B------:R-:W-:-:S02]  /*37ad0*/  @P0 IMAD.MOV.U32 R15, RZ, RZ, R3 ;  /* 0x000000ffff0f0224 */ /* 0x000fc400078e0003 */
[----:B------:R-:W-:Y:S01]  /*37ae0*/  @P0 IMAD.MOV.U32 R14, RZ, RZ, R0 ;  /* 0x000000ffff0e0224 */ /* 0x000fe200078e0000 */
[----:B------:R-:W-:Y:S04]  /*37af0*/  STL [R1+0x33e4], R7 ;  /* 0x0033e40701007387 */ /* 0x000fe80000100800 */
[----:B------:R2:W3:Y:S01]  /*37b00*/  @P0 LDG.E.U16 R5, [R14.64] ;  /* 0x000000080e050981 */ /* 0x0004e2000c1e1500 */
[----:B------:R-:W-:-:S03]  /*37b10*/  PRMT R4, RZ, 0x7610, R4 ;  /* 0x00007610ff047816 */ /* 0x000fc60000000004 */
[----:B----4-:R0:W-:Y:S01]  /*37b20*/  STL [R1+0x33e8], R6 ;  /* 0x0033e80601007387 */ /* 0x0101e20000100800 */
[----:B------:R-:W4:Y:S02]  /*37b30*/  LDL R23, [R1+0x3198] ;  /* 0x0031980001177983 */ /* 0x000f240000100800 */
[----:B------:R-:W4:Y:S02]  /*37b40*/  LDL R22, [R1+0x31a0] ;  /* 0x0031a00001167983 */ /* 0x000f240000100800 */
[----:B------:R-:W4:Y:S01]  /*37b50*/  LDL R20, [R1+0x318c] ;  /* 0x00318c0001147983 */ /* 0x000f220000100800 */
[----:B------:R-:W-:Y:S01]  /*37b60*/  ISETP.GT.AND P1, PT, R13, 0x7f, PT ;  /* 0x0000007f0d00780c */ /* 0x000fe20003f24270 */
[----:B------:R-:W4:Y:S04]  /*37b70*/  LDL R3, [R1+0x31a4] ;  /* 0x0031a40001037983 */ /* 0x000f280000100800 */
[----:B------:R-:W4:Y:S04]  /*37b80*/  LDL R0, [R1+0x31b4] ;  /* 0x0031b40001007983 */ /* 0x000f280000100800 */
[----:B0-----:R-:W4:Y:S01]  /*37b90*/  LDL R6, [R1+0x31a8] ;  /* 0x0031a80001067983 */ /* 0x001f220000100800 */
[----:B--2---:R-:W-:-:S02]  /*37ba0*/  @P0 IMAD.MOV.U32 R15, RZ, RZ, R11 ;  /* 0x000000ffff0f0224 */ /* 0x004fc400078e000b */
[----:B---3--:R-:W-:-:S05]  /*37bb0*/  @P0 IMAD.MOV.U32 R14, RZ, RZ, R10 ;  /* 0x000000ffff0e0224 */ /* 0x008fca00078e000a */
[----:B------:R4:W2:Y:S01]  /*37bc0*/  @P0 LDG.E.U16 R4, [R14.64] ;  /* 0x000000080e040981 */ /* 0x0008a2000c1e1500 */
[----:B------:R-:W-:-:S03]  /*37bd0*/  PRMT R21, RZ, 0x7610, R21 ;  /* 0x00007610ff157816 */ /* 0x000fc60000000015 */
[----:B------:R-:W-:Y:S01]  /*37be0*/  STL [R1+0x33ec], R5 ;  /* 0x0033ec0501007387 */ /* 0x000fe20000100800 */
[----:B------:R-:W3:Y:S02]  /*37bf0*/  LDL R17, [R1+0x31ac] ;  /* 0x0031ac0001117983 */ /* 0x000ee40000100800 */
[----:B------:R-:W3:Y:S02]  /*37c00*/  LDL R16, [R1+0x31b0] ;  /* 0x0031b00001107983 */ /* 0x000ee40000100800 */
[----:B------:R-:W3:Y:S01]  /*37c10*/  LDL R11, [R1+0x1210] ;  /* 0x00121000010b7983 */ /* 0x000ee20000100800 */
[----:B------:R-:W3:Y:S01]  /*37c20*/  LDL R10, [R1+0x1214] ;  /* 0x00121400010a7983 */ /* 0x000ee20000100800 */
[----:B----4-:R-:W-:Y:S02]  /*37c30*/  @P1 IMAD.MOV.U32 R15, RZ, RZ, R23 ;  /* 0x000000ffff0f1224 */ /* 0x010fe400078e0017 */
[----:B------:R-:W-:-:S05]  /*37c40*/  @P1 IMAD.MOV.U32 R14, RZ, RZ, R22 ;  /* 0x000000ffff0e1224 */ /* 0x000fca00078e0016 */
[----:B------:R0:W4:Y:S02]  /*37c50*/  @P1 LDG.E.U16 R21, [R14.64] ;  /* 0x000000080e151981 */ /* 0x000124000c1e1500 */
[----:B0-----:R-:W-:Y:S02]  /*37c60*/  @P1 IMAD.MOV.U32 R14, RZ, RZ, R6 ;  /* 0x000000ffff0e1224 */ /* 0x001fe400078e0006 */
[----:B--2---:R0:W-:Y:S01]  /*37c70*/  STL [R1+0x33f0], R4 ;  /* 0x0033f00401007387 */ /* 0x0041e20000100800 */
[----:B------:R-:W2:Y:S03]  /*37c80*/  LDL R6, [R1+0x31c0] ;  /* 0x0031c00001067983 */ /* 0x000ea60000100800 */
[----:B0-----:R-:W4:Y:S01]  /*37c90*/  LDL R4, [R1+0x31c4] ;  /* 0x0031c40001047983 */ /* 0x001f220000100800 */
[----:B------:R-:W-:Y:S01]  /*37ca0*/  PRMT R19, RZ, 0x7610, R19 ;  /* 0x00007610ff137816 */ /* 0x000fe20000000013 */
[----:B------:R-:W-:Y:S01]  /*37cb0*/  @P1 IMAD.MOV.U32 R15, RZ, RZ, R20 ;  /* 0x000000ffff0f1224 */ /* 0x000fe200078e0014 */
[----:B------:R-:W-:-:S04]  /*37cc0*/  PRMT R18, RZ, 0x7610, R18 ;  /* 0x00007610ff127816 */ /* 0x000fc80000000012 */
[----:B------:R0:W4:Y:S01]  /*37cd0*/  @P1 LDG.E.U16 R19, [R14.64] ;  /* 0x000000080e131981 */ /* 0x000122000c1e1500 */
[----:B------:R-:W-:Y:S01]  /*37ce0*/  PRMT R12, RZ, 0x7610, R12 ;  /* 0x00007610ff0c7816 */ /* 0x000fe2000000000c */
[----:B0-----:R-:W-:Y:S02]  /*37cf0*/  @P1 IMAD.MOV.U32 R14, RZ, RZ, R0 ;  /* 0x000000ffff0e1224 */ /* 0x001fe400078e0000 */
[----:B------:R-:W-:Y:S01]  /*37d00*/  @P1 IMAD.MOV.U32 R15, RZ, RZ, R3 ;  /* 0x000000ffff0f1224 */ /* 0x000fe200078e0003 */
[----:B------:R-:W-:Y:S01]  /*37d10*/  PRMT R9, RZ, 0x7610, R9 ;  /* 0x00007610ff097816 */ /* 0x000fe20000000009 */
[----:B------:R-:W4:Y:S04]  /*37d20*/  LDL R3, [R1+0x31b8] ;  /* 0x0031b80001037983 */ /* 0x000f280000100800 */
[----:B------:R3:W4:Y:S04]  /*37d30*/  @P1 LDG.E.U16 R18, [R14.64] ;  /* 0x000000080e121981 */ /* 0x000728000c1e1500 */
[----:B------:R-:W4:Y:S01]  /*37d40*/  LDL R0, [R1+0x31bc] ;  /* 0x0031bc0001007983 */ /* 0x000f220000100800 */
[----:B------:R-:W4:Y:S02]  /*37d50*/  LDL.LU R28, [R1+0x1208] ;  /* 0x00120800011c7983 */ /* 0x000f240000300800 */
[----:B------:R-:W4:Y:S02]  /*37d60*/  LDL.LU R29, [R1+0x1204] ;  /* 0x00120400011d7983 */ /* 0x000f240000300800 */
[----:B------:R-:W4:Y:S01]  /*37d70*/  LDL.LU R23, [R1+0x1200] ;  /* 0x0012000001177983 */ /* 0x000f220000300800 */
[----:B------:R-:W4:Y:S01]  /*37d80*/  LDL.LU R26, [R1+0x11fc] ;  /* 0x0011fc00011a7983 */ /* 0x000f220000300800 */
[----:B---3--:R-:W-:-:S02]  /*37d90*/  @P1 IMAD.MOV.U32 R14, RZ, RZ, R16 ;  /* 0x000000ffff0e1224 */ /* 0x008fc400078e0010 */
[----:B------:R-:W-:-:S05]  /*37da0*/  @P1 IMAD.MOV.U32 R15, RZ, RZ, R17 ;  /* 0x000000ffff0f1224 */ /* 0x000fca00078e0011 */
[----:B------:R0:W3:Y:S02]  /*37db0*/  @P1 LDG.E.U16 R12, [R14.64] ;  /* 0x000000080e0c1981 */ /* 0x0000e4000c1e1500 */
[----:B0-----:R-:W-:Y:S02]  /*37dc0*/  @P1 IMAD.MOV.U32 R14, RZ, RZ, R10 ;  /* 0x000000ffff0e1224 */ /* 0x001fe400078e000a */
[----:B------:R-:W-:-:S05]  /*37dd0*/  @P1 IMAD.MOV.U32 R15, RZ, RZ, R11 ;  /* 0x000000ffff0f1224 */ /* 0x000fca00078e000b */
[----:B------:R2:W3:Y:S02]  /*37de0*/  @P1 LDG.E.U16 R9, [R14.64] ;  /* 0x000000080e091981 */ /* 0x0004e4000c1e1500 */
[----:B--2---:R-:W-:Y:S02]  /*37df0*/  @P1 IMAD.MOV.U32 R15, RZ, RZ, R6 ;  /* 0x000000ffff0f1224 */ /* 0x004fe400078e0006 */
[----:B------:R-:W2:Y:S01]  /*37e00*/  LDL R6, [R1+0x31cc] ;  /* 0x0031cc0001067983 */ /* 0x000ea20000100800 */
[----:B----4-:R-:W-:-:S03]  /*37e10*/  @P1 IMAD.MOV.U32 R14, RZ, RZ, R4 ;  /* 0x000000ffff0e1224 */ /* 0x010fc600078e0004 */
[----:B------:R-:W4:Y:S01]  /*37e20*/  LDL R4, [R1+0x31d0] ;  /* 0x0031d00001047983 */ /* 0x000f220000100800 */
[----:B------:R-:W-:Y:S02]  /*37e30*/  PRMT R8, RZ, 0x7610, R8 ;  /* 0x00007610ff087816 */ /* 0x000fe40000000008 */
[----:B------:R-:W-:Y:S01]  /*37e40*/  PRMT R7, RZ, 0x7610, R7 ;  /* 0x00007610ff077816 */ /* 0x000fe20000000007 */
[----:B------:R-:W4:Y:S01]  /*37e50*/  LDL.LU R27, [R1+0x11f8] ;  /* 0x0011f800011b7983 */ /* 0x000f220000300800 */
[----:B------:R-:W-:Y:S01]  /*37e60*/  PRMT R5, RZ, 0x7610, R5 ;  /* 0x00007610ff057816 */ /* 0x000fe20000000005 */
[----:B------:R-:W4:Y:S04]  /*37e70*/  LDL.LU R17, [R1+0x11f4] ;  /* 0x0011f40001117983 */ /* 0x000f280000300800 */
[----:B------:R0:W4:Y:S02]  /*37e80*/  @P1 LDG.E.U16 R8, [R14.64] ;  /* 0x000000080e081981 */ /* 0x000124000c1e1500 */
[----:B0-----:R-:W-:-:S02]  /*37e90*/  @P1 IMAD.MOV.U32 R15, RZ, RZ, R3 ;  /* 0x000000ffff0f1224 */ /* 0x001fc400078e0003 */
[----:B------:R-:W-:-:S05]  /*37ea0*/  @P1 IMAD.MOV.U32 R14, RZ, RZ, R0 ;  /* 0x000000ffff0e1224 */ /* 0x000fca00078e0000 */
[----:B------:R2:W4:Y:S04]  /*37eb0*/  @P1 LDG.E.U16 R7, [R14.64] ;  /* 0x000000080e071981 */ /* 0x000528000c1e1500 */
[----:B------:R0:W-:Y:S04]  /*37ec0*/  STL [R1+0x84], R18 ;  /* 0x0000841201007387 */ /* 0x0001e80000100800 */
[----:B0-----:R-:W4:Y:S01]  /*37ed0*/  LDL.LU R18, [R1+0x11f0] ;  /* 0x0011f00001127983 */ /* 0x001f220000300800 */
[----:B------:R-:W-:Y:S02]  /*37ee0*/  STL [R1+0x98], R21 ;  /* 0x0000981501007387 */ /* 0x000fe40000100800 */
[----:B------:R0:W-:Y:S02]  /*37ef0*/  STL [R1+0x90], R19 ;  /* 0x0000901301007387 */ /* 0x0001e40000100800 */
[----:B0-----:R-:W4:Y:S01]  /*37f00*/  LDL.LU R19, [R1+0x11ec] ;  /* 0x0011ec0001137983 */ /* 0x001f220000300800 */
[----:B------:R-:W4:Y:S02]  /*37f10*/  LDL.LU R20, [R1+0x10ec] ;  /* 0x0010ec0001147983 */ /* 0x000f240000300800 */
[----:B------:R-:W4:Y:S02]  /*37f20*/  LDL.LU R21, [R1+0x10e8] ;  /* 0x0010e80001157983 */ /* 0x000f240000300800 */
[----:B------:R-:W4:Y:S01]  /*37f30*/  LDL.LU R24, [R1+0x10e4] ;  /* 0x0010e40001187983 */ /* 0x000f220000300800 */
[----:B------:R-:W4:Y:S01]  /*37f40*/  LDL.LU R25, [R1+0x10e0] ;  /* 0x0010e00001197983 */ /* 0x000f220000300800 */
[----:B------:R-:W4:Y:S03]  /*37f50*/  LDL.LU R0, [R1+0x10dc] ;  /* 0x0010dc0001007983 */ /* 0x000f260000300800 */
[----:B------:R-:W0:Y:S04]  /*37f60*/  S2R R2, SR_TID.X ;  /* 0x0000000000027919 */ /* 0x000e280000002100 */
[----:B------:R-:W1:Y:S01]  /*37f70*/  S2R R3, SR_TID.X ;  /* 0x0000000000037919 */ /* 0x000e620000002100 */
[----:B---3--:R1:W-:Y:S02]  /*37f80*/  STL [R1+0x6c], R9 ;  /* 0x00006c0901007387 */ /* 0x0083e40000100800 */
[----:B------:R-:W-:Y:S01]  /*37f90*/  STL [R1+0x78], R12 ;  /* 0x0000780c01007387 */ /* 0x000fe20000100800 */
[----:B0-----:R-:W-:-:S02]  /*37fa0*/  LOP3.LUT R2, R2, 0x3f, RZ, 0xc0, !PT ;  /* 0x0000003f02027812 */ /* 0x001fc400078ec0ff */
[----:B-1----:R-:W-:Y:S01]  /*37fb0*/  LOP3.LUT R9, R3, 0x3f, RZ, 0xc0, !PT ;  /* 0x0000003f03097812 */ /* 0x002fe200078ec0ff */
[----:B------:R-:W-:Y:S02]  /*37fc0*/  STL [R1+0x3424], R3 ;  /* 0x0034240301007387 */ /* 0x000fe40000100800 */
[----:B------:R-:W-:Y:S02]  /*37fd0*/  IMAD.SHL.U32 R2, R2, 0x2, RZ ;  /* 0x0000000202027824 */ /* 0x000fe400078e00ff */
[----:B--2---:R-:W-:Y:S02]  /*37fe0*/  @P1 IMAD.MOV.U32 R15, RZ, RZ, R6 ;  /* 0x000000ffff0f1224 */ /* 0x004fe400078e0006 */
[----:B----4-:R-:W-:-:S05]  /*37ff0*/  @P1 IMAD.MOV.U32 R14, RZ, RZ, R4 ;  /* 0x000000ffff0e1224 */ /* 0x010fca00078e0004 */
[----:B------:R0:W2:Y:S01]  /*38000*/  @P1 LDG.E.U16 R5, [R14.64] ;  /* 0x000000080e051981 */ /* 0x0000a2000c1e1500 */
[----:B------:R-:W-:Y:S06]  /*38010*/  BAR.SYNC.DEFER_BLOCKING 0x0 ;  /* 0x0000000000007b1d */ /* 0x000fec0000010000 */
[----:B------:R-:W-:Y:S01]  /*38020*/  STL [R1+0x3364], R15 ;  /* 0x0033640f01007387 */ /* 0x000fe20000100800 */
[----:B------:R-:W-:Y:S03]  /*38030*/  STL [R1+0x3428], R9 ;  /* 0x0034280901007387 */ /* 0x000fe60000100800 */
[----:B------:R1:W-:Y:S04]  /*38040*/  STS.U16 [R2], R28 ;  /* 0x0000001c02007388 */ /* 0x0003e80000000400 */
[----:B-1----:R-:W3:Y:S04]  /*38050*/  LDL.LU R28, [R1+0x10d8] ;  /* 0x0010d800011c7983 */ /* 0x002ee80000300800 */
[----:B------:R-:W1:Y:S04]  /*38060*/  S2R R22, SR_TID.X ;  /* 0x0000000000167919 */ /* 0x000e680000002100 */
[----:B------:R4:W-:Y:S04]  /*38070*/  STS.U16 [R2+0x80], R29 ;  /* 0x0000801d02007388 */ /* 0x0009e80000000400 */
[----:B------:R0:W-:Y:S04]  /*38080*/  STS.U16 [R2+0x180], R26 ;  /* 0x0001801a02007388 */ /* 0x0001e80000000400 */
[----:B------:R0:W-:Y:S04]  /*38090*/  STS.U16 [R2+0x100], R23 ;  /* 0x0001001702007388 */ /* 0x0001e80000000400 */
[----:B------:R1:W-:Y:S04]  /*380a0*/  STS.U16 [R2+0x200], R27 ;  /* 0x0002001b02007388 */ /* 0x0003e80000000400 */
[----:B----4-:R-:W4:Y:S01]  /*380b0*/  LDL.LU R29, [R1+0x10d4] ;  /* 0x0010d400011d7983 */ /* 0x010f220000300800 */
[----:B------:R-:W-:Y:S02]  /*380c0*/  STL [R1+0x60], R8 ;  /* 0x0000600801007387 */ /* 0x000fe40000100800 */
[----:B0-----:R-:W4:Y:S01]  /*380d0*/  LDL.LU R26, [R1+0x10d0] ;  /* 0x0010d000011a7983 */ /* 0x001f220000300800 */
[----:B-1----:R-:W-:-:S04]  /*380e0*/  LOP3.LUT R22, R22, 0x3f, RZ, 0xc0, !PT ;  /* 0x0000003f16167812 */ /* 0x002fc800078ec0ff */
[----:B------:R-:W-:Y:S02]  /*380f0*/  LOP3.LUT R4, R22, 0x40, RZ, 0xfc, !PT ;  /* 0x0000004016047812 */ /* 0x000fe400078efcff */
[----:B------:R-:W4:Y:S01]  /*38100*/  LDL.LU R22, [R1+0xfec] ;  /* 0x000fec0001167983 */ /* 0x000f220000300800 */
[----:B------:R-:W4:Y:S02]  /*38110*/  LDL.LU R23, [R1+0xfe8] ;  /* 0x000fe80001177983 */ /* 0x000f240000300800 */
[----:B------:R-:W4:Y:S02]  /*38120*/  LDL.LU R27, [R1+0xfe4] ;  /* 0x000fe400011b7983 */ /* 0x000f240000300800 */
[----:B------:R-:W-:Y:S01]  /*38130*/  STL [R1+0x54], R7 ;  /* 0x0000540701007387 */ /* 0x000fe20000100800 */
[----:B------:R-:W4:Y:S01]  /*38140*/  LDL.LU R14, [R1+0xfe0] ;  /* 0x000fe000010e7983 */ /* 0x000f220000300800 */
[----:B------:R-:W-:Y:S01]  /*38150*/  ISETP.GE.AND P1, PT, R4, R13, PT ;  /* 0x0000000d0400720c */ /* 0x000fe20003f26270 */
[----:B------:R-:W4:Y:S02]  /*38160*/  LDL.LU R3, [R1+0xfdc] ;  /* 0x000fdc0001037983 */ /* 0x000f240000300800 */
[----:B------:R-:W4:Y:S01]  /*38170*/  LDL.LU R4, [R1+0xfd8] ;  /* 0x000fd80001047983 */ /* 0x000f220000300800 */
[----:B------:R-:W-:Y:S04]  /*38180*/  STS.U16 [R2+0x2100], R24 ;  /* 0x0021001802007388 */ /* 0x000fe80000000400 */
[----:B------:R-:W-:Y:S04]  /*38190*/  STS.U16 [R2+0x2200], R0 ;  /* 0x0022000002007388 */ /* 0x000fe80000000400 */
[----:B--2---:R0:W-:Y:S04]  /*381a0*/  STL [R1+0x48], R5 ;  /* 0x0000480501007387 */ /* 0x0041e80000100800 */
[----:B0-----:R-:W2:Y:S01]  /*381b0*/  LDL.LU R5, [R1+0xfd4] ;  /* 0x000fd40001057983 */ /* 0x001ea20000300800 */
[----:B------:R-:W2:Y:S02]  /*381c0*/  LDL.LU R6, [R1+0xfd0] ;  /* 0x000fd00001067983 */ /* 0x000ea40000300800 */
[----:B------:R-:W2:Y:S02]  /*381d0*/  LDL.LU R7, [R1+0xee8] ;  /* 0x000ee80001077983 */ /* 0x000ea40000300800 */
[----:B------:R-:W2:Y:S01]  /*381e0*/  LDL.LU R8, [R1+0xee4] ;  /* 0x000ee40001087983 */ /* 0x000ea20000300800 */
[----:B------:R-:W2:Y:S01]  /*381f0*/  LDL.LU R10, [R1+0xee0] ;  /* 0x000ee000010a7983 */ /* 0x000ea20000300800 */
[----:B------:R-:W2:Y:S02]  /*38200*/  LDL.LU R11, [R1+0xedc] ;  /* 0x000edc00010b7983 */ /* 0x000ea40000300800 */
[----:B------:R-:W2:Y:S02]  /*38210*/  LDL.LU R12, [R1+0xed8] ;  /* 0x000ed800010c7983 */ /* 0x000ea40000300800 */
[----:B------:R-:W2:Y:S01]  /*38220*/  LDL.LU R16, [R1+0xed4] ;  /* 0x000ed40001107983 */ /* 0x000ea20000300800 */
[----:B------:R-:W2:Y:S01]  /*38230*/  LDL.LU R24, [R1+0xed0] ;  /* 0x000ed00001187983 */ /* 0x000ea20000300800 */
[----:B------:R-:W2:Y:S03]  /*38240*/  LDL.LU R0, [R1+0xecc] ;  /* 0x000ecc0001007983 */ /* 0x000ea60000300800 */
[----:B---3--:R0:W-:Y:S04]  /*38250*/  STS.U16 [R2+0x2280], R28 ;  /* 0x0022801c02007388 */ /* 0x0081e80000000400 */
[----:B0-----:R-:W3:Y:S04]  /*38260*/  LDL.LU R28, [R1+0xde8] ;  /* 0x000de800011c7983 */ /* 0x001ee80000300800 */
[----:B------:R0:W-:Y:S04]  /*38270*/  STS.U16 [R2+0x2180], R25 ;  /* 0x0021801902007388 */ /* 0x0001e80000000400 */
[----:B----4-:R1:W-:Y:S04]  /*38280*/  STS.U16 [R2+0x2300], R29 ;  /* 0x0023001d02007388 */ /* 0x0103e80000000400 */
[----:B------:R4:W-:Y:S04]  /*38290*/  STS.U16 [R2+0x2380], R26 ;  /* 0x0023801a02007388 */ /* 0x0009e80000000400 */
[----:B0-----:R-:W3:Y:S04]  /*382a0*/  LDL.LU R25, [R1+0xde4] ;  /* 0x000de40001197983 */ /* 0x001ee80000300800 */
[----:B-1----:R-:W3:Y:S01]  /*382b0*/  LDL.LU R29, [R1+0xde0] ;  /* 0x000de000011d7983 */ /* 0x002ee20000300800 */
[----:B----4-:R-:W4:Y:S03]  /*382c0*/  LDL.LU R26, [R1+0xddc] ;  /* 0x000ddc00011a7983 */ /* 0x010f260000300800 */
[----:B------:R0:W-:Y:S04]  /*382d0*/  STS.U16 [R2+0x280], R17 ;  /* 0x0002801102007388 */ /* 0x0001e80000000400 */
[----:B------:R1:W-:Y:S04]  /*382e0*/  STS.U16 [R2+0x300], R18 ;  /* 0x0003001202007388 */ /* 0x0003e80000000400 */
[----:B------:R1:W-:Y:S04]  /*382f0*/  STS.U16 [R2+0x380], R19 ;  /* 0x0003801302007388 */ /* 0x0003e80000000400 */
[----:B------:R1:W-:Y:S04]  /*38300*/  STS.U16 [R2+0x2000], R20 ;  /* 0x0020001402007388 */ /* 0x0003e80000000400 */
[----:B------:R1:W-:Y:S04]  /*38310*/  STS.U16 [R2+0x2080], R21 ;  /* 0x0020801502007388 */ /* 0x0003e80000000400 */
[----:B------:R1:W-:Y:S04]  /*38320*/  STS.U16 [R2+0x4000], R22 ;  /* 0x0040001602007388 */ /* 0x0003e80000000400 */
[----:B0-----:R-:W4:Y:S01]  /*38330*/  LDL.LU R17, [R1+0xdd8] ;  /* 0x000dd80001117983 */ /* 0x001f220000300800 */
[----:B-1----:R-:W4:Y:S02]  /*38340*/  LDL.LU R18, [R1+0xdd4] ;  /* 0x000dd40001127983 */ /* 0x002f240000300800 */
[----:B------:R-:W4:Y:S02]  /*38350*/  LDL.LU R19, [R1+0xdd0] ;  /* 0x000dd00001137983 */ /* 0x000f240000300800 */
[----:B------:R-:W4:Y:S01]  /*38360*/  LDL.LU R20, [R1+0xdcc] ;  /* 0x000dcc0001147983 */ /* 0x000f220000300800 */
[----:B------:R-:W4:Y:S04]  /*38370*/  LDL.LU R21, [R1+0xce8] ;  /* 0x000ce80001157983 */ /* 0x000f280000300800 */
[----:B------:R0:W-:Y:S01]  /*38380*/  STS.U16 [R2+0x4080], R23 ;  /* 0x0040801702007388 */ /* 0x0001e20000000400 */
[----:B------:R-:W4:Y:S03]  /*38390*/  LDL.LU R22, [R1+0xce4] ;  /* 0x000ce40001167983 */ /* 0x000f260000300800 */
[----:B------:R1:W-:Y:S04]  /*383a0*/  STS.U16 [R2+0x4100], R27 ;  /* 0x0041001b02007388 */ /* 0x0003e80000000400 */
[----:B0-----:R-:W4:Y:S01]  /*383b0*/  LDL.LU R23, [R1+0xce0] ;  /* 0x000ce00001177983 */ /* 0x001f220000300800 */
[----:B-1----:R-:W4:Y:S03]  /*383c0*/  LDL.LU R27, [R1+0xcdc] ;  /* 0x000cdc00011b7983 */ /* 0x002f260000300800 */
[----:B--2---:R0:W-:Y:S04]  /*383d0*/  STS.U16 [R2+0x6380], R0 ;  /* 0x0063800002007388 */ /* 0x0041e80000000400 */
[----:B0-----:R-:W2:Y:S04]  /*383e0*/  LDL.LU R0, [R1+0xcd8] ;  /* 0x000cd80001007983 */ /* 0x001ea80000300800 */
[----:B---3--:R0:W-:Y:S04]  /*383f0*/  STS.U16 [R2+0x8000], R28 ;  /* 0x0080001c02007388 */ /* 0x0081e80000000400 */
[----:B0-----:R-:W3:Y:S04]  /*38400*/  LDL.LU R28, [R1+0xcd4] ;  /* 0x000cd400011c7983 */ /* 0x001ee80000300800 */
[----:B------:R0:W-:Y:S04]  /*38410*/  STS.U16 [R2+0x8100], R29 ;  /* 0x0081001d02007388 */ /* 0x0001e80000000400 */
[----:B------:R1:W-:Y:S04]  /*38420*/  STS.U16 [R2+0x6300], R24 ;  /* 0x0063001802007388 */ /* 0x0003e80000000400 */
[----:B------:R4:W-:Y:S04]  /*38430*/  STS.U16 [R2+0x8080], R25 ;  /* 0x0080801902007388 */ /* 0x0009e80000000400 */
[----:B----4-:R4:W-:Y:S04]  /*38440*/  STS.U16 [R2+0x8180], R26 ;  /* 0x0081801a02007388 */ /* 0x0109e80000000400 */
[----:B------:R4:W-:Y:S04]  /*38450*/  STS.U16 [R2+0x4180], R14 ;  /* 0x0041800e02007388 */ /* 0x0009e80000000400 */
[----:B------:R4:W-:Y:S04]  /*38460*/  STS.U16 [R2+0x4200], R3 ;  /* 0x0042000302007388 */ /* 0x0009e80000000400 */
[----:B0-----:R-:W3:Y:S01]  /*38470*/  LDL.LU R29, [R1+0xcd0] ;  /* 0x000cd000011d7983 */ /* 0x001ee20000300800 */
[----:B-1----:R-:W3:Y:S02]  /*38480*/  LDL.LU R24, [R1+0xccc] ;  /* 0x000ccc0001187983 */ /* 0x002ee40000300800 */
[----:B------:R-:W3:Y:S01]  /*38490*/  LDL.LU R25, [R1+0xbe8] ;  /* 0x000be80001197983 */ /* 0x000ee20000300800 */
[----:B----4-:R-:W4:Y:S04]  /*384a0*/  LDL.LU R26, [R1+0xbe4] ;  /* 0x000be400011a7983 */ /* 0x010f280000300800 */
[----:B------:R-:W4:Y:S04]  /*384b0*/  LDL.LU R14, [R1+0xbe0] ;  /* 0x000be000010e7983 */ /* 0x000f280000300800 */
[----:B------:R0:W-:Y:S01]  /*384c0*/  STS.U16 [R2+0x4280], R4 ;  /* 0x0042800402007388 */ /* 0x0001e20000000400 */
[----:B------:R-:W4:Y:S03]  /*384d0*/  LDL.LU R3, [R1+0xbdc] ;  /* 0x000bdc0001037983 */ /* 0x000f260000300800 */
[----:B------:R1:W-:Y:S04]  /*384e0*/  STS.U16 [R2+0x4300], R5 ;  /* 0x0043000502007388 */ /* 0x0003e80000000400 */
[----:B------:R1:W-:Y:S04]  /*384f0*/  STS.U16 [R2+0x4380], R6 ;  /* 0x0043800602007388 */ /* 0x0003e80000000400 */
[----:B------:R1:W-:Y:S04]  /*38500*/  STS.U16 [R2+0x6000], R7 ;  /* 0x0060000702007388 */ /* 0x0003e80000000400 */
[----:B------:R1:W-:Y:S04]  /*38510*/  STS.U16 [R2+0x6080], R8 ;  /* 0x0060800802007388 */ /* 0x0003e80000000400 */
[----:B------:R1:W-:Y:S04]  /*38520*/  STS.U16 [R2+0x6100], R10 ;  /* 0x0061000a02007388 */ /* 0x0003e80000000400 */
[----:B0-----:R-:W4:Y:S01]  /*38530*/  LDL.LU R4, [R1+0xbd8] ;  /* 0x000bd80001047983 */ /* 0x001f220000300800 */
[----:B-1----:R-:W4:Y:S02]  /*38540*/  LDL.LU R5, [R1+0xbd4] ;  /* 0x000bd40001057983 */ /* 0x002f240000300800 */
[----:B------:R-:W4:Y:S01]  /*38550*/  LDL.LU R6, [R1+0xbd0] ;  /* 0x000bd00001067983 */ /* 0x000f220000300800 */
[----:B------:R-:W4:Y:S01]  /*38560*/  LDL.LU R7, [R1+0xbcc] ;  /* 0x000bcc0001077983 */ /* 0x000f220000300800 */
[----:B------:R-:W4:Y:S03]  /*38570*/  LDL.LU R8, [R1+0xae8] ;  /* 0x000ae80001087983 */ /* 0x000f260000300800 */
[----:B------:R0:W-:Y:S01]  /*38580*/  STS.U16 [R2+0x6180], R11 ;  /* 0x0061800b02007388 */ /* 0x0001e20000000400 */
[----:B------:R-:W4:Y:S03]  /*38590*/  LDL.LU R10, [R1+0xae4] ;  /* 0x000ae400010a7983 */ /* 0x000f260000300800 */
        /* <DEDUP_REMOVED lines=9> */
[----:B------:R-:W-:Y:S04]  /*38630*/  STS.U16 [R2+0xa100], R23 ;  /* 0x00a1001702007388 */ /* 0x000fe80000000400 */
[----:B--2---:R0:W-:Y:S04]  /*38640*/  STS.U16 [R2+0xa200], R0 ;  /* 0x00a2000002007388 */ /* 0x0041e80000000400 */
[----:B0-----:R-:W2:Y:S01]  /*38650*/  LDL.LU R0, [R1+0xacc] ;  /* 0x000acc0001007983 */ /* 0x001ea20000300800 */
[----:B------:R-:W2:Y:S03]  /*38660*/  LDL.LU R23, [R1+0x9e8] ;  /* 0x0009e80001177983 */ /* 0x000ea60000300800 */
[----:B---3--:R0:W-:Y:S04]  /*38670*/  STS.U16 [R2+0xa280], R28 ;  /* 0x00a2801c02007388 */ /* 0x0081e80000000400 */
[----:B0-----:R-:W3:Y:S04]  /*38680*/  LDL.LU R28, [R1+0x9e4] ;  /* 0x0009e400011c7983 */ /* 0x001ee80000300800 */
[----:B------:R0:W-:Y:S04]  /*38690*/  STS.U16 [R2+0xa300], R29 ;  /* 0x00a3001d02007388 */ /* 0x0001e80000000400 */
[----:B------:R1:W-:Y:S04]  /*386a0*/  STS.U16 [R2+0x8200], R17 ;  /* 0x0082001102007388 */ /* 0x0003e80000000400 */
[----:B------:R1:W-:Y:S04]  /*386b0*/  STS.U16 [R2+0x8280], R18 ;  /* 0x0082801202007388 */ /* 0x0003e80000000400 */
[----:B0-----:R-:W3:Y:S01]  /*386c0*/  LDL.LU R29, [R1+0x9e0] ;  /* 0x0009e000011d7983 */ /* 0x001ee20000300800 */
[----:B-1----:R-:W3:Y:S03]  /*386d0*/  LDL.LU R17, [R1+0x9dc] ;  /* 0x0009dc0001117983 */ /* 0x002ee60000300800 */
[----:B------:R0:W-:Y:S01]  /*386e0*/  STS.U16 [R2+0x8300], R19 ;  /* 0x0083001302007388 */ /* 0x0001e20000000400 */
[----:B------:R-:W3:Y:S03]  /*386f0*/  LDL.LU R18, [R1+0x9d8] ;  /* 0x0009d80001127983 */ /* 0x000ee60000300800 */
[----:B------:R1:W-:Y:S04]  /*38700*/  STS.U16 [R2+0x8380], R20 ;  /* 0x0083801402007388 */ /* 0x0003e80000000400 */
[----:B------:R4:W-:Y:S04]  /*38710*/  STS.U16 [R2+0xa000], R21 ;  /* 0x00a0001502007388 */ /* 0x0009e80000000400 */
[----:B------:R4:W-:Y:S04]  /*38720*/  STS.U16 [R2+0xa380], R24 ;  /* 0x00a3801802007388 */ /* 0x0009e80000000400 */
[----:B------:R4:W-:Y:S04]  /*38730*/  STS.U16 [R2+0xc000], R25 ;  /* 0x00c0001902007388 */ /* 0x0009e80000000400 */
[----:B----4-:R4:W-:Y:S04]  /*38740*/  STS.U16 [R2+0xc080], R26 ;  /* 0x00c0801a02007388 */ /* 0x0109e80000000400 */
[----:B0-----:R-:W3:Y:S01]  /*38750*/  LDL.LU R19, [R1+0x9d4] ;  /* 0x0009d40001137983 */ /* 0x001ee20000300800 */
[----:B-1----:R-:W3:Y:S02]  /*38760*/  LDL.LU R20, [R1+0x9d0] ;  /* 0x0009d00001147983 */ /* 0x002ee40000300800 */
[----:B------:R-:W3:Y:S01]  /*38770*/  LDL.LU R21, [R1+0x9cc] ;  /* 0x0009cc0001157983 */ /* 0x000ee20000300800 */
[----:B------:R-:W3:Y:S01]  /*38780*/  LDL.LU R24, [R1+0x8e8] ;  /* 0x0008e80001187983 */ /* 0x000ee20000300800 */
[----:B------:R-:W3:Y:S03]  /*38790*/  LDL.LU R25, [R1+0x8e4] ;  /* 0x0008e40001197983 */ /* 0x000ee60000300800 */
[----:B----4-:R-:W4:Y:S04]  /*387a0*/  LDL.LU R26, [R1+0x8e0] ;  /* 0x0008e000011a7983 */ /* 0x010f280000300800 */
[----:B------:R0:W-:Y:S04]  /*387b0*/  STS.U16 [R2+0xe300], R27 ;  /* 0x00e3001b02007388 */ /* 0x0001e80000000400 */
[----:B0-----:R-:W4:Y:S04]  /*387c0*/  LDL.LU R27, [R1+0x8dc] ;  /* 0x0008dc00011b7983 */ /* 0x001f280000300800 */
[----:B--2---:R0:W-:Y:S04]  /*387d0*/  STS.U16 [R2+0xe380], R0 ;  /* 0x00e3800002007388 */ /* 0x0041e80000000400 */
[----:B0-----:R-:W2:Y:S04]  /*387e0*/  LDL.LU R0, [R1+0x8d8] ;  /* 0x0008d80001007983 */ /* 0x001ea80000300800 */
[----:B---3--:R0:W-:Y:S04]  /*387f0*/  STS.U16 [R2+0x10080], R28 ;  /* 0x0100801c02007388 */ /* 0x0081e80000000400 */
[----:B0-----:R-:W3:Y:S04]  /*38800*/  LDL.LU R28, [R1+0x8d4] ;  /* 0x0008d400011c7983 */ /* 0x001ee80000300800 */
[----:B------:R0:W-:Y:S04]  /*38810*/  STS.U16 [R2+0xe280], R22 ;  /* 0x00e2801602007388 */ /* 0x0001e80000000400 */
[----:B------:R1:W-:Y:S04]  /*38820*/  STS.U16 [R2+0x10000], R23 ;  /* 0x0100001702007388 */ /* 0x0003e80000000400 */
[----:B------:R1:W-:Y:S04]  /*38830*/  STS.U16 [R2+0x10100], R29 ;  /* 0x0101001d02007388 */ /* 0x0003e80000000400 */
[----:B------:R1:W-:Y:S04]  /*38840*/  STS.U16 [R2+0xc100], R14 ;  /* 0x00c1000e02007388 */ /* 0x0003e80000000400 */
[----:B------:R1:W-:Y:S04]  /*38850*/  STS.U16 [R2+0xc180], R3 ;  /* 0x00c1800302007388 */ /* 0x0003e80000000400 */
[----:B------:R1:W-:Y:S04]  /*38860*/  STS.U16 [R2+0xc200], R4 ;  /* 0x00c2000402007388 */ /* 0x0003e80000000400 */
[----:B0-----:R-:W3:Y:S01]  /*38870*/  LDL.LU R22, [R1+0x8d0] ;  /* 0x0008d00001167983 */ /* 0x001ee20000300800 */
[----:B-1----:R-:W3:Y:S02]  /*38880*/  LDL.LU R23, [R1+0x8cc] ;  /* 0x0008cc0001177983 */ /* 0x002ee40000300800 */
[----:B------:R-:W3:Y:S02]  /*38890*/  LDL.LU R29, [R1+0x7e8] ;  /* 0x0007e800011d7983 */ /* 0x000ee40000300800 */
[----:B------:R-:W3:Y:S01]  /*388a0*/  LDL.LU R14, [R1+0x7e4] ;  /* 0x0007e400010e7983 */ /* 0x000ee20000300800 */
[----:B------:R-:W3:Y:S04]  /*388b0*/  LDL.LU R3, [R1+0x7e0] ;  /* 0x0007e00001037983 */ /* 0x000ee80000300800 */
[----:B------:R0:W-:Y:S01]  /*388c0*/  STS.U16 [R2+0xc280], R5 ;  /* 0x00c2800502007388 */ /* 0x0001e20000000400 */
[----:B------:R-:W3:Y:S03]  /*388d0*/  LDL.LU R4, [R1+0x7dc] ;  /* 0x0007dc0001047983 */ /* 0x000ee60000300800 */
[----:B------:R1:W-:Y:S04]  /*388e0*/  STS.U16 [R2+0xc300], R6 ;  /* 0x00c3000602007388 */ /* 0x0003e80000000400 */
[----:B------:R1:W-:Y:S04]  /*388f0*/  STS.U16 [R2+0xc380], R7 ;  /* 0x00c3800702007388 */ /* 0x0003e80000000400 */
[----:B------:R1:W-:Y:S04]  /*38900*/  STS.U16 [R2+0xe000], R8 ;  /* 0x00e0000802007388 */ /* 0x0003e80000000400 */
[----:B------:R1:W-:Y:S04]  /*38910*/  STS.U16 [R2+0xe080], R10 ;  /* 0x00e0800a02007388 */ /* 0x0003e80000000400 */
[----:B------:R1:W-:Y:S04]  /*38920*/  STS.U16 [R2+0xe100], R11 ;  /* 0x00e1000b02007388 */ /* 0x0003e80000000400 */
[----:B0-----:R-:W3:Y:S01]  /*38930*/  LDL.LU R5, [R1+0x7d8] ;  /* 0x0007d80001057983 */ /* 0x001ee20000300800 */
[----:B-1----:R-:W3:Y:S02]  /*38940*/  LDL.LU R6, [R1+0x7d4] ;  /* 0x0007d40001067983 */ /* 0x002ee40000300800 */
[----:B------:R-:W3:Y:S01]  /*38950*/  LDL.LU R7, [R1+0x7d0] ;  /* 0x0007d00001077983 */ /* 0x000ee20000300800 */
[----:B------:R-:W3:Y:S01]  /*38960*/  LDL.LU R8, [R1+0x7cc] ;  /* 0x0007cc0001087983 */ /* 0x000ee20000300800 */
[----:B------:R-:W3:Y:S03]  /*38970*/  LDL.LU R10, [R1+0x6e8] ;  /* 0x0006e800010a7983 */ /* 0x000ee60000300800 */
[----:B------:R0:W-:Y:S01]  /*38980*/  STS.U16 [R2+0xe180], R12 ;  /* 0x00e1800c02007388 */ /* 0x0001e20000000400 */
[----:B------:R-:W3:Y:S03]  /*38990*/  LDL.LU R11, [R1+0x6e4] ;  /* 0x0006e400010b7983 */ /* 0x000ee60000300800 */
[----:B------:R1:W-:Y:S04]  /*389a0*/  STS.U16 [R2+0xe200], R16 ;  /* 0x00e2001002007388 */ /* 0x0003e80000000400 */
[----:B------:R1:W-:Y:S04]  /*389b0*/  STS.U16 [R2+0x12000], R24 ;  /* 0x0120001802007388 */ /* 0x0003e80000000400 */
[----:B------:R1:W-:Y:S04]  /*389c0*/  STS.U16 [R2+0x12080], R25 ;  /* 0x0120801902007388 */ /* 0x0003e80000000400 */
[----:B----4-:R4:W-:Y:S04]  /*389d0*/  STS.U16 [R2+0x12100], R26 ;  /* 0x0121001a02007388 */ /* 0x0109e80000000400 */
[----:B------:R4:W-:Y:S04]  /*389e0*/  STS.U16 [R2+0x12180], R27 ;  /* 0x0121801b02007388 */ /* 0x0009e80000000400 */
[----:B0-----:R-:W3:Y:S01]  /*389f0*/  LDL.LU R12, [R1+0x6e0] ;  /* 0x0006e000010c7983 */ /* 0x001ee20000300800 */
[----:B-1----:R-:W3:Y:S02]  /*38a00*/  LDL.LU R16, [R1+0x6dc] ;  /* 0x0006dc0001107983 */ /* 0x002ee40000300800 */
[----:B------:R-:W3:Y:S01]  /*38a10*/  LDL.LU R24, [R1+0x6d8] ;  /* 0x0006d80001187983 */ /* 0x000ee20000300800 */
[----:B------:R-:W3:Y:S04]  /*38a20*/  LDL.LU R25, [R1+0x6d4] ;  /* 0x0006d40001197983 */ /* 0x000ee80000300800 */
[----:B----4-:R-:W4:Y:S01]  /*38a30*/  LDL.LU R26, [R1+0x6d0] ;  /* 0x0006d000011a7983 */ /* 0x010f220000300800 */
[----:B------:R-:W4:Y:S03]  /*38a40*/  LDL.LU R27, [R1+0x6cc] ;  /* 0x0006cc00011b7983 */ /* 0x000f260000300800 */
        /* <DEDUP_REMOVED lines=18> */
[----:B0-----:R-:W3:Y:S01]  /*38b70*/  LDL.LU R23, [R1+0x2a0] ;  /* 0x0002a00001177983 */ /* 0x001ee20000300800 */
[----:B-1----:R-:W3:Y:S03]  /*38b80*/  LDL.LU R29, [R1+0x29c] ;  /* 0x00029c00011d7983 */ /* 0x002ee60000300800 */
[----:B------:R0:W-:Y:S04]  /*38b90*/  STS.U16 [R2+0x16200], R24 ;  /* 0x0162001802007388 */ /* 0x0001e80000000400 */
[----:B------:R1:W-:Y:S04]  /*38ba0*/  STS.U16 [R2+0x16280], R25 ;  /* 0x0162801902007388 */ /* 0x0003e80000000400 */
[----:B0-----:R-:W3:Y:S01]  /*38bb0*/  LDL.LU R24, [R1+0x298] ;  /* 0x0002980001187983 */ /* 0x001ee20000300800 */
[----:B-1----:R-:W3:Y:S03]  /*38bc0*/  LDL.LU R25, [R1+0x294] ;  /* 0x0002940001197983 */ /* 0x002ee60000300800 */
[----:B----4-:R-:W-:Y:S04]  /*38bd0*/  STS.U16 [R2+0x16300], R26 ;  /* 0x0163001a02007388 */ /* 0x010fe80000000400 */
[----:B------:R-:W-:Y:S04]  /*38be0*/  STS.U16 [R2+0x16380], R27 ;  /* 0x0163801b02007388 */ /* 0x000fe80000000400 */
[----:B--2---:R0:W-:Y:S04]  /*38bf0*/  STS.U16 [R2+0x18000], R0 ;  /* 0x0180000002007388 */ /* 0x0041e80000000400 */
[----:B0-----:R-:W2:Y:S01]  /*38c00*/  LDL.LU R0, [R1+0x290] ;  /* 0x0002900001007983 */ /* 0x001ea20000300800 */
[----:B------:R-:W4:Y:S02]  /*38c10*/  LDL.LU R26, [R1+0x28c] ;  /* 0x00028c00011a7983 */ /* 0x000f240000300800 */
[----:B------:R-:W4:Y:S01]  /*38c20*/  LDL.LU R27, [R1+0x288] ;  /* 0x00028800011b7983 */ /* 0x000f220000300800 */
        /* <DEDUP_REMOVED lines=27> */
[----:B0-----:R-:W3:Y:S04]  /*38de0*/  LDL.LU R29, [R1+0x88] ;  /* 0x00008800011d7983 */ /* 0x001ee80000300800 */
[----:B------:R0:W-:Y:S04]  /*38df0*/  STS.U16 [R2+0x18180], R18 ;  /* 0x0181801202007388 */ /* 0x0001e80000000400 */
[----:B------:R1:W-:Y:S04]  /*38e00*/  STS.U16 [R2+0x1a100], R24 ;  /* 0x01a1001802007388 */ /* 0x0003e80000000400 */
[----:B------:R1:W-:Y:S04]  /*38e10*/  STS.U16 [R2+0x1a180], R25 ;  /* 0x01a1801902007388 */ /* 0x0003e80000000400 */
[----:B0-----:R-:W3:Y:S01]  /*38e20*/  LDL.LU R18, [R1+0x80] ;  /* 0x0000800001127983 */ /* 0x001ee20000300800 */
[----:B-1----:R-:W3:Y:S02]  /*38e30*/  LDL.LU R24, [R1+0x7c] ;  /* 0x00007c0001187983 */ /* 0x002ee40000300800 */
[----:B------:R-:W3:Y:S01]  /*38e40*/  LDL.LU R25, [R1+0x74] ;  /* 0x0000740001197983 */ /* 0x000ee20000300800 */
[----:B------:R-:W-:Y:S04]  /*38e50*/  STS.U16 [R2+0x18200], R19 ;  /* 0x0182001302007388 */ /* 0x000fe80000000400 */
[----:B------:R-:W-:Y:S04]  /*38e60*/  STS.U16 [R2+0x18280], R20 ;  /* 0x0182801402007388 */ /* 0x000fe80000000400 */
[----:B------:R-:W-:Y:S04]  /*38e70*/  STS.U16 [R2+0x18300], R21 ;  /* 0x0183001502007388 */ /* 0x000fe80000000400 */
[----:B------:R-:W-:Y:S04]  /*38e80*/  STS.U16 [R2+0x18380], R22 ;  /* 0x0183801602007388 */ /* 0x000fe80000000400 */
[----:B------:R-:W-:Y:S04]  /*38e90*/  STS.U16 [R2+0x1a000], R23 ;  /* 0x01a0001702007388 */ /* 0x000fe80000000400 */
[----:B--2---:R0:W-:Y:S04]  /*38ea0*/  STS.U16 [R2+0x1a200], R0 ;  /* 0x01a2000002007388 */ /* 0x0041e80000000400 */
[----:B0-----:R-:W2:Y:S01]  /*38eb0*/  LDL.LU R0, [R1+0x11cc] ;  /* 0x0011cc0001007983 */ /* 0x001ea20000300800 */
[----:B------:R-:W2:Y:S02]  /*38ec0*/  LDL.LU R19, [R1+0x11c8] ;  /* 0x0011c80001137983 */ /* 0x000ea40000300800 */
[----:B------:R-:W2:Y:S02]  /*38ed0*/  LDL.LU R20, [R1+0x11c4] ;  /* 0x0011c40001147983 */ /* 0x000ea40000300800 */
[----:B------:R-:W2:Y:S01]  /*38ee0*/  LDL.LU R21, [R1+0x11c0] ;  /* 0x0011c00001157983 */ /* 0x000ea20000300800 */
[----:B------:R-:W2:Y:S04]  /*38ef0*/  LDL.LU R22, [R1+0x11bc] ;  /* 0x0011bc0001167983 */ /* 0x000ea80000300800 */
[----:B----4-:R0:W-:Y:S01]  /*38f00*/  STS.U16 [R2+0x1a280], R26 ;  /* 0x01a2801a02007388 */ /* 0x0101e20000000400 */
[----:B------:R-:W4:Y:S03]  /*38f10*/  LDL.LU R23, [R1+0x11b8] ;  /* 0x0011b80001177983 */ /* 0x000f260000300800 */
[----:B0-----:R-:W4:Y:S04]  /*38f20*/  LDL.LU R26, [R1+0x11b4] ;  /* 0x0011b400011a7983 */ /* 0x001f280000300800 */
[----:B------:R0:W-:Y:S04]  /*38f30*/  STS.U16 [R2+0x1a300], R27 ;  /* 0x01a3001b02007388 */ /* 0x0001e80000000400 */
[----:B---3--:R1:W-:Y:S04]  /*38f40*/  STS.U16 [R2+0x1a380], R28 ;  /* 0x01a3801c02007388 */ /* 0x0083e80000000400 */
[----:B0-----:R-:W3:Y:S04]  /*38f50*/  LDL.LU R27, [R1+0x11b0] ;  /* 0x0011b000011b7983 */ /* 0x001ee80000300800 */
[----:B-1----:R-:W3:Y:S04]  /*38f60*/  LDL.LU R28, [R1+0x10cc] ;  /* 0x0010cc00011c7983 */ /* 0x002ee80000300800 */
[----:B------:R0:W-:Y:S04]  /*38f70*/  STS.U16 [R2+0x1c100], R4 ;  /* 0x01c1000402007388 */ /* 0x0001e80000000400 */
[----:B------:R-:W-:Y:S04]  /*38f80*/  STS.U16 [R2+0x1c000], R14 ;  /* 0x01c0000e02007388 */ /* 0x000fe80000000400 */
[----:B------:R-:W-:Y:S04]  /*38f90*/  STS.U16 [R2+0x1c080], R3 ;  /* 0x01c0800302007388 */ /* 0x000fe80000000400 */
[----:B------:R-:W-:Y:S04]  /*38fa0*/  STS.U16 [R2+0x1c180], R5 ;  /* 0x01c1800502007388 */ /* 0x000fe80000000400 */
[----:B------:R-:W-:Y:S04]  /*38fb0*/  STS.U16 [R2+0x1c200], R6 ;  /* 0x01c2000602007388 */ /* 0x000fe80000000400 */
[----:B------:R-:W-:Y:S01]  /*38fc0*/  STS.U16 [R2+0x1c280], R7 ;  /* 0x01c2800702007388 */ /* 0x000fe20000000400 */
[----:B0-----:R-:W-:-:S02]  /*38fd0*/  LOP3.LUT R4, R2, 0x10, RZ, 0x3c, !PT ;  /* 0x0000001002047812 */ /* 0x001fc400078e3cff */
[----:B------:R-:W-:Y:S01]  /*38fe0*/  ISETP.GE.AND P0, PT, R9, R13, PT ;  /* 0x0000000d0900720c */ /* 0x000fe20003f06270 */
[----:B------:R-:W-:Y:S04]  /*38ff0*/  STS.U16 [R2+0x1c300], R8 ;  /* 0x01c3000802007388 */ /* 0x000fe80000000400 */
[----:B------:R-:W-:Y:S04]  /*39000*/  STS.U16 [R2+0x1c380], R10 ;  /* 0x01c3800a02007388 */ /* 0x000fe80000000400 */
[----:B------:R-:W-:Y:S04]  /*39010*/  STS.U16 [R2+0x1e000], R11 ;  /* 0x01e0000b02007388 */ /* 0x000fe80000000400 */
[----:B------:R-:W-:Y:S04]  /*39020*/  STS.U16 [R2+0x1e080], R12 ;  /* 0x01e0800c02007388 */ /* 0x000fe80000000400 */
[----:B------:R-:W-:Y:S04]  /*39030*/  STS.U16 [R2+0x1e100], R16 ;  /* 0x01e1001002007388 */ /* 0x000fe80000000400 */
[----:B------:R0:W-:Y:S04]  /*39040*/  STS.U16 [R2+0x1e200], R29 ;  /* 0x01e2001d02007388 */ /* 0x0001e80000000400 */
[----:B0-----:R-:W3:Y:S04]  /*39050*/  LDL.LU R29, [R1+0x10c8] ;  /* 0x0010c800011d7983 */ /* 0x001ee80000300800 */
[----:B------:R0:W-:Y:S01]  /*39060*/  STS.U16 [R2+0x1e300], R24 ;  /* 0x01e3001802007388 */ /* 0x0001e20000000400 */
[----:B------:R-:W-:Y:S03]  /*39070*/  STL [R1+0x3368], R2 ;  /* 0x0033680201007387 */ /* 0x000fe60000100800 */
[----:B------:R-:W-:Y:S04]  /*39080*/  STS.U16 [R2+0x1e180], R17 ;  /* 0x01e1801102007388 */ /* 0x000fe80000000400 */
[----:B------:R-:W-:Y:S04]  /*39090*/  STS.U16 [R2+0x1e280], R18 ;  /* 0x01e2801202007388 */ /* 0x000fe80000000400 */
[----:B------:R1:W-:Y:S04]  /*390a0*/  STS.U16 [R2+0x1e380], R25 ;  /* 0x01e3801902007388 */ /* 0x0003e80000000400 */
[----:B0-----:R-:W3:Y:S04]  /*390b0*/  LDL.LU R24, [R1+0x10c4] ;  /* 0x0010c40001187983 */ /* 0x001ee80000300800 */
[----:B-1----:R-:W3:Y:S04]  /*390c0*/  LDL.LU R25, [R1+0x10c0] ;  /* 0x0010c00001197983 */ /* 0x002ee80000300800 */
[----:B--2---:R0:W-:Y:S01]  /*390d0*/  STS.U16 [R4+0x400], R0 ;  /* 0x0004000004007388 */ /* 0x0041e20000000400 */
[----:B------:R-:W-:Y:S02]  /*390e0*/  STS.U16 [R4+0x480], R19 ;  /* 0x0004801304007388 */ /* 0x000fe40000000400 */
[----:B------:R-:W-:Y:S01]  /*390f0*/  STS.U16 [R4+0x500], R20 ;  /* 0x0005001404007388 */ /* 0x000fe20000000400 */
        /* <DEDUP_REMOVED lines=8> */
[----:B------:R-:W2:Y:S04]  /*39180*/  LDL.LU R7, [R1+0xfbc] ;  /* 0x000fbc0001077983 */ /* 0x000ea80000300800 */
[----:B------:R-:W-:Y:S01]  /*39190*/  STS.U16 [R4+0x580], R21 ;  /* 0x0005801504007388 */ /* 0x000fe20000000400 */
[----:B------:R-:W2:Y:S02]  /*391a0*/  LDL.LU R8, [R1+0xfb8] ;  /* 0x000fb80001087983 */ /* 0x000ea40000300800 */
[----:B------:R-:W-:Y:S02]  /*391b0*/  STS.U16 [R4+0x600], R22 ;  /* 0x0006001604007388 */ /* 0x000fe40000000400 */
[----:B------:R-:W2:Y:S01]  /*391c0*/  LDL.LU R10, [R1+0xfb0] ;  /* 0x000fb000010a7983 */ /* 0x000ea20000300800 */
[----:B----4-:R-:W-:Y:S04]  /*391d0*/  STS.U16 [R4+0x680], R23 ;  /* 0x0006801704007388 */ /* 0x010fe80000000400 */
[----:B------:R-:W4:Y:S01]  /*391e0*/  LDL.LU R11, [R1+0xfac] ;  /* 0x000fac00010b7983 */ /* 0x000f220000300800 */
[----:B------:R0:W-:Y:S02]  /*391f0*/  STS.U16 [R4+0x700], R26 ;  /* 0x0007001a04007388 */ /* 0x0001e40000000400 */
[----:B------:R-:W4:Y:S01]  /*39200*/  LDL.LU R12, [R1+0xec8] ;  /* 0x000ec800010c7983 */ /* 0x000f220000300800 */
[----:B0-----:R-:W4:Y:S01]  /*39210*/  LDL.LU R26, [R1+0xec4] ;  /* 0x000ec400011a7983 */ /* 0x001f220000300800 */
[----:B------:R-:W4:Y:S02]  /*39220*/  LDL.LU R16, [R1+0xec0] ;  /* 0x000ec00001107983 */ /* 0x000f240000300800 */
[----:B------:R-:W4:Y:S01]  /*39230*/  LDL.LU R17, [R1+0xebc] ;  /* 0x000ebc0001117983 */ /* 0x000f220000300800 */
[----:B---3--:R0:W-:Y:S04]  /*39240*/  STS.U16 [R4+0x780], R27 ;  /* 0x0007801b04007388 */ /* 0x0081e80000000400 */
[----:B------:R-:W3:Y:S04]  /*39250*/  LDL.LU R18, [R1+0xeb8] ;  /* 0x000eb80001127983 */ /* 0x000ee80000300800 */
[----:B------:R1:W-:Y:S04]  /*39260*/  STS.U16 [R4+0x2400], R28 ;  /* 0x0024001c04007388 */ /* 0x0003e80000000400 */
[----:B0-----:R-:W3:Y:S01]  /*39270*/  LDL.LU R27, [R1+0xeb4] ;  /* 0x000eb400011b7983 */ /* 0x001ee20000300800 */
[----:B-1----:R-:W3:Y:S03]  /*39280*/  LDL.LU R28, [R1+0xeb0] ;  /* 0x000eb000011c7983 */ /* 0x002ee60000300800 */
[----:B------:R0:W-:Y:S04]  /*39290*/  STS.U16 [R4+0x2480], R29 ;  /* 0x0024801d04007388 */ /* 0x0001e80000000400 */
[----:B0-----:R-:W3:Y:S01]  /*392a0*/  LDL.LU R29, [R1+0xeac] ;  /* 0x000eac00011d7983 */ /* 0x001ee20000300800 */
[----:B------:R-:W3:Y:S02]  /*392b0*/  LDL.LU R19, [R1+0xdc8] ;  /* 0x000dc80001137983 */ /* 0x000ee40000300800 */
[----:B------:R-:W3:Y:S02]  /*392c0*/  LDL.LU R20, [R1+0xdc4] ;  /* 0x000dc40001147983 */ /* 0x000ee40000300800 */
[----:B------:R-:W3:Y:S01]  /*392d0*/  LDL.LU R21, [R1+0xdc0] ;  /* 0x000dc00001157983 */ /* 0x000ee20000300800 */
[----:B------:R-:W3:Y:S04]  /*392e0*/  LDL.LU R22, [R1+0xdbc] ;  /* 0x000dbc0001167983 */ /* 0x000ee80000300800 */
[----:B------:R0:W-:Y:S01]  /*392f0*/  STS.U16 [R4+0x2500], R24 ;  /* 0x0025001804007388 */ /* 0x0001e20000000400 */
[----:B------:R-:W3:Y:S02]  /*39300*/  LDL.LU R23, [R1+0xdb8] ;  /* 0x000db80001177983 */ /* 0x000ee40000300800 */
[----:B------:R1:W-:Y:S01]  /*39310*/  STS.U16 [R4+0x2580], R25 ;  /* 0x0025801904007388 */ /* 0x0003e20000000400 */
[----:B0-----:R-:W3:Y:S01]  /*39320*/  LDL.LU R24, [R1+0xdb4] ;  /* 0x000db40001187983 */ /* 0x001ee20000300800 */
[----:B-1----:R-:W3:Y:S03]  /*39330*/  LDL.LU R25, [R1+0xdb0] ;  /* 0x000db00001197983 */ /* 0x002ee60000300800 */
[----:B--2---:R0:W-:Y:S01]  /*39340*/  STS.U16 [R4+0x2600], R0 ;  /* 0x0026000004007388 */ /* 0x0041e20000000400 */
[----:B------:R-:W-:Y:S02]  /*39350*/  STS.U16 [R4+0x2680], R9 ;  /* 0x0026800904007388 */ /* 0x000fe40000000400 */
[----:B------:R-:W-:Y:S02]  /*39360*/  STS.U16 [R4+0x2700], R13 ;  /* 0x0027000d04007388 */ /* 0x000fe40000000400 */
[----:B------:R-:W-:Y:S01]  /*39370*/  STS.U16 [R4+0x2780], R15 ;  /* 0x0027800f04007388 */ /* 0x000fe20000000400 */
[----:B------:R-:W-:Y:S01]  /*39380*/  STS.U16 [R4+0x4400], R14 ;  /* 0x0044000e04007388 */ /* 0x000fe20000000400 */
[----:B------:R-:W-:Y:S03]  /*39390*/  STS.U16 [R4+0x4480], R3 ;  /* 0x0044800304007388 */ /* 0x000fe60000000400 */
[----:B0-----:R-:W2:Y:S01]  /*393a0*/  LDL.LU R0, [R1+0xdac] ;  /* 0x000dac0001007983 */ /* 0x001ea20000300800 */
[----:B------:R-:W-:Y:S02]  /*393b0*/  STS.U16 [R4+0x4500], R5 ;  /* 0x0045000504007388 */ /* 0x000fe40000000400 */
[----:B------:R-:W-:Y:S02]  /*393c0*/  STS.U16 [R4+0x4580], R6 ;  /* 0x0045800604007388 */ /* 0x000fe40000000400 */
[----:B------:R-:W-:Y:S01]  /*393d0*/  STS.U16 [R4+0x4600], R7 ;  /* 0x0046000704007388 */ /* 0x000fe20000000400 */
[----:B------:R-:W-:Y:S01]  /*393e0*/  STS.U16 [R4+0x4680], R8 ;  /* 0x0046800804007388 */ /* 0x000fe20000000400 */
[----:B------:R-:W-:Y:S02]  /*393f0*/  STS.U16 [R4+0x4700], R10 ;  /* 0x0047000a04007388 */ /* 0x000fe40000000400 */
[----:B----4-:R-:W-:Y:S01]  /*39400*/  STS.U16 [R4+0x4780], R11 ;  /* 0x0047800b04007388 */ /* 0x010fe20000000400 */
[----:B------:R-:W-:Y:S04]  /*39410*/  STS.U16 [R4+0x6400], R12 ;  /* 0x0064000c04007388 */ /* 0x000fe80000000400 */
[----:B------:R0:W-:Y:S04]  /*39420*/  STS.U16 [R4+0x6480], R26 ;  /* 0x0064801a04007388 */ /* 0x0001e80000000400 */
[----:B0-----:R-:W4:Y:S01]  /*39430*/  LDL.LU R26, [R1+0xcc8] ;  /* 0x000cc800011a7983 */ /* 0x001f220000300800 */
[----:B------:R-:W-:Y:S02]  /*39440*/  STS.U16 [R4+0x6500], R16 ;  /* 0x0065001004007388 */ /* 0x000fe40000000400 */
[----:B------:R-:W-:Y:S01]  /*39450*/  STS.U16 [R4+0x6580], R17 ;  /* 0x0065801104007388 */ /* 0x000fe20000000400 */
[----:B---3--:R-:W-:Y:S04]  /*39460*/  STS.U16 [R4+0x6600], R18 ;  /* 0x0066001204007388 */ /* 0x008fe80000000400 */
[----:B------:R0:W-:Y:S01]  /*39470*/  STS.U16 [R4+0x6680], R27 ;  /* 0x0066801b04007388 */ /* 0x0001e20000000400 */
[----:B------:R1:W-:Y:S03]  /*39480*/  STS.U16 [R4+0x6700], R28 ;  /* 0x0067001c04007388 */ /* 0x0003e60000000400 */
[----:B0-----:R-:W3:Y:S01]  /*39490*/  LDL.LU R27, [R1+0xcc4] ;  /* 0x000cc400011b7983 */ /* 0x001ee20000300800 */
[----:B-1----:R-:W3:Y:S03]  /*394a0*/  LDL.LU R28, [R1+0xcc0] ;  /* 0x000cc000011c7983 */ /* 0x002ee60000300800 */
[----:B------:R0:W-:Y:S01]  /*394b0*/  STS.U16 [R4+0x6780], R29 ;  /* 0x0067801d04007388 */ /* 0x0001e20000000400 */
[----:B------:R-:W-:Y:S02]  /*394c0*/  STS.U16 [R4+0x8400], R19 ;  /* 0x0084001304007388 */ /* 0x000fe40000000400 */
[----:B------:R-:W-:Y:S02]  /*394d0*/  STS.U16 [R4+0x8480], R20 ;  /* 0x0084801404007388 */ /* 0x000fe40000000400 */
[----:B------:R-:W-:Y:S01]  /*394e0*/  STS.U16 [R4+0x8500], R21 ;  /* 0x0085001504007388 */ /* 0x000fe20000000400 */
[----:B0-----:R-:W3:Y:S01]  /*394f0*/  LDL.LU R29, [R1+0xcbc] ;  /* 0x000cbc00011d7983 */ /* 0x001ee20000300800 */
[----:B------:R-:W3:Y:S02]  /*39500*/  LDL.LU R9, [R1+0xcb8] ;  /* 0x000cb80001097983 */ /* 0x000ee40000300800 */
[----:B------:R-:W3:Y:S02]  /*39510*/  LDL.LU R13, [R1+0xcb4] ;  /* 0x000cb400010d7983 */ /* 0x000ee40000300800 */
[----:B------:R-:W3:Y:S01]  /*39520*/  LDL.LU R15, [R1+0xcb0] ;  /* 0x000cb000010f7983 */ /* 0x000ee20000300800 */
[----:B------:R-:W3:Y:S01]  /*39530*/  LDL.LU R14, [R1+0xcac] ;  /* 0x000cac00010e7983 */ /* 0x000ee20000300800 */
[----:B------:R-:W3:Y:S02]  /*39540*/  LDL.LU R3, [R1+0xbc8] ;  /* 0x000bc80001037983 */ /* 0x000ee40000300800 */
[----:B------:R-:W3:Y:S02]  /*39550*/  LDL.LU R5, [R1+0xbc4] ;  /* 0x000bc40001057983 */ /* 0x000ee40000300800 */
[----:B------:R-:W3:Y:S01]  /*39560*/  LDL.LU R6, [R1+0xbc0] ;  /* 0x000bc00001067983 */ /* 0x000ee20000300800 */
[----:B------:R-:W-:Y:S04]  /*39570*/  STS.U16 [R4+0x8580], R22 ;  /* 0x0085801604007388 */ /* 0x000fe80000000400 */
[----:B------:R-:W3:Y:S01]  /*39580*/  LDL.LU R7, [R1+0xbbc] ;  /* 0x000bbc0001077983 */ /* 0x000ee20000300800 */
[----:B------:R-:W-:Y:S02]  /*39590*/  STS.U16 [R4+0x8600], R23 ;  /* 0x0086001704007388 */ /* 0x000fe40000000400 */
[----:B------:R-:W3:Y:S02]  /*395a0*/  LDL.LU R8, [R1+0xbb8] ;  /* 0x000bb80001087983 */ /* 0x000ee40000300800 */
[----:B------:R-:W-:Y:S01]  /*395b0*/  STS.U16 [R4+0x8680], R24 ;  /* 0x0086801804007388 */ /* 0x000fe20000000400 */
[----:B------:R-:W3:Y:S04]  /*395c0*/  LDL.LU R10, [R1+0xbb4] ;  /* 0x000bb400010a7983 */ /* 0x000ee80000300800 */
[----:B------:R-:W-:Y:S01]  /*395d0*/  STS.U16 [R4+0x8700], R25 ;  /* 0x0087001904007388 */ /* 0x000fe20000000400 */
[----:B------:R-:W3:Y:S02]  /*395e0*/  LDL.LU R11, [R1+0xbb0] ;  /* 0x000bb000010b7983 */ /* 0x000ee40000300800 */
[----:B------:R-:W3:Y:S01]  /*395f0*/  LDL.LU R12, [R1+0xbac] ;  /* 0x000bac00010c7983 */ /* 0x000ee20000300800 */
[----:B--2---:R0:W-:Y:S04]  /*39600*/  STS.U16 [R4+0x8780], R0 ;  /* 0x0087800004007388 */ /* 0x0041e80000000400 */
[----:B0-----:R-:W2:Y:S01]  /*39610*/  LDL.LU R0, [R1+0xac8] ;  /* 0x000ac80001007983 */ /* 0x001ea20000300800 */
[----:B------:R-:W2:Y:S02]  /*39620*/  LDL.LU R16, [R1+0xac4] ;  /* 0x000ac40001107983 */ /* 0x000ea40000300800 */
[----:B------:R-:W2:Y:S02]  /*39630*/  LDL.LU R17, [R1+0xac0] ;  /* 0x000ac00001117983 */ /* 0x000ea40000300800 */
[----:B------:R-:W2:Y:S01]  /*39640*/  LDL.LU R18, [R1+0xabc] ;  /* 0x000abc0001127983 */ /* 0x000ea20000300800 */
[----:B------:R-:W2:Y:S01]  /*39650*/  LDL.LU R24, [R1+0xab8] ;  /* 0x000ab80001187983 */ /* 0x000ea20000300800 */
[----:B------:R-:W2:Y:S03]  /*39660*/  LDL.LU R25, [R1+0xab4] ;  /* 0x000ab40001197983 */ /* 0x000ea60000300800 */
[----:B----4-:R0:W-:Y:S04]  /*39670*/  STS.U16 [R4+0xa400], R26 ;  /* 0x00a4001a04007388 */ /* 0x0101e80000000400 */
[----:B0-----:R-:W4:Y:S01]  /*39680*/  LDL.LU R26, [R1+0xab0] ;  /* 0x000ab000011a7983 */ /* 0x001f220000300800 */
[----:B------:R-:W4:Y:S02]  /*39690*/  LDL.LU R19, [R1+0xaac] ;  /* 0x000aac0001137983 */ /* 0x000f240000300800 */
[----:B------:R-:W4:Y:S02]  /*396a0*/  LDL.LU R20, [R1+0x9c8] ;  /* 0x0009c80001147983 */ /* 0x000f240000300800 */
[----:B------:R-:W4:Y:S01]  /*396b0*/  LDL.LU R21, [R1+0x9c4] ;  /* 0x0009c40001157983 */ /* 0x000f220000300800 */
[----:B------:R-:W4:Y:S04]  /*396c0*/  LDL.LU R22, [R1+0x9c0] ;  /* 0x0009c00001167983 */ /* 0x000f280000300800 */
[----:B---3--:R0:W-:Y:S01]  /*396d0*/  STS.U16 [R4+0xa480], R27 ;  /* 0x00a4801b04007388 */ /* 0x0081e20000000400 */
[----:B------:R-:W3:Y:S02]  /*396e0*/  LDL.LU R23, [R1+0x9bc] ;  /* 0x0009bc0001177983 */ /* 0x000ee40000300800 */
[----:B------:R1:W-:Y:S01]  /*396f0*/  STS.U16 [R4+0xa500], R28 ;  /* 0x00a5001c04007388 */ /* 0x0003e20000000400 */
[----:B0-----:R-:W3:Y:S01]  /*39700*/  LDL.LU R27, [R1+0x9b8] ;  /* 0x0009b800011b7983 */ /* 0x001ee20000300800 */
[----:B-1----:R-:W3:Y:S03]  /*39710*/  LDL.LU R28, [R1+0x9b4] ;  /* 0x0009b400011c7983 */ /* 0x002ee60000300800 */
[----:B------:R0:W-:Y:S01]  /*39720*/  STS.U16 [R4+0xa580], R29 ;  /* 0x00a5801d04007388 */ /* 0x0001e20000000400 */
[----:B------:R-:W-:Y:S02]  /*39730*/  STS.U16 [R4+0xa600], R9 ;  /* 0x00a6000904007388 */ /* 0x000fe40000000400 */
[----:B------:R-:W-:Y:S02]  /*39740*/  STS.U16 [R4+0xa680], R13 ;  /* 0x00a6800d04007388 */ /* 0x000fe40000000400 */
[----:B------:R-:W-:Y:S01]  /*39750*/  STS.U16 [R4+0xa700], R15 ;  /* 0x00a7000f04007388 */ /* 0x000fe20000000400 */
[----:B------:R-:W-:Y:S01]  /*39760*/  STS.U16 [R4+0xa780], R14 ;  /* 0x00a7800e04007388 */ /* 0x000fe20000000400 */
[----:B------:R-:W-:Y:S02]  /*39770*/  STS.U16 [R4+0xc400], R3 ;  /* 0x00c4000304007388 */ /* 0x000fe40000000400 */
[----:B------:R-:W-:Y:S02]  /*39780*/  STS.U16 [R4+0xc480], R5 ;  /* 0x00c4800504007388 */ /* 0x000fe40000000400 */
[----:B------:R-:W-:Y:S01]  /*39790*/  STS.U16 [R4+0xc500], R6 ;  /* 0x00c5000604007388 */ /* 0x000fe20000000400 */
[----:B------:R-:W-:Y:S01]  /*397a0*/  STS.U16 [R4+0xc580], R7 ;  /* 0x00c5800704007388 */ /* 0x000fe20000000400 */
[----:B------:R-:W-:Y:S03]  /*397b0*/  STS.U16 [R4+0xc600], R8 ;  /* 0x00c6000804007388 */ /* 0x000fe60000000400 */
[----:B0-----:R-:W3:Y:S04]  /*397c0*/  LDL.LU R29, [R1+0x9b0] ;  /* 0x0009b000011d7983 */ /* 0x001ee80000300800 */
[----:B------:R-:W-:Y:S01]  /*397d0*/  STS.U16 [R4+0xc680], R10 ;  /* 0x00c6800a04007388 */ /* 0x000fe20000000400 */
[----:B------:R-:W-:Y:S03]  /*397e0*/  STS.U16 [R4+0xc700], R11 ;  /* 0x00c7000b04007388 */ /* 0x000fe60000000400 */
[----:B------:R-:W-:Y:S04]  /*397f0*/  STS.U16 [R4+0xc780], R12 ;  /* 0x00c7800c04007388 */ /* 0x000fe80000000400 */
[----:B--2---:R0:W-:Y:S01]  /*39800*/  STS.U16 [R4+0xe400], R0 ;  /* 0x00e4000004007388 */ /* 0x0041e20000000400 */
[----:B------:R-:W-:Y:S02]  /*39810*/  STS.U16 [R4+0xe480], R16 ;  /* 0x00e4801004007388 */ /* 0x000fe40000000400 */
[----:B------:R-:W-:Y:S01]  /*39820*/  STS.U16 [R4+0xe500], R17 ;  /* 0x00e5001104007388 */ /* 0x000fe20000000400 */
[----:B0-----:R-:W2:Y:S01]  /*39830*/  LDL.LU R0, [R1+0x9ac] ;  /* 0x0009ac0001007983 */ /* 0x001ea20000300800 */
[----:B------:R-:W-:Y:S02]  /*39840*/  STS.U16 [R4+0xe580], R18 ;  /* 0x00e5801204007388 */ /* 0x000fe40000000400 */
[----:B------:R0:W-:Y:S02]  /*39850*/  STS.U16 [R4+0xe600], R24 ;  /* 0x00e6001804007388 */ /* 0x0001e40000000400 */
[----:B------:R1:W-:Y:S01]  /*39860*/  STS.U16 [R4+0xe680], R25 ;  /* 0x00e6801904007388 */ /* 0x0003e20000000400 */
[----:B0-----:R-:W2:Y:S04]  /*39870*/  LDL.LU R24, [R1+0x8c8] ;  /* 0x0008c80001187983 */ /* 0x001ea80000300800 */
[----:B----4-:R0:W-:Y:S01]  /*39880*/  STS.U16 [R4+0xe700], R26 ;  /* 0x00e7001a04007388 */ /* 0x0101e20000000400 */
[----:B-1----:R-:W4:Y:S03]  /*39890*/  LDL.LU R25, [R1+0x8c4] ;  /* 0x0008c40001197983 */ /* 0x002f260000300800 */
[----:B0-----:R-:W4:Y:S01]  /*398a0*/  LDL.LU R26, [R1+0x8c0] ;  /* 0x0008c000011a7983 */ /* 0x001f220000300800 */
[----:B------:R-:W4:Y:S02]  /*398b0*/  LDL.LU R9, [R1+0x8bc] ;  /* 0x0008bc0001097983 */ /* 0x000f240000300800 */
[----:B------:R-:W4:Y:S02]  /*398c0*/  LDL.LU R13, [R1+0x8b8] ;  /* 0x0008b800010d7983 */ /* 0x000f240000300800 */
[----:B------:R-:W4:Y:S01]  /*398d0*/  LDL.LU R15, [R1+0x8b4] ;  /* 0x0008b400010f7983 */ /* 0x000f220000300800 */
[----:B------:R-:W4:Y:S01]  /*398e0*/  LDL.LU R14, [R1+0x8b0] ;  /* 0x0008b000010e7983 */ /* 0x000f220000300800 */
[----:B------:R-:W4:Y:S02]  /*398f0*/  LDL.LU R3, [R1+0x8ac] ;  /* 0x0008ac0001037983 */ /* 0x000f240000300800 */
[----:B------:R-:W4:Y:S01]  /*39900*/  LDL.LU R5, [R1+0x7c8] ;  /* 0x0007c80001057983 */ /* 0x000f220000300800 */
[----:B------:R-:W-:Y:S01]  /*39910*/  STS.U16 [R4+0xe780], R19 ;  /* 0x00e7801304007388 */ /* 0x000fe20000000400 */
[----:B------:R-:W4:Y:S02]  /*39920*/  LDL.LU R6, [R1+0x7c4] ;  /* 0x0007c40001067983 */ /* 0x000f240000300800 */
[----:B------:R-:W-:Y:S02]  /*39930*/  STS.U16 [R4+0x10400], R20 ;  /* 0x0104001404007388 */ /* 0x000fe40000000400 */
[----:B------:R-:W4:Y:S01]  /*39940*/  LDL.LU R7, [R1+0x7c0] ;  /* 0x0007c00001077983 */ /* 0x000f220000300800 */
[----:B------:R-:W-:Y:S04]  /*39950*/  STS.U16 [R4+0x10480], R21 ;  /* 0x0104801504007388 */ /* 0x000fe80000000400 */
[----:B------:R-:W4:Y:S01]  /*39960*/  LDL.LU R8, [R1+0x7bc] ;  /* 0x0007bc0001087983 */ /* 0x000f220000300800 */
[----:B------:R-:W-:Y:S02]  /*39970*/  STS.U16 [R4+0x10500], R22 ;  /* 0x0105001604007388 */ /* 0x000fe40000000400 */
[----:B------:R-:W4:Y:S01]  /*39980*/  LDL.LU R10, [R1+0x7b8] ;  /* 0x0007b800010a7983 */ /* 0x000f220000300800 */
[----:B---3--:R-:W-:Y:S04]  /*39990*/  STS.U16 [R4+0x10580], R23 ;  /* 0x0105801704007388 */ /* 0x008fe80000000400 */
[----:B------:R-:W3:Y:S04]  /*399a0*/  LDL.LU R11, [R1+0x7b4] ;  /* 0x0007b400010b7983 */ /* 0x000ee80000300800 */
[----:B------:R0:W-:Y:S01]  /*399b0*/  STS.U16 [R4+0x10600], R27 ;  /* 0x0106001b04007388 */ /* 0x0001e20000000400 */
[----:B------:R-:W3:Y:S02]  /*399c0*/  LDL.LU R12, [R1+0x7b0] ;  /* 0x0007b000010c7983 */ /* 0x000ee40000300800 */
[----:B------:R1:W-:Y:S01]  /*399d0*/  STS.U16 [R4+0x10680], R28 ;  /* 0x0106801c04007388 */ /* 0x0003e20000000400 */
[----:B0-----:R-:W3:Y:S01]  /*399e0*/  LDL.LU R27, [R1+0x7ac] ;  /* 0x0007ac00011b7983 */ /* 0x001ee20000300800 */
[----:B------:R-:W3:Y:S02]  /*399f0*/  LDL.LU R16, [R1+0x6c8] ;  /* 0x0006c80001107983 */ /* 0x000ee40000300800 */
[----:B------:R-:W3:Y:S02]  /*39a00*/  LDL.LU R17, [R1+0x6c4] ;  /* 0x0006c40001117983 */ /* 0x000ee40000300800 */
[----:B------:R-:W3:Y:S01]  /*39a10*/  LDL.LU R18, [R1+0x6c0] ;  /* 0x0006c00001127983 */ /* 0x000ee20000300800 */
[----:B-1----:R-:W3:Y:S04]  /*39a20*/  LDL.LU R28, [R1+0x4bc] ;  /* 0x0004bc00011c7983 */ /* 0x002ee80000300800 */
[----:B------:R0:W-:Y:S04]  /*39a30*/  STS.U16 [R4+0x10700], R29 ;  /* 0x0107001d04007388 */ /* 0x0001e80000000400 */
[----:B0-----:R-:W3:Y:S04]  /*39a40*/  LDL.LU R29, [R1+0x4b8] ;  /* 0x0004b800011d7983 */ /* 0x001ee80000300800 */
[----:B--2---:R0:W-:Y:S04]  /*39a50*/  STS.U16 [R4+0x10780], R0 ;  /* 0x0107800004007388 */ /* 0x0041e80000000400 */
[----:B0-----:R-:W2:Y:S01]  /*39a60*/  LDL.LU R0, [R1+0x4b4] ;  /* 0x0004b40001007983 */ /* 0x001ea20000300800 */
[----:B------:R-:W2:Y:S02]  /*39a70*/  LDL.LU R19, [R1+0x4b0] ;  /* 0x0004b00001137983 */ /* 0x000ea40000300800 */
[----:B------:R-:W2:Y:S02]  /*39a80*/  LDL.LU R20, [R1+0x4ac] ;  /* 0x0004ac0001147983 */ /* 0x000ea40000300800 */
[----:B------:R-:W2:Y:S01]  /*39a90*/  LDL.LU R21, [R1+0x380] ;  /* 0x0003800001157983 */ /* 0x000ea20000300800 */
[----:B------:R-:W2:Y:S04]  /*39aa0*/  LDL.LU R22, [R1+0x37c] ;  /* 0x00037c0001167983 */ /* 0x000ea80000300800 */
[----:B------:R0:W-:Y:S01]  /*39ab0*/  STS.U16 [R4+0x12400], R24 ;  /* 0x0124001804007388 */ /* 0x0001e20000000400 */
[----:B------:R-:W2:Y:S02]  /*39ac0*/  LDL.LU R23, [R1+0x378] ;  /* 0x0003780001177983 */ /* 0x000ea40000300800 */
[----:B----4-:R1:W-:Y:S01]  /*39ad0*/  STS.U16 [R4+0x12480], R25 ;  /* 0x0124801904007388 */ /* 0x0103e20000000400 */
[----:B------:R4:W-:Y:S04]  /*39ae0*/  STS.U16 [R4+0x12500], R26 ;  /* 0x0125001a04007388 */ /* 0x0009e80000000400 */
[----:B0-----:R-:W2:Y:S01]  /*39af0*/  LDL.LU R24, [R1+0x374] ;  /* 0x0003740001187983 */ /* 0x001ea20000300800 */
[----:B-1----:R-:W2:Y:S03]  /*39b00*/  LDL.LU R25, [R1+0x370] ;  /* 0x0003700001197983 */ /* 0x002ea60000300800 */
[----:B----4-:R-:W4:Y:S01]  /*39b10*/  LDL.LU R26, [R1+0x36c] ;  /* 0x00036c00011a7983 */ /* 0x010f220000300800 */
        /* <DEDUP_REMOVED lines=8> */
[----:B------:R-:W-:Y:S02]  /*39ba0*/  STS.U16 [R4+0x14580], R8 ;  /* 0x0145800804007388 */ /* 0x000fe40000000400 */
[----:B------:R-:W-:Y:S01]  /*39bb0*/  STS.U16 [R4+0x14600], R10 ;  /* 0x0146000a04007388 */ /* 0x000fe20000000400 */
[----:B---3--:R-:W-:Y:S04]  /*39bc0*/  STS.U16 [R4+0x14680], R11 ;  /* 0x0146800b04007388 */ /* 0x008fe80000000400 */
[----:B------:R-:W-:Y:S04]  /*39bd0*/  STS.U16 [R4+0x14700], R12 ;  /* 0x0147000c04007388 */ /* 0x000fe80000000400 */
[----:B------:R0:W-:Y:S01]  /*39be0*/  STS.U16 [R4+0x14780], R27 ;  /* 0x0147801b04007388 */ /* 0x0001e20000000400 */
[----:B------:R-:W-:Y:S02]  /*39bf0*/  STS.U16 [R4+0x16400], R16 ;  /* 0x0164001004007388 */ /* 0x000fe40000000400 */
[----:B------:R-:W-:Y:S02]  /*39c00*/  STS.U16 [R4+0x16480], R17 ;  /* 0x0164801104007388 */ /* 0x000fe40000000400 */
[----:B------:R-:W-:Y:S01]  /*39c10*/  STS.U16 [R4+0x16500], R18 ;  /* 0x0165001204007388 */ /* 0x000fe20000000400 */
[----:B------:R1:W-:Y:S04]  /*39c20*/  STS.U16 [R4+0x16580], R28 ;  /* 0x0165801c04007388 */ /* 0x0003e80000000400 */
[----:B0-----:R-:W3:Y:S04]  /*39c30*/  LDL.LU R27, [R1+0x368] ;  /* 0x00036800011b7983 */ /* 0x001ee80000300800 */
[----:B-1----:R-:W3:Y:S04]  /*39c40*/  LDL.LU R28, [R1+0x364] ;  /* 0x00036400011c7983 */ /* 0x002ee80000300800 */
[----:B------:R0:W-:Y:S04]  /*39c50*/  STS.U16 [R4+0x16600], R29 ;  /* 0x0166001d04007388 */ /* 0x0001e80000000400 */
[----:B0-----:R-:W3:Y:S04]  /*39c60*/  LDL.LU R29, [R1+0x280] ;  /* 0x00028000011d7983 */ /* 0x001ee80000300800 */
[----:B--2---:R0:W-:Y:S01]  /*39c70*/  STS.U16 [R4+0x16680], R0 ;  /* 0x0166800004007388 */ /* 0x0041e20000000400 */
[----:B------:R-:W-:Y:S02]  /*39c80*/  STS.U16 [R4+0x16700], R19 ;  /* 0x0167001304007388 */ /* 0x000fe40000000400 */
        /* <DEDUP_REMOVED lines=10> */
[----:B------:R-:W-:Y:S04]  /*39d30*/  STS.U16 [R4+0x18480], R22 ;  /* 0x0184801604007388 */ /* 0x000fe80000000400 */
[----:B------:R-:W2:Y:S01]  /*39d40*/  LDL.LU R7, [R1+0x178] ;  /* 0x0001780001077983 */ /* 0x000ea20000300800 */
[----:B------:R-:W-:Y:S02]  /*39d50*/  STS.U16 [R4+0x18500], R23 ;  /* 0x0185001704007388 */ /* 0x000fe40000000400 */
[----:B------:R-:W2:Y:S02]  /*39d60*/  LDL.LU R8, [R1+0x170] ;  /* 0x0001700001087983 */ /* 0x000ea40000300800 */
[----:B------:R-:W-:Y:S01]  /*39d70*/  STS.U16 [R4+0x18580], R24 ;  /* 0x0185801804007388 */ /* 0x000fe20000000400 */
[----:B------:R-:W2:Y:S04]  /*39d80*/  LDL.LU R10, [R1+0x168] ;  /* 0x00016800010a7983 */ /* 0x000ea80000300800 */
[----:B------:R-:W-:Y:S01]  /*39d90*/  STS.U16 [R4+0x18600], R25 ;  /* 0x0186001904007388 */ /* 0x000fe20000000400 */
[----:B------:R-:W2:Y:S02]  /*39da0*/  LDL.LU R11, [R1+0x160] ;  /* 0x00016000010b7983 */ /* 0x000ea40000300800 */
[----:B----4-:R0:W-:Y:S02]  /*39db0*/  STS.U16 [R4+0x18680], R26 ;  /* 0x0186801a04007388 */ /* 0x0101e40000000400 */
[----:B------:R-:W4:Y:S01]  /*39dc0*/  LDL.LU R12, [R1+0x158] ;  /* 0x00015800010c7983 */ /* 0x000f220000300800 */
[----:B0-----:R-:W4:Y:S01]  /*39dd0*/  LDL.LU R26, [R1+0x150] ;  /* 0x00015000011a7983 */ /* 0x001f220000300800 */
[----:B------:R-:W4:Y:S02]  /*39de0*/  LDL.LU R16, [R1+0x148] ;  /* 0x0001480001107983 */ /* 0x000f240000300800 */
[----:B------:R-:W4:Y:S02]  /*39df0*/  LDL.LU R17, [R1+0x70] ;  /* 0x0000700001117983 */ /* 0x000f240000300800 */
[----:B------:R-:W4:Y:S01]  /*39e00*/  LDL.LU R18, [R1+0x68] ;  /* 0x0000680001127983 */ /* 0x000f220000300800 */
[----:B------:R-:W4:Y:S01]  /*39e10*/  LDL.LU R19, [R1+0x64] ;  /* 0x0000640001137983 */ /* 0x000f220000300800 */
[----:B------:R-:W4:Y:S02]  /*39e20*/  LDL.LU R20, [R1+0x5c] ;  /* 0x00005c0001147983 */ /* 0x000f240000300800 */
[----:B------:R-:W4:Y:S02]  /*39e30*/  LDL.LU R21, [R1+0x58] ;  /* 0x0000580001157983 */ /* 0x000f240000300800 */
[----:B------:R-:W4:Y:S01]  /*39e40*/  LDL.LU R22, [R1+0x50] ;  /* 0x0000500001167983 */ /* 0x000f220000300800 */
[----:B------:R-:W4:Y:S01]  /*39e50*/  LDL.LU R23, [R1+0x4c] ;  /* 0x00004c0001177983 */ /* 0x000f220000300800 */
[----:B------:R-:W4:Y:S02]  /*39e60*/  LDL.LU R24, [R1+0x44] ;  /* 0x0000440001187983 */ /* 0x000f240000300800 */
[----:B------:R-:W4:Y:S01]  /*39e70*/  LDL.LU R25, [R1+0x11ac] ;  /* 0x0011ac0001197983 */ /* 0x000f220000300800 */
[----:B---3--:R0:W-:Y:S04]  /*39e80*/  STS.U16 [R4+0x18700], R27 ;  /* 0x0187001b04007388 */ /* 0x0081e80000000400 */
        /* <DEDUP_REMOVED lines=15> */
[----:B0-----:R-:W2:Y:S04]  /*39f80*/  LDL.LU R0, [R1+0x119c] ;  /* 0x00119c0001007983 */ /* 0x001ea80000300800 */
[----:B------:R-:W-:Y:S01]  /*39f90*/  STS.U16 [R4+0x1c580], R10 ;  /* 0x01c5800a04007388 */ /* 0x000fe20000000400 */
[----:B------:R-:W-:Y:S03]  /*39fa0*/  STS.U16 [R4+0x1c600], R11 ;  /* 0x01c6000b04007388 */ /* 0x000fe60000000400 */
[----:B----4-:R-:W-:Y:S04]  /*39fb0*/  STS.U16 [R4+0x1c680], R12 ;  /* 0x01c6800c04007388 */ /* 0x010fe80000000400 */
[----:B------:R0:W-:Y:S04]  /*39fc0*/  STS.U16 [R4+0x1c700], R26 ;  /* 0x01c7001a04007388 */ /* 0x0001e80000000400 */
[----:B0-----:R-:W0:Y:S01]  /*39fd0*/  S2R R26, SR_TID.X ;  /* 0x00000000001a7919 */ /* 0x001e220000002100 */
        /* <DEDUP_REMOVED lines=8> */
[----:B------:R-:W-:Y:S01]  /*3a060*/  STS.U16 [R4+0x1e780], R24 ;  /* 0x01e7801804007388 */ /* 0x000fe20000000400 */
[----:B0-----:R-:W-:-:S05]  /*3a070*/  LOP3.LUT R26, R26, 0x3f, RZ, 0xc0, !PT ;  /* 0x0000003f1a1a7812 */ /* 0x001fca00078ec0ff */
[----:B------:R-:W-:-:S05]  /*3a080*/  IMAD.SHL.U32 R3, R26, 0x2, RZ ;  /* 0x000000021a037824 */ /* 0x000fca00078e00ff */
[----:B------:R-:W-:Y:S01]  /*3a090*/  LOP3.LUT R3, R3, 0x20, RZ, 0x3c, !PT ;  /* 0x0000002003037812 */ /* 0x000fe200078e3cff */
[----:B------:R-:W-:Y:S04]  /*3a0a0*/  STL [R1+0x34c8], R26 ;  /* 0x0034c81a01007387 */ /* 0x000fe80000100800 */
[----:B------:R-:W-:Y:S04]  /*3a0b0*/  STS.U16 [R3+0x800], R25 ;  /* 0x0008001903007388 */ /* 0x000fe80000000400 */
[----:B---3--:R-:W-:Y:S01]  /*3a0c0*/  STS.U16 [R3+0x880], R27 ;  /* 0x0008801b03007388 */ /* 0x008fe20000000400 */
[----:B------:R0:W-:Y:S03]  /*3a0d0*/  STS.U16 [R3+0x900], R28 ;  /* 0x0009001c03007388 */ /* 0x0001e60000000400 */
[----:B0-----:R-:W3:Y:S04]  /*3a0e0*/  LDL.LU R28, [R1+0x1194] ;  /* 0x00119400011c7983 */ /* 0x001ee80000300800 */
[----:B---3--:R0:W-:Y:S04]  /*3a0f0*/  STL [R1+0x34dc], R28 ;  /* 0x0034dc1c01007387 */ /* 0x0081e80000100800 */
[----:B0-----:R-:W3:Y:S01]  /*3a100*/  LDL.LU R28, [R1+0x1198] ;  /* 0x00119800011c7983 */ /* 0x001ee20000300800 */
[----:B------:R-:W4:Y:S02]  /*3a110*/  LDL.LU R26, [R1+0x10ac] ;  /* 0x0010ac00011a7983 */ /* 0x000f240000300800 */
[----:B------:R-:W-:Y:S02]  /*3a120*/  STS.U16 [R3+0x980], R29 ;  /* 0x0009801d03007388 */ /* 0x000fe40000000400 */
[----:B--2---:R-:W-:Y:S01]  /*3a130*/  STS.U16 [R3+0xa00], R0 ;  /* 0x000a000003007388 */ /* 0x004fe20000000400 */
[----:B----4-:R0:W-:Y:S04]  /*3a140*/  STL [R1+0x34d8], R26 ;  /* 0x0034d81a01007387 */ /* 0x0101e80000100800 */
[----:B0-----:R-:W2:Y:S01]  /*3a150*/  LDL.LU R26, [R1+0x1190] ;  /* 0x00119000011a7983 */ /* 0x001ea20000300800 */
[----:B------:R-:W4:Y:S02]  /*3a160*/  LDL.LU R2, [R1+0x10a8] ;  /* 0x0010a80001027983 */ /* 0x000f240000300800 */
[----:B------:R-:W2:Y:S02]  /*3a170*/  LDL.LU R9, [R1+0x10a4] ;  /* 0x0010a40001097983 */ /* 0x000ea40000300800 */
[----:B------:R-:W2:Y:S01]  /*3a180*/  LDL.LU R13, [R1+0x10a0] ;  /* 0x0010a000010d7983 */ /* 0x000ea20000300800 */
[----:B------:R-:W2:Y:S01]  /*3a190*/  LDL.LU R15, [R1+0x109c] ;  /* 0x00109c00010f7983 */ /* 0x000ea20000300800 */
        /* <DEDUP_REMOVED lines=21> */
[----:B------:R-:W2:Y:S01]  /*3a2f0*/  LDL.LU R0, [R1+0xda0] ;  /* 0x000da00001007983 */ /* 0x000ea20000300800 */
[----:B---3--:R0:W-:Y:S04]  /*3a300*/  STS.U16 [R3+0xa80], R28 ;  /* 0x000a801c03007388 */ /* 0x0081e80000000400 */
[----:B0-----:R-:W3:Y:S04]  /*3a310*/  LDL.LU R28, [R1+0x34dc] ;  /* 0x0034dc00011c7983 */ /* 0x001ee80000300800 */
[----:B---3--:R0:W-:Y:S01]  /*3a320*/  STS.U16 [R3+0xb00], R28 ;  /* 0x000b001c03007388 */ /* 0x0081e20000000400 */
[----:B--2---:R1:W-:Y:S03]  /*3a330*/  STS.U16 [R3+0xb80], R26 ;  /* 0x000b801a03007388 */ /* 0x0043e60000000400 */
[----:B0-----:R-:W2:Y:S01]  /*3a340*/  LDL.LU R28, [R1+0xd9c] ;  /* 0x000d9c00011c7983 */ /* 0x001ea20000300800 */
[----:B-1----:R-:W3:Y:S03]  /*3a350*/  LDL.LU R26, [R1+0x34d8] ;  /* 0x0034d800011a7983 */ /* 0x002ee60000300800 */
[----:B---3--:R-:W-:Y:S01]  /*3a360*/  STS.U16 [R3+0x2800], R26 ;  /* 0x0028001a03007388 */ /* 0x008fe20000000400 */
[----:B----4-:R-:W-:Y:S02]  /*3a370*/  STS.U16 [R3+0x2880], R2 ;  /* 0x0028800203007388 */ /* 0x010fe40000000400 */
        /* <DEDUP_REMOVED lines=23> */
[----:B------:R0:W-:Y:S02]  /*3a4f0*/  STS.U16 [R3+0x8880], R29 ;  /* 0x0088801d03007388 */ /* 0x0001e40000000400 */
[----:B------:R1:W-:Y:S01]  /*3a500*/  STS.U16 [R3+0x8900], R0 ;  /* 0x0089000003007388 */ /* 0x0003e20000000400 */
[----:B0-----:R-:W3:Y:S01]  /*3a510*/  LDL.LU R29, [R1+0xd98] ;  /* 0x000d9800011d7983 */ /* 0x001ee20000300800 */
[----:B-1----:R-:W4:Y:S02]  /*3a520*/  LDL.LU R0, [R1+0xd94] ;  /* 0x000d940001007983 */ /* 0x002f240000300800 */
[----:B------:R-:W3:Y:S02]  /*3a530*/  LDL.LU R26, [R1+0xd8c] ;  /* 0x000d8c00011a7983 */ /* 0x000ee40000300800 */
[----:B--2---:R-:W-:Y:S01]  /*3a540*/  STS.U16 [R3+0x8980], R28 ;  /* 0x0089801c03007388 */ /* 0x004fe20000000400 */
[----:B---3--:R0:W-:Y:S04]  /*3a550*/  STL [R1+0x34d4], R26 ;  /* 0x0034d41a01007387 */ /* 0x0081e80000100800 */
[----:B0-----:R-:W2:Y:S01]  /*3a560*/  LDL.LU R26, [R1+0xd90] ;  /* 0x000d9000011a7983 */ /* 0x001ea20000300800 */
[----:B------:R-:W3:Y:S02]  /*3a570*/  LDL.LU R2, [R1+0xca8] ;  /* 0x000ca80001027983 */ /* 0x000ee40000300800 */
[----:B------:R-:W3:Y:S02]  /*3a580*/  LDL.LU R9, [R1+0xca4] ;  /* 0x000ca40001097983 */ /* 0x000ee40000300800 */
[----:B------:R-:W3:Y:S01]  /*3a590*/  LDL.LU R13, [R1+0xca0] ;  /* 0x000ca000010d7983 */ /* 0x000ee20000300800 */
[----:B------:R-:W3:Y:S01]  /*3a5a0*/  LDL.LU R15, [R1+0xc9c] ;  /* 0x000c9c00010f7983 */ /* 0x000ee20000300800 */
        /* <DEDUP_REMOVED lines=20> */
[----:B------:R-:W3:Y:S03]  /*3a6f0*/  LDL.LU R28, [R1+0x9a8] ;  /* 0x0009a800011c7983 */ /* 0x000ee60000300800 */
[----:B------:R0:W-:Y:S01]  /*3a700*/  STS.U16 [R3+0x8a00], R29 ;  /* 0x008a001d03007388 */ /* 0x0001e20000000400 */
[----:B----4-:R1:W-:Y:S03]  /*3a710*/  STS.U16 [R3+0x8a80], R0 ;  /* 0x008a800003007388 */ /* 0x0103e60000000400 */
[----:B0-----:R-:W4:Y:S01]  /*3a720*/  LDL.LU R29, [R1+0x9a4] ;  /* 0x0009a400011d7983 */ /* 0x001f220000300800 */
[----:B-1----:R-:W3:Y:S03]  /*3a730*/  LDL.LU R0, [R1+0x9a0] ;  /* 0x0009a00001007983 */ /* 0x002ee60000300800 */
[----:B--2---:R0:W-:Y:S04]  /*3a740*/  STS.U16 [R3+0x8b00], R26 ;  /* 0x008b001a03007388 */ /* 0x0041e80000000400 */
[----:B0-----:R-:W2:Y:S04]  /*3a750*/  LDL.LU R26, [R1+0x34d4] ;  /* 0x0034d400011a7983 */ /* 0x001ea80000300800 */
[----:B--2---:R-:W-:Y:S01]  /*3a760*/  STS.U16 [R3+0x8b80], R26 ;  /* 0x008b801a03007388 */ /* 0x004fe20000000400 */
[----:B---3--:R-:W-:Y:S02]  /*3a770*/  STS.U16 [R3+0xa800], R2 ;  /* 0x00a8000203007388 */ /* 0x008fe40000000400 */
        /* <DEDUP_REMOVED lines=22> */
[----:B------:R0:W-:Y:S01]  /*3a8e0*/  STS.U16 [R3+0xeb80], R27 ;  /* 0x00eb801b03007388 */ /* 0x0001e20000000400 */
[----:B------:R1:W-:Y:S03]  /*3a8f0*/  STS.U16 [R3+0x10800], R28 ;  /* 0x0108001c03007388 */ /* 0x0003e60000000400 */
[----:B0-----:R-:W2:Y:S01]  /*3a900*/  LDL.LU R27, [R1+0x99c] ;  /* 0x00099c00011b7983 */ /* 0x001ea20000300800 */
[----:B-1----:R-:W3:Y:S02]  /*3a910*/  LDL.LU R28, [R1+0x998] ;  /* 0x00099800011c7983 */ /* 0x002ee40000300800 */
[----:B------:R-:W2:Y:S02]  /*3a920*/  LDL.LU R26, [R1+0x990] ;  /* 0x00099000011a7983 */ /* 0x000ea40000300800 */
[----:B----4-:R-:W-:Y:S01]  /*3a930*/  STS.U16 [R3+0x10880], R29 ;  /* 0x0108801d03007388 */ /* 0x010fe20000000400 */
[----:B------:R-:W-:Y:S04]  /*3a940*/  STS.U16 [R3+0x10900], R0 ;  /* 0x0109000003007388 */ /* 0x000fe80000000400 */
[----:B--2---:R0:W-:Y:S04]  /*3a950*/  STL [R1+0x34d0], R26 ;  /* 0x0034d01a01007387 */ /* 0x0041e80000100800 */
[----:B0-----:R-:W2:Y:S01]  /*3a960*/  LDL.LU R26, [R1+0x994] ;  /* 0x00099400011a7983 */ /* 0x001ea20000300800 */
        /* <DEDUP_REMOVED lines=23> */
[----:B------:R-:W4:Y:S04]  /*3aae0*/  LDL.LU R0, [R1+0x490] ;  /* 0x0004900001007983 */ /* 0x000f280000300800 */
[----:B------:R0:W-:Y:S01]  /*3aaf0*/  STS.U16 [R3+0x10980], R27 ;  /* 0x0109801b03007388 */ /* 0x0001e20000000400 */
[----:B------:R-:W4:Y:S02]  /*3ab00*/  LDL.LU R25, [R1+0x48c] ;  /* 0x00048c0001197983 */ /* 0x000f240000300800 */
[----:B---3--:R1:W-:Y:S01]  /*3ab10*/  STS.U16 [R3+0x10a00], R28 ;  /* 0x010a001c03007388 */ /* 0x0083e20000000400 */
[----:B0-----:R-:W3:Y:S01]  /*3ab20*/  LDL.LU R27, [R1+0x360] ;  /* 0x00036000011b7983 */ /* 0x001ee20000300800 */
[----:B-1----:R-:W3:Y:S03]  /*3ab30*/  LDL.LU R28, [R1+0x35c] ;  /* 0x00035c00011c7983 */ /* 0x002ee60000300800 */
[----:B--2---:R0:W-:Y:S04]  /*3ab40*/  STS.U16 [R3+0x10a80], R26 ;  /* 0x010a801a03007388 */ /* 0x0041e80000000400 */
[----:B0-----:R-:W2:Y:S04]  /*3ab50*/  LDL.LU R26, [R1+0x34d0] ;  /* 0x0034d000011a7983 */ /* 0x001ea80000300800 */
[----:B--2---:R-:W-:Y:S01]  /*3ab60*/  STS.U16 [R3+0x10b00], R26 ;  /* 0x010b001a03007388 */ /* 0x004fe20000000400 */
        /* <DEDUP_REMOVED lines=22> */
[----:B------:R0:W-:Y:S01]  /*3acd0*/  STS.U16 [R3+0x16a80], R29 ;  /* 0x016a801d03007388 */ /* 0x0001e20000000400 */
[----:B------:R1:W-:Y:S04]  /*3ace0*/  STS.U16 [R3+0x16b00], R0 ;  /* 0x016b000003007388 */ /* 0x0003e80000000400 */
[----:B0-----:R-:W2:Y:S01]  /*3acf0*/  LDL.LU R29, [R1+0x358] ;  /* 0x00035800011d7983 */ /* 0x001ea20000300800 */
[----:B-1----:R-:W4:Y:S02]  /*3ad00*/  LDL.LU R0, [R1+0x354] ;  /* 0x0003540001007983 */ /* 0x002f240000300800 */
[----:B------:R-:W2:Y:S02]  /*3ad10*/  LDL.LU R26, [R1+0x34c] ;  /* 0x00034c00011a7983 */ /* 0x000ea40000300800 */
[----:B------:R-:W-:Y:S01]  /*3ad20*/  STS.U16 [R3+0x16b80], R25 ;  /* 0x016b801903007388 */ /* 0x000fe20000000400 */
[----:B---3--:R-:W-:Y:S04]  /*3ad30*/  STS.U16 [R3+0x18800], R27 ;  /* 0x0188001b03007388 */ /* 0x008fe80000000400 */
[----:B--2---:R0:W-:Y:S04]  /*3ad40*/  STL [R1+0x34cc], R26 ;  /* 0x0034cc1a01007387 */ /* 0x0041e80000100800 */
        /* <DEDUP_REMOVED lines=24> */
[----:B------:R0:W-:Y:S04]  /*3aed0*/  STS.U16 [R3+0x18880], R28 ;  /* 0x0188801c03007388 */ /* 0x0001e80000000400 */
[----:B------:R-:W3:Y:S01]  /*3aee0*/  LDL.LU R27, [R1+0x2c] ;  /* 0x00002c00011b7983 */ /* 0x000ee20000300800 */
[----:B------:R1:W-:Y:S02]  /*3aef0*/  STS.U16 [R3+0x18900], R29 ;  /* 0x0189001d03007388 */ /* 0x0003e40000000400 */
[----:B----4-:R4:W-:Y:S01]  /*3af00*/  STS.U16 [R3+0x18980], R0 ;  /* 0x0189800003007388 */ /* 0x0109e20000000400 */
[----:B0-----:R-:W3:Y:S01]  /*3af10*/  LDL.LU R28, [R1+0x28] ;  /* 0x00002800011c7983 */ /* 0x001ee20000300800 */
[----:B-1----:R-:W3:Y:S02]  /*3af20*/  LDL.LU R29, [R1+0x24] ;  /* 0x00002400011d7983 */ /* 0x002ee40000300800 */
[----:B----4-:R-:W4:Y:S01]  /*3af30*/  LDL.LU R0, [R1+0x118c] ;  /* 0x00118c0001007983 */ /* 0x010f220000300800 */
[----:B--2---:R0:W-:Y:S04]  /*3af40*/  STS.U16 [R3+0x18a00], R26 ;  /* 0x018a001a03007388 */ /* 0x0041e80000000400 */
[----:B0-----:R-:W2:Y:S04]  /*3af50*/  LDL.LU R26, [R1+0x34cc] ;  /* 0x0034cc00011a7983 */ /* 0x001ea80000300800 */
[----:B--2---:R0:W-:Y:S01]  /*3af60*/  STS.U16 [R3+0x18a80], R26 ;  /* 0x018a801a03007388 */ /* 0x0041e20000000400 */
[----:B---3--:R-:W-:Y:S02]  /*3af70*/  STS.U16 [R3+0x18b00], R2 ;  /* 0x018b000203007388 */ /* 0x008fe40000000400 */
[----:B------:R1:W-:Y:S01]  /*3af80*/  STS.U16 [R3+0x18b80], R9 ;  /* 0x018b800903007388 */ /* 0x0003e20000000400 */
[----:B0-----:R-:W2:Y:S01]  /*3af90*/  LDL.LU R26, [R1+0x34c8] ;  /* 0x0034c800011a7983 */ /* 0x001ea20000300800 */
[----:B-1----:R-:W3:Y:S03]  /*3afa0*/  LDL.LU R9, [R1+0x117c] ;  /* 0x00117c0001097983 */ /* 0x002ee60000300800 */
[----:B---3--:R0:W-:Y:S04]  /*3afb0*/  STL [R1+0x34bc], R9 ;  /* 0x0034bc0901007387 */ /* 0x0081e80000100800 */
[----:B0-----:R-:W3:Y:S04]  /*3afc0*/  LDL.LU R9, [R1+0x1180] ;  /* 0x0011800001097983 */ /* 0x001ee80000300800 */
[----:B---3--:R0:W-:Y:S04]  /*3afd0*/  STL [R1+0x34c0], R9 ;  /* 0x0034c00901007387 */ /* 0x0081e80000100800 */
[----:B0-----:R-:W3:Y:S01]  /*3afe0*/  LDL.LU R9, [R1+0x1184] ;  /* 0x0011840001097983 */ /* 0x001ee20000300800 */
        /* <DEDUP_REMOVED lines=23> */
[----:B---3--:R0:W-:Y:S04]  /*3b160*/  STL [R1+0x34c4], R9 ;  /* 0x0034c40901007387 */ /* 0x0081e80000100800 */
[----:B0-----:R-:W3:Y:S01]  /*3b170*/  LDL.LU R9, [R1+0x1188] ;  /* 0x0011880001097983 */ /* 0x001ee20000300800 */
[----:B------:R-:W3:Y:S02]  /*3b180*/  LDL.LU R13, [R1+0x1178] ;  /* 0x00117800010d7983 */ /* 0x000ee40000300800 */
[----:B------:R-:W3:Y:S01]  /*3b190*/  LDL.LU R15, [R1+0x1174] ;  /* 0x00117400010f7983 */ /* 0x000ee20000300800 */
[----:B------:R0:W-:Y:S01]  /*3b1a0*/  STS.U16 [R3+0x1eb80], R29 ;  /* 0x01eb801d03007388 */ /* 0x0001e20000000400 */
[----:B------:R-:W3:Y:S03]  /*3b1b0*/  LDL.LU R14, [R1+0x1170] ;  /* 0x00117000010e7983 */ /* 0x000ee60000300800 */
        /* <DEDUP_REMOVED lines=11> */
[----:B------:R-:W3:Y:S02]  /*3b270*/  LDL.LU R18, [R1+0xf7c] ;  /* 0x000f7c0001127983 */ /* 0x000ee40000300800 */
[----:B--2---:R-:W-:Y:S01]  /*3b280*/  IMAD.SHL.U32 R2, R26, 0x2, RZ ;  /* 0x000000021a027824 */ /* 0x004fe200078e00ff */
[----:B------:R-:W2:Y:S01]  /*3b290*/  LDL.LU R19, [R1+0xf78] ;  /* 0x000f780001137983 */ /* 0x000ea20000300800 */
[----:B------:R-:W2:Y:S02]  /*3b2a0*/  LDL.LU R20, [R1+0xf74] ;  /* 0x000f740001147983 */ /* 0x000ea40000300800 */
[----:B------:R-:W2:Y:S02]  /*3b2b0*/  LDL.LU R21, [R1+0xf70] ;  /* 0x000f700001157983 */ /* 0x000ea40000300800 */
[----:B------:R-:W2:Y:S01]  /*3b2c0*/  LDL.LU R22, [R1+0xf6c] ;  /* 0x000f6c0001167983 */ /* 0x000ea20000300800 */
[----:B------:R-:W2:Y:S01]  /*3b2d0*/  LDL.LU R23, [R1+0xe88] ;  /* 0x000e880001177983 */ /* 0x000ea20000300800 */
[----:B------:R-:W-:Y:S01]  /*3b2e0*/  LOP3.LUT R2, R2, 0x30, RZ, 0x3c, !PT ;  /* 0x0000003002027812 */ /* 0x000fe200078e3cff */
[----:B------:R-:W2:Y:S02]  /*3b2f0*/  LDL.LU R24, [R1+0xe84] ;  /* 0x000e840001187983 */ /* 0x000ea40000300800 */
[----:B------:R-:W2:Y:S01]  /*3b300*/  LDL.LU R25, [R1+0xe80] ;  /* 0x000e800001197983 */ /* 0x000ea20000300800 */
[----:B------:R-:W2:Y:S01]  /*3b310*/  LDL.LU R26, [R1+0xe7c] ;  /* 0x000e7c00011a7983 */ /* 0x000ea20000300800 */
[----:B------:R-:W2:Y:S02]  /*3b320*/  LDL.LU R27, [R1+0xe78] ;  /* 0x000e7800011b7983 */ /* 0x000ea40000300800 */
[----:B------:R-:W2:Y:S01]  /*3b330*/  LDL.LU R28, [R1+0xe74] ;  /* 0x000e7400011c7983 */ /* 0x000ea20000300800 */
[----:B----4-:R0:W-:Y:S01]  /*3b340*/  STS.U16 [R2+0xc00], R0 ;  /* 0x000c000002007388 */ /* 0x0101e20000000400 */
[----:B------:R-:W4:Y:S03]  /*3b350*/  LDL.LU R29, [R1+0xe70] ;  /* 0x000e7000011d7983 */ /* 0x000f260000300800 */
[----:B0-----:R-:W2:Y:S04]  /*3b360*/  LDL.LU R0, [R1+0xe6c] ;  /* 0x000e6c0001007983 */ /* 0x001ea80000300800 */
[----:B---3--:R0:W-:Y:S04]  /*3b370*/  STS.U16 [R2+0xc80], R9 ;  /* 0x000c800902007388 */ /* 0x0081e80000000400 */
[----:B0-----:R-:W3:Y:S04]  /*3b380*/  LDL.LU R9, [R1+0x34c4] ;  /* 0x0034c40001097983 */ /* 0x001ee80000300800 */
[----:B---3--:R0:W-:Y:S04]  /*3b390*/  STS.U16 [R2+0xd00], R9 ;  /* 0x000d000902007388 */ /* 0x0081e80000000400 */
[----:B0-----:R-:W3:Y:S04]  /*3b3a0*/  LDL.LU R9, [R1+0x34c0] ;  /* 0x0034c00001097983 */ /* 0x001ee80000300800 */
[----:B---3--:R0:W-:Y:S04]  /*3b3b0*/  STS.U16 [R2+0xd80], R9 ;  /* 0x000d800902007388 */ /* 0x0081e80000000400 */
[----:B0-----:R-:W3:Y:S04]  /*3b3c0*/  LDL.LU R9, [R1+0x34bc] ;  /* 0x0034bc0001097983 */ /* 0x001ee80000300800 */
[----:B---3--:R-:W-:Y:S01]  /*3b3d0*/  STS.U16 [R2+0xe00], R9 ;  /* 0x000e000902007388 */ /* 0x008fe20000000400 */
        /* <DEDUP_REMOVED lines=15> */
[----:B--2---:R-:W-:Y:S01]  /*3b4d0*/  STS.U16 [R2+0x4e00], R19 ;  /* 0x004e001302007388 */ /* 0x004fe20000000400 */
        /* <DEDUP_REMOVED lines=9> */
[----:B----4-:R0:W-:Y:S02]  /*3b570*/  STS.U16 [R2+0x6f00], R29 ;  /* 0x006f001d02007388 */ /* 0x0101e40000000400 */
[----:B0-----:R-:W2:Y:S01]  /*3b580*/  LDL.LU R29, [R1+0xd88] ;  /* 0x000d8800011d7983 */ /* 0x001ea20000300800 */
[----:B------:R-:W3:Y:S03]  /*3b590*/  LDL.LU R9, [R1+0xd7c] ;  /* 0x000d7c0001097983 */ /* 0x000ee60000300800 */
[----:B---3--:R0:W-:Y:S04]  /*3b5a0*/  STL [R1+0x34b4], R9 ;  /* 0x0034b40901007387 */ /* 0x0081e80000100800 */
[----:B0-----:R-:W3:Y:S01]  /*3b5b0*/  LDL.LU R9, [R1+0xd80] ;  /* 0x000d800001097983 */ /* 0x001ee20000300800 */
[----:B------:R-:W-:Y:S03]  /*3b5c0*/  STS.U16 [R2+0x6f80], R0 ;  /* 0x006f800002007388 */ /* 0x000fe60000000400 */
[----:B---3--:R0:W-:Y:S04]  /*3b5d0*/  STL [R1+0x34b8], R9 ;  /* 0x0034b80901007387 */ /* 0x0081e80000100800 */
[----:B0-----:R-:W3:Y:S01]  /*3b5e0*/  LDL.LU R9, [R1+0xd84] ;  /* 0x000d840001097983 */ /* 0x001ee20000300800 */
        /* <DEDUP_REMOVED lines=24> */
[----:B------:R-:W4:Y:S03]  /*3b770*/  LDL.LU R0, [R1+0xa78] ;  /* 0x000a780001007983 */ /* 0x000f260000300800 */
[----:B--2---:R0:W-:Y:S01]  /*3b780*/  STS.U16 [R2+0x8c00], R29 ;  /* 0x008c001d02007388 */ /* 0x0041e20000000400 */
[----:B------:R-:W2:Y:S03]  /*3b790*/  LDL.LU R28, [R1+0xa74] ;  /* 0x000a7400011c7983 */ /* 0x000ea60000300800 */
[----:B0-----:R-:W2:Y:S04]  /*3b7a0*/  LDL.LU R29, [R1+0xa70] ;  /* 0x000a7000011d7983 */ /* 0x001ea80000300800 */
[----:B---3--:R0:W-:Y:S04]  /*3b7b0*/  STS.U16 [R2+0x8c80], R9 ;  /* 0x008c800902007388 */ /* 0x0081e80000000400 */
[----:B0-----:R-:W3:Y:S04]  /*3b7c0*/  LDL.LU R9, [R1+0x34b8] ;  /* 0x0034b80001097983 */ /* 0x001ee80000300800 */
[----:B---3--:R0:W-:Y:S04]  /*3b7d0*/  STS.U16 [R2+0x8d00], R9 ;  /* 0x008d000902007388 */ /* 0x0081e80000000400 */
[----:B0-----:R-:W3:Y:S04]  /*3b7e0*/  LDL.LU R9, [R1+0x34b4] ;  /* 0x0034b40001097983 */ /* 0x001ee80000300800 */
        /* <DEDUP_REMOVED lines=25> */
[----:B------:R0:W-:Y:S03]  /*3b980*/  STS.U16 [R2+0xee00], R0 ;  /* 0x00ee000002007388 */ /* 0x0001e60000000400 */
[----:B0-----:R-:W3:Y:S01]  /*3b990*/  LDL.LU R0, [R1+0xa6c] ;  /* 0x000a6c0001007983 */ /* 0x001ee20000300800 */
[----:B------:R-:W4:Y:S03]  /*3b9a0*/  LDL.LU R9, [R1+0x980] ;  /* 0x0009800001097983 */ /* 0x000f260000300800 */
[----:B----4-:R0:W-:Y:S04]  /*3b9b0*/  STL [R1+0x34ac], R9 ;  /* 0x0034ac0901007387 */ /* 0x0101e80000100800 */
[----:B0-----:R-:W4:Y:S01]  /*3b9c0*/  LDL.LU R9, [R1+0x984] ;  /* 0x0009840001097983 */ /* 0x001f220000300800 */
[----:B--2---:R-:W-:Y:S02]  /*3b9d0*/  STS.U16 [R2+0xee80], R28 ;  /* 0x00ee801c02007388 */ /* 0x004fe40000000400 */
[----:B------:R-:W-:Y:S01]  /*3b9e0*/  STS.U16 [R2+0xef00], R29 ;  /* 0x00ef001d02007388 */ /* 0x000fe20000000400 */
[----:B----4-:R0:W-:Y:S04]  /*3b9f0*/  STL [R1+0x34b0], R9 ;  /* 0x0034b00901007387 */ /* 0x0101e80000100800 */
        /* <DEDUP_REMOVED lines=26> */
[----:B---3--:R0:W-:Y:S01]  /*3bba0*/  STS.U16 [R2+0xef80], R0 ;  /* 0x00ef800002007388 */ /* 0x0081e20000000400 */
[----:B------:R-:W3:Y:S03]  /*3bbb0*/  LDL.LU R28, [R1+0x478] ;  /* 0x00047800011c7983 */ /* 0x000ee60000300800 */
[----:B0-----:R-:W3:Y:S04]  /*3bbc0*/  LDL.LU R0, [R1+0x474] ;  /* 0x0004740001007983 */ /* 0x001ee80000300800 */
[----:B--2---:R0:W-:Y:S04]  /*3bbd0*/  STS.U16 [R2+0x10c00], R9 ;  /* 0x010c000902007388 */ /* 0x0041e80000000400 */
[----:B0-----:R-:W2:Y:S04]  /*3bbe0*/  LDL.LU R9, [R1+0x34b0] ;  /* 0x0034b00001097983 */ /* 0x001ea80000300800 */
        /* <DEDUP_REMOVED lines=25> */
[----:B------:R0:W-:Y:S02]  /*3bd80*/  STS.U16 [R2+0x16c80], R29 ;  /* 0x016c801d02007388 */ /* 0x0001e40000000400 */
[----:B0-----:R-:W2:Y:S01]  /*3bd90*/  LDL.LU R29, [R1+0x470] ;  /* 0x00047000011d7983 */ /* 0x001ea20000300800 */
[----:B------:R-:W4:Y:S03]  /*3bda0*/  LDL.LU R9, [R1+0x33c] ;  /* 0x00033c0001097983 */ /* 0x000f260000300800 */
[----:B----4-:R0:W-:Y:S04]  /*3bdb0*/  STL [R1+0x34a4], R9 ;  /* 0x0034a40901007387 */ /* 0x0101e80000100800 */
[----:B0-----:R-:W4:Y:S04]  /*3bdc0*/  LDL.LU R9, [R1+0x340] ;  /* 0x0003400001097983 */ /* 0x001f280000300800 */
[----:B------:R-:W-:Y:S01]  /*3bdd0*/  STS.U16 [R2+0x16d00], R26 ;  /* 0x016d001a02007388 */ /* 0x000fe20000000400 */
[----:B------:R-:W-:Y:S02]  /*3bde0*/  STS.U16 [R2+0x16d80], R27 ;  /* 0x016d801b02007388 */ /* 0x000fe40000000400 */
[----:B---3--:R-:W-:Y:S02]  /*3bdf0*/  STS.U16 [R2+0x16e00], R28 ;  /* 0x016e001c02007388 */ /* 0x008fe40000000400 */
[----:B------:R-:W-:Y:S01]  /*3be00*/  STS.U16 [R2+0x16e80], R0 ;  /* 0x016e800002007388 */ /* 0x000fe20000000400 */
[----:B----4-:R0:W-:Y:S04]  /*3be10*/  STL [R1+0x34a8], R9 ;  /* 0x0034a80901007387 */ /* 0x0101e80000100800 */
        /* <DEDUP_REMOVED lines=33> */
[----:B---3--:R0:W-:Y:S04]  /*3c030*/  STS.U16 [R2+0x18c80], R9 ;  /* 0x018c800902007388 */ /* 0x0081e80000000400 */
[----:B0-----:R-:W3:Y:S04]  /*3c040*/  LDL.LU R9, [R1+0x4] ;  /* 0x0000040001097983 */ /* 0x001ee80000300800 */
[----:B---3--:R0:W-:Y:S04]  /*3c050*/  STL [R1+0x349c], R9 ;  /* 0x00349c0901007387 */ /* 0x0081e80000100800 */
[----:B0-----:R-:W3:Y:S01]  /*3c060*/  LDL.LU R9, [R1+0x8] ;  /* 0x0000080001097983 */ /* 0x001ee20000300800 */
        /* <DEDUP_REMOVED lines=15> */
[----:B------:R-:W-:Y:S04]  /*3c160*/  STS.U16 [R2+0x1cc80], R19 ;  /* 0x01cc801302007388 */ /* 0x000fe80000000400 */
[----:B---3--:R0:W-:Y:S04]  /*3c170*/  STL [R1+0x34a0], R9 ;  /* 0x0034a00901007387 */ /* 0x0081e80000100800 */
[----:B0-----:R-:W3:Y:S01]  /*3c180*/  LDL.LU R9, [R1+0xc] ;  /* 0x00000c0001097983 */ /* 0x001ee20000300800 */
[----:B------:R-:W4:Y:S02]  /*3c190*/  LDL.LU R13, [R1+0x116c] ;  /* 0x00116c00010d7983 */ /* 0x000f240000300800 */
[----:B------:R-:W-:Y:S02]  /*3c1a0*/  STS.U16 [R2+0x1cd00], R20 ;  /* 0x01cd001402007388 */ /* 0x000fe40000000400 */
[----:B------:R-:W-:Y:S01]  /*3c1b0*/  STS.U16 [R2+0x1cd80], R21 ;  /* 0x01cd801502007388 */ /* 0x000fe20000000400 */
[----:B------:R-:W-:Y:S01]  /*3c1c0*/  STS.U16 [R2+0x1ce00], R22 ;  /* 0x01ce001602007388 */ /* 0x000fe20000000400 */
[----:B------:R-:W-:Y:S02]  /*3c1d0*/  STS.U16 [R2+0x1ce80], R23 ;  /* 0x01ce801702007388 */ /* 0x000fe40000000400 */
[----:B------:R0:W-:Y:S02]  /*3c1e0*/  STS.U16 [R2+0x1cf00], R0 ;  /* 0x01cf000002007388 */ /* 0x0001e40000000400 */
[----:B0-----:R-:W0:Y:S01]  /*3c1f0*/  S2R R0, SR_TID.X ;  /* 0x0000000000007919 */ /* 0x001e220000002100 */
[----:B------:R-:W-:Y:S02]  /*3c200*/  STS.U16 [R2+0x1cf80], R24 ;  /* 0x01cf801802007388 */ /* 0x000fe40000000400 */
[----:B------:R-:W-:Y:S02]  /*3c210*/  STS.U16 [R2+0x1ec00], R25 ;  /* 0x01ec001902007388 */ /* 0x000fe40000000400 */
[----:B------:R-:W-:Y:S01]  /*3c220*/  STS.U16 [R2+0x1ec80], R26 ;  /* 0x01ec801a02007388 */ /* 0x000fe20000000400 */
[----:B------:R-:W-:Y:S01]  /*3c230*/  STS.U16 [R2+0x1ed00], R27 ;  /* 0x01ed001b02007388 */ /* 0x000fe20000000400 */
[----:B--2---:R-:W-:Y:S02]  /*3c240*/  STS.U16 [R2+0x1ed80], R28 ;  /* 0x01ed801c02007388 */ /* 0x004fe40000000400 */
[----:B------:R1:W-:Y:S01]  /*3c250*/  STS.U16 [R2+0x1ee00], R29 ;  /* 0x01ee001d02007388 */ /* 0x0003e20000000400 */
[----:B0-----:R-:W-:-:S05]  /*3c260*/  LOP3.LUT R0, R0, 0x3f, RZ, 0xc0, !PT ;  /* 0x0000003f00007812 */ /* 0x001fca00078ec0ff */
[C---:B-1----:R-:W-:Y:S01]  /*3c270*/  IMAD.SHL.U32 R2, R0.reuse, 0x2, RZ ;  /* 0x0000000200027824 */ /* 0x042fe200078e00ff */
[----:B----4-:R0:W-:Y:S01]  /*3c280*/  STL [R1+0x3498], R13 ;  /* 0x0034980d01007387 */ /* 0x0101e20000100800 */
[----:B------:R-:W2:Y:S02]  /*3c290*/  LDL.LU R15, [R1+0x1168] ;  /* 0x00116800010f7983 */ /* 0x000ea40000300800 */
[----:B------:R-:W4:Y:S02]  /*3c2a0*/  LDL.LU R14, [R1+0x1164] ;  /* 0x00116400010e7983 */ /* 0x000f240000300800 */
        /* <DEDUP_REMOVED lines=14> */
[----:B0-----:R-:W-:-:S02]  /*3c390*/  IMAD.SHL.U32 R13, R0, 0x2, RZ ;  /* 0x00000002000d7824 */ /* 0x001fc400078e00ff */
[----:B------:R-:W2:Y:S02]  /*3c3a0*/  LDL.LU R21, [R1+0xf64] ;  /* 0x000f640001157983 */ /* 0x000ea40000300800 */
[----:B------:R-:W2:Y:S01]  /*3c3b0*/  LDL.LU R22, [R1+0xf60] ;  /* 0x000f600001167983 */ /* 0x000ea20000300800 */
[----:B------:R-:W2:Y:S01]  /*3c3c0*/  LDL.LU R23, [R1+0xf5c] ;  /* 0x000f5c0001177983 */ /* 0x000ea20000300800 */
[----:B------:R-:W2:Y:S02]  /*3c3d0*/  LDL.LU R24, [R1+0xf58] ;  /* 0x000f580001187983 */ /* 0x000ea40000300800 */
[----:B------:R-:W2:Y:S01]  /*3c3e0*/  LDL.LU R25, [R1+0xf54] ;  /* 0x000f540001197983 */ /* 0x000ea20000300800 */
[----:B------:R-:W-:Y:S01]  /*3c3f0*/  LOP3.LUT R13, R13, 0x30, RZ, 0x3c, !PT ;  /* 0x000000300d0d7812 */ /* 0x000fe200078e3cff */
[----:B------:R-:W2:Y:S01]  /*3c400*/  LDL.LU R26, [R1+0xf50] ;  /* 0x000f5000011a7983 */ /* 0x000ea20000300800 */
[----:B------:R-:W2:Y:S02]  /*3c410*/  LDL.LU R27, [R1+0xf4c] ;  /* 0x000f4c00011b7983 */ /* 0x000ea40000300800 */
[----:B------:R-:W2:Y:S02]  /*3c420*/  LDL.LU R28, [R1+0xe68] ;  /* 0x000e6800011c7983 */ /* 0x000ea40000300800 */
[----:B------:R-:W2:Y:S01]  /*3c430*/  LDL.LU R29, [R1+0xe64] ;  /* 0x000e6400011d7983 */ /* 0x000ea20000300800 */
[----:B------:R-:W2:Y:S04]  /*3c440*/  LDL.LU R0, [R1+0xe60] ;  /* 0x000e600001007983 */ /* 0x000ea80000300800 */
[----:B---3--:R0:W-:Y:S04]  /*3c450*/  STS.U16 [R13+0x1ee80], R9 ;  /* 0x01ee80090d007388 */ /* 0x0081e80000000400 */
[----:B0-----:R-:W3:Y:S04]  /*3c460*/  LDL.LU R9, [R1+0x34a0] ;  /* 0x0034a00001097983 */ /* 0x001ee80000300800 */
[----:B---3--:R0:W-:Y:S04]  /*3c470*/  STS.U16 [R13+0x1ef00], R9 ;  /* 0x01ef00090d007388 */ /* 0x0081e80000000400 */
[----:B0-----:R-:W3:Y:S04]  /*3c480*/  LDL.LU R9, [R1+0x349c] ;  /* 0x00349c0001097983 */ /* 0x001ee80000300800 */
[----:B---3--:R0:W-:Y:S04]  /*3c490*/  STS.U16 [R13+0x1ef80], R9 ;  /* 0x01ef80090d007388 */ /* 0x0081e80000000400 */
[----:B0-----:R-:W3:Y:S01]  /*3c4a0*/  LDL.LU R13, [R1+0x3498] ;  /* 0x00349800010d7983 */ /* 0x001ee20000300800 */
[----:B------:R-:W2:Y:S03]  /*3c4b0*/  LDL.LU R9, [R1+0xe50] ;  /* 0x000e500001097983 */ /* 0x000ea60000300800 */
[----:B--2---:R0:W-:Y:S04]  /*3c4c0*/  STL [R1+0x348c], R9 ;  /* 0x00348c0901007387 */ /* 0x0041e80000100800 */
[----:B0-----:R-:W2:Y:S04]  /*3c4d0*/  LDL.LU R9, [R1+0xe54] ;  /* 0x000e540001097983 */ /* 0x001ea80000300800 */
[----:B--2---:R0:W-:Y:S04]  /*3c4e0*/  STL [R1+0x3490], R9 ;  /* 0x0034900901007387 */ /* 0x0041e80000100800 */
[----:B0-----:R-:W2:Y:S01]  /*3c4f0*/  LDL.LU R9, [R1+0xe58] ;  /* 0x000e580001097983 */ /* 0x001ea20000300800 */
[----:B------:R-:W-:-:S05]  /*3c500*/  LOP3.LUT R2, R2, 0x40, RZ, 0x3c, !PT ;  /* 0x0000004002027812 */ /* 0x000fca00078e3cff */
[----:B---3--:R-:W-:Y:S01]  /*3c510*/  STS.U16 [R2+0x1000], R13 ;  /* 0x0010000d02007388 */ /* 0x008fe20000000400 */
[----:B------:R-:W-:Y:S02]  /*3c520*/  STS.U16 [R2+0x1080], R15 ;  /* 0x0010800f02007388 */ /* 0x000fe40000000400 */
[----:B----4-:R-:W-:Y:S02]  /*3c530*/  STS.U16 [R2+0x1100], R14 ;  /* 0x0011000e02007388 */ /* 0x010fe40000000400 */
        /* <DEDUP_REMOVED lines=8> */
[----:B--2---:R0:W-:Y:S04]  /*3c5c0*/  STL [R1+0x3494], R9 ;  /* 0x0034940901007387 */ /* 0x0041e80000100800 */
[----:B0-----:R-:W2:Y:S01]  /*3c5d0*/  LDL.LU R9, [R1+0xe5c] ;  /* 0x000e5c0001097983 */ /* 0x001ea20000300800 */
[----:B------:R-:W3:Y:S02]  /*3c5e0*/  LDL.LU R13, [R1+0xe4c] ;  /* 0x000e4c00010d7983 */ /* 0x000ee40000300800 */
[----:B------:R-:W4:Y:S02]  /*3c5f0*/  LDL.LU R15, [R1+0xd68] ;  /* 0x000d6800010f7983 */ /* 0x000f240000300800 */
[----:B------:R-:W3:Y:S01]  /*3c600*/  LDL.LU R14, [R1+0xd64] ;  /* 0x000d6400010e7983 */ /* 0x000ee20000300800 */
[----:B------:R-:W3:Y:S01]  /*3c610*/  LDL.LU R3, [R1+0xd60] ;  /* 0x000d600001037983 */ /* 0x000ee20000300800 */
[----:B------:R-:W3:Y:S02]  /*3c620*/  LDL.LU R4, [R1+0xd5c] ;  /* 0x000d5c0001047983 */ /* 0x000ee40000300800 */
[----:B------:R-:W3:Y:S02]  /*3c630*/  LDL.LU R5, [R1+0xd58] ;  /* 0x000d580001057983 */ /* 0x000ee40000300800 */
[----:B------:R-:W3:Y:S01]  /*3c640*/  LDL.LU R6, [R1+0xd54] ;  /* 0x000d540001067983 */ /* 0x000ee20000300800 */
[----:B------:R-:W3:Y:S01]  /*3c650*/  LDL.LU R7, [R1+0xd50] ;  /* 0x000d500001077983 */ /* 0x000ee20000300800 */
[----:B------:R-:W3:Y:S02]  /*3c660*/  LDL.LU R8, [R1+0xd4c] ;  /* 0x000d4c0001087983 */ /* 0x000ee40000300800 */
[----:B------:R-:W3:Y:S01]  /*3c670*/  LDL.LU R10, [R1+0xc68] ;  /* 0x000c6800010a7983 */ /* 0x000ee20000300800 */
[----:B------:R0:W-:Y:S01]  /*3c680*/  STS.U16 [R2+0x3180], R12 ;  /* 0x0031800c02007388 */ /* 0x0001e20000000400 */
[----:B------:R-:W3:Y:S02]  /*3c690*/  LDL.LU R11, [R1+0xc64] ;  /* 0x000c6400010b7983 */ /* 0x000ee40000300800 */
[----:B------:R1:W-:Y:S02]  /*3c6a0*/  STS.U16 [R2+0x3200], R16 ;  /* 0x0032001002007388 */ /* 0x0003e40000000400 */
[----:B------:R1:W-:Y:S01]  /*3c6b0*/  STS.U16 [R2+0x3280], R17 ;  /* 0x0032801102007388 */ /* 0x0003e20000000400 */
[----:B------:R1:W-:Y:S01]  /*3c6c0*/  STS.U16 [R2+0x3300], R18 ;  /* 0x0033001202007388 */ /* 0x0003e20000000400 */
[----:B------:R1:W-:Y:S02]  /*3c6d0*/  STS.U16 [R2+0x3380], R19 ;  /* 0x0033801302007388 */ /* 0x0003e40000000400 */
[----:B------:R1:W-:Y:S01]  /*3c6e0*/  STS.U16 [R2+0x5000], R20 ;  /* 0x0050001402007388 */ /* 0x0003e20000000400 */
[----:B0-----:R-:W3:Y:S01]  /*3c6f0*/  LDL.LU R12, [R1+0xc60] ;  /* 0x000c6000010c7983 */ /* 0x001ee20000300800 */
[----:B-1----:R-:W3:Y:S03]  /*3c700*/  LDL.LU R16, [R1+0xc5c] ;  /* 0x000c5c0001107983 */ /* 0x002ee60000300800 */
[----:B------:R-:W3:Y:S04]  /*3c710*/  LDL.LU R17, [R1+0xc58] ;  /* 0x000c580001117983 */ /* 0x000ee80000300800 */
[----:B------:R-:W3:Y:S01]  /*3c720*/  LDL.LU R18, [R1+0xc54] ;  /* 0x000c540001127983 */ /* 0x000ee20000300800 */
[----:B------:R-:W3:Y:S02]  /*3c730*/  LDL.LU R19, [R1+0xc50] ;  /* 0x000c500001137983 */ /* 0x000ee40000300800 */
[----:B------:R0:W-:Y:S02]  /*3c740*/  STS.U16 [R2+0x5080], R21 ;  /* 0x0050801502007388 */ /* 0x0001e40000000400 */
[----:B------:R-:W3:Y:S01]  /*3c750*/  LDL.LU R20, [R1+0xc4c] ;  /* 0x000c4c0001147983 */ /* 0x000ee20000300800 */
[----:B------:R1:W-:Y:S01]  /*3c760*/  STS.U16 [R2+0x5100], R22 ;  /* 0x0051001602007388 */ /* 0x0003e20000000400 */
[----:B------:R1:W-:Y:S02]  /*3c770*/  STS.U16 [R2+0x5180], R23 ;  /* 0x0051801702007388 */ /* 0x0003e40000000400 */
[----:B------:R1:W-:Y:S02]  /*3c780*/  STS.U16 [R2+0x5200], R24 ;  /* 0x0052001802007388 */ /* 0x0003e40000000400 */
[----:B------:R1:W-:Y:S01]  /*3c790*/  STS.U16 [R2+0x5280], R25 ;  /* 0x0052801902007388 */ /* 0x0003e20000000400 */
[----:B------:R1:W-:Y:S04]  /*3c7a0*/  STS.U16 [R2+0x5300], R26 ;  /* 0x0053001a02007388 */ /* 0x0003e80000000400 */
        /* <DEDUP_REMOVED lines=9> */
[----:B------:R1:W-:Y:S01]  /*3c840*/  STS.U16 [R2+0x7100], R0 ;  /* 0x0071000002007388 */ /* 0x0003e20000000400 */
[----:B0-----:R-:W3:Y:S01]  /*3c850*/  LDL.LU R27, [R1+0xb50] ;  /* 0x000b5000011b7983 */ /* 0x001ee20000300800 */
[----:B-1----:R-:W3:Y:S02]  /*3c860*/  LDL.LU R28, [R1+0xb4c] ;  /* 0x000b4c00011c7983 */ /* 0x002ee40000300800 */
[----:B------:R-:W3:Y:S01]  /*3c870*/  LDL.LU R29, [R1+0xa68] ;  /* 0x000a6800011d7983 */ /* 0x000ee20000300800 */
[----:B------:R-:W3:Y:S04]  /*3c880*/  LDL.LU R0, [R1+0xa64] ;  /* 0x000a640001007983 */ /* 0x000ee80000300800 */
[----:B--2---:R0:W-:Y:S04]  /*3c890*/  STS.U16 [R2+0x7180], R9 ;  /* 0x0071800902007388 */ /* 0x0041e80000000400 */
[----:B0-----:R-:W2:Y:S04]  /*3c8a0*/  LDL.LU R9, [R1+0x3494] ;  /* 0x0034940001097983 */ /* 0x001ea80000300800 */
[----:B--2---:R0:W-:Y:S04]  /*3c8b0*/  STS.U16 [R2+0x7200], R9 ;  /* 0x0072000902007388 */ /* 0x0041e80000000400 */
[----:B0-----:R-:W2:Y:S04]  /*3c8c0*/  LDL.LU R9, [R1+0x3490] ;  /* 0x0034900001097983 */ /* 0x001ea80000300800 */
[----:B--2---:R0:W-:Y:S04]  /*3c8d0*/  STS.U16 [R2+0x7280], R9 ;  /* 0x0072800902007388 */ /* 0x0041e80000000400 */
[----:B0-----:R-:W2:Y:S04]  /*3c8e0*/  LDL.LU R9, [R1+0x348c] ;  /* 0x00348c0001097983 */ /* 0x001ea80000300800 */
[----:B--2---:R0:W-:Y:S04]  /*3c8f0*/  STS.U16 [R2+0x7300], R9 ;  /* 0x0073000902007388 */ /* 0x0041e80000000400 */
[----:B0-----:R-:W2:Y:S04]  /*3c900*/  LDL.LU R9, [R1+0xa54] ;  /* 0x000a540001097983 */ /* 0x001ea80000300800 */
[----:B--2---:R0:W-:Y:S04]  /*3c910*/  STL [R1+0x3480], R9 ;  /* 0x0034800901007387 */ /* 0x0041e80000100800 */
[----:B0-----:R-:W2:Y:S04]  /*3c920*/  LDL.LU R9, [R1+0xa58] ;  /* 0x000a580001097983 */ /* 0x001ea80000300800 */
[----:B--2---:R0:W-:Y:S04]  /*3c930*/  STL [R1+0x3484], R9 ;  /* 0x0034840901007387 */ /* 0x0041e80000100800 */
[----:B0-----:R-:W2:Y:S01]  /*3c940*/  LDL.LU R9, [R1+0xa5c] ;  /* 0x000a5c0001097983 */ /* 0x001ea20000300800 */
[----:B---3--:R-:W-:Y:S02]  /*3c950*/  STS.U16 [R2+0x7380], R13 ;  /* 0x0073800d02007388 */ /* 0x008fe40000000400 */
        /* <DEDUP_REMOVED lines=25> */
[----:B------:R-:W3:Y:S04]  /*3caf0*/  LDL.LU R12, [R1+0x864] ;  /* 0x00086400010c7983 */ /* 0x000ee80000300800 */
        /* <DEDUP_REMOVED lines=26> */
[----:B------:R1:W-:Y:S04]  /*3cca0*/  STS.U16 [R2+0xf080], R0 ;  /* 0x00f0800002007388 */ /* 0x0003e80000000400 */
[----:B0-----:R-:W3:Y:S01]  /*3ccb0*/  LDL.LU R29, [R1+0x74c] ;  /* 0x00074c00011d7983 */ /* 0x001ee20000300800 */
[----:B-1----:R-:W3:Y:S03]  /*3ccc0*/  LDL.LU R0, [R1+0x468] ;  /* 0x0004680001007983 */ /* 0x002ee60000300800 */
[----:B--2---:R0:W-:Y:S04]  /*3ccd0*/  STS.U16 [R2+0xf100], R9 ;  /* 0x00f1000902007388 */ /* 0x0041e80000000400 */
[----:B0-----:R-:W2:Y:S04]  /*3cce0*/  LDL.LU R9, [R1+0x3488] ;  /* 0x0034880001097983 */ /* 0x001ea80000300800 */
[----:B--2---:R0:W-:Y:S04]  /*3ccf0*/  STS.U16 [R2+0xf180], R9 ;  /* 0x00f1800902007388 */ /* 0x0041e80000000400 */
[----:B0-----:R-:W2:Y:S04]  /*3cd00*/  LDL.LU R9, [R1+0x3484] ;  /* 0x0034840001097983 */ /* 0x001ea80000300800 */
[----:B--2---:R0:W-:Y:S04]  /*3cd10*/  STS.U16 [R2+0xf200], R9 ;  /* 0x00f2000902007388 */ /* 0x0041e80000000400 */
[----:B0-----:R-:W2:Y:S04]  /*3cd20*/  LDL.LU R9, [R1+0x3480] ;  /* 0x0034800001097983 */ /* 0x001ea80000300800 */
[----:B--2---:R-:W-:Y:S01]  /*3cd30*/  STS.U16 [R2+0xf280], R9 ;  /* 0x00f2800902007388 */ /* 0x004fe20000000400 */
        /* <DEDUP_REMOVED lines=19> */
[----:B------:R0:W-:Y:S04]  /*3ce70*/  STS.U16 [R2+0x15080], R23 ;  /* 0x0150801702007388 */ /* 0x0001e80000000400 */
[----:B0-----:R-:W2:Y:S04]  /*3ce80*/  LDL.LU R23, [R1+0x458] ;  /* 0x0004580001177983 */ /* 0x001ea80000300800 */
[----:B--2---:R0:W-:Y:S04]  /*3ce90*/  STL [R1+0x3474], R23 ;  /* 0x0034741701007387 */ /* 0x0041e80000100800 */
[----:B0-----:R-:W2:Y:S04]  /*3cea0*/  LDL.LU R23, [R1+0x45c] ;  /* 0x00045c0001177983 */ /* 0x001ea80000300800 */
[----:B--2---:R0:W-:Y:S04]  /*3ceb0*/  STL [R1+0x3478], R23 ;  /* 0x0034781701007387 */ /* 0x0041e80000100800 */
[----:B0-----:R-:W2:Y:S01]  /*3cec0*/  LDL.LU R23, [R1+0x460] ;  /* 0x0004600001177983 */ /* 0x001ea20000300800 */
[----:B------:R-:W-:Y:S02]  /*3ced0*/  STS.U16 [R2+0x15100], R24 ;  /* 0x0151001802007388 */ /* 0x000fe40000000400 */
[----:B------:R-:W-:Y:S02]  /*3cee0*/  STS.U16 [R2+0x15180], R25 ;  /* 0x0151801902007388 */ /* 0x000fe40000000400 */
[----:B------:R-:W-:Y:S01]  /*3cef0*/  STS.U16 [R2+0x15200], R26 ;  /* 0x0152001a02007388 */ /* 0x000fe20000000400 */
[----:B------:R-:W-:Y:S01]  /*3cf00*/  STS.U16 [R2+0x15280], R27 ;  /* 0x0152801b02007388 */ /* 0x000fe20000000400 */
[----:B------:R-:W-:Y:S02]  /*3cf10*/  STS.U16 [R2+0x15300], R28 ;  /* 0x0153001c02007388 */ /* 0x000fe40000000400 */
        /* <DEDUP_REMOVED lines=31> */
[----:B--2---:R0:W-:Y:S04]  /*3d110*/  STS.U16 [R2+0x17080], R23 ;  /* 0x0170801702007388 */ /* 0x0041e80000000400 */
[----:B0-----:R-:W2:Y:S04]  /*3d120*/  LDL.LU R23, [R1+0x347c] ;  /* 0x00347c0001177983 */ /* 0x001ea80000300800 */
[----:B--2---:R0:W-:Y:S04]  /*3d130*/  STS.U16 [R2+0x17100], R23 ;  /* 0x0171001702007388 */ /* 0x0041e80000000400 */
[----:B0-----:R-:W2:Y:S04]  /*3d140*/  LDL.LU R23, [R1+0x3478] ;  /* 0x0034780001177983 */ /* 0x001ea80000300800 */
[----:B--2---:R0:W-:Y:S04]  /*3d150*/  STS.U16 [R2+0x17180], R23 ;  /* 0x0171801702007388 */ /* 0x0041e80000000400 */
[----:B0-----:R-:W2:Y:S04]  /*3d160*/  LDL.LU R23, [R1+0x3474] ;  /* 0x0034740001177983 */ /* 0x001ea80000300800 */
[----:B--2---:R0:W-:Y:S01]  /*3d170*/  STS.U16 [R2+0x17200], R23 ;  /* 0x0172001702007388 */ /* 0x0041e20000000400 */
[----:B---3--:R1:W-:Y:S02]  /*3d180*/  STS.U16 [R2+0x17280], R24 ;  /* 0x0172801802007388 */ /* 0x0083e40000000400 */
[----:B----4-:R2:W-:Y:S02]  /*3d190*/  STS.U16 [R2+0x17300], R25 ;  /* 0x0173001902007388 */ /* 0x0105e40000000400 */
[----:B------:R3:W-:Y:S01]  /*3d1a0*/  STS.U16 [R2+0x17380], R26 ;  /* 0x0173801a02007388 */ /* 0x0007e20000000400 */
[----:B------:R3:W-:Y:S01]  /*3d1b0*/  STS.U16 [R2+0x19000], R27 ;  /* 0x0190001b02007388 */ /* 0x0007e20000000400 */
[----:B------:R3:W-:Y:S03]  /*3d1c0*/  STS.U16 [R2+0x19080], R28 ;  /* 0x0190801c02007388 */ /* 0x0007e60000000400 */
[----:B0-----:R-:W4:Y:S01]  /*3d1d0*/  LDL.LU R23, [R1+0x3470] ;  /* 0x0034700001177983 */ /* 0x001f220000300800 */
[----:B-1----:R-:W4:Y:S02]  /*3d1e0*/  LDL.LU R24, [R1+0x346c] ;  /* 0x00346c0001187983 */ /* 0x002f240000300800 */
[----:B--2---:R-:W2:Y:S02]  /*3d1f0*/  LDL.LU R25, [R1+0x3468] ;  /* 0x0034680001197983 */ /* 0x004ea40000300800 */
[----:B---3--:R-:W3:Y:S01]  /*3d200*/  LDL.LU R26, [R1+0x3464] ;  /* 0x00346400011a7983 */ /* 0x008ee20000300800 */
[----:B------:R-:W2:Y:S01]  /*3d210*/  LDL.LU R27, [R1+0x3460] ;  /* 0x00346000011b7983 */ /* 0x000ea20000300800 */
[----:B------:R-:W2:Y:S03]  /*3d220*/  LDL.LU R28, [R1+0x345c] ;  /* 0x00345c00011c7983 */ /* 0x000ea60000300800 */
[----:B------:R0:W-:Y:S01]  /*3d230*/  STS.U16 [R2+0x19100], R29 ;  /* 0x0191001d02007388 */ /* 0x0001e20000000400 */
[----:B------:R1:W-:Y:S03]  /*3d240*/  STS.U16 [R2+0x19180], R0 ;  /* 0x0191800002007388 */ /* 0x0003e60000000400 */
[----:B0-----:R-:W2:Y:S01]  /*3d250*/  LDL.LU R29, [R1+0x3458] ;  /* 0x00345800011d7983 */ /* 0x001ea20000300800 */
[----:B-1----:R-:W3:Y:S02]  /*3d260*/  LDL.LU R0, [R1+0x3454] ;  /* 0x0034540001007983 */ /* 0x002ee40000300800 */
        /* <DEDUP_REMOVED lines=20> */
[----:B--2---:R-:W-:Y:S04]  /*3d3b0*/  STL [R1+0x336c], R29 ;  /* 0x00336c1d01007387 */ /* 0x004fe80000100800 */
[----:B---3--:R-:W-:Y:S01]  /*3d3c0*/  STS.U16 [R2+0x1f000], R0 ;  /* 0x01f0000002007388 */ /* 0x008fe20000000400 */
[----:B------:R-:W-:Y:S02]  /*3d3d0*/  STS.U16 [R2+0x1f080], R29 ;  /* 0x01f0801d02007388 */ /* 0x000fe40000000400 */
[----:B------:R-:W-:Y:S02]  /*3d3e0*/  STS.U16 [R2+0x1f100], R28 ;  /* 0x01f1001c02007388 */ /* 0x000fe40000000400 */
[----:B------:R-:W-:Y:S01]  /*3d3f0*/  STL [R1+0x3370], R28 ;  /* 0x0033701c01007387 */ /* 0x000fe20000100800 */
[----:B------:R-:W-:Y:S04]  /*3d400*/  STS.U16 [R2+0x1f180], R27 ;  /* 0x01f1801b02007388 */ /* 0x000fe80000000400 */
[----:B------:R-:W-:Y:S01]  /*3d410*/  STL [R1+0x3374], R27 ;  /* 0x0033741b01007387 */ /* 0x000fe20000100800 */
[----:B------:R-:W-:Y:S02]  /*3d420*/  STS.U16 [R2+0x1f200], R26 ;  /* 0x01f2001a02007388 */ /* 0x000fe40000000400 */
[----:B------:R-:W-:Y:S02]  /*3d430*/  STL [R1+0x3378], R26 ;  /* 0x0033781a01007387 */ /* 0x000fe40000100800 */
[----:B------:R-:W-:Y:S01]  /*3d440*/  STS.U16 [R2+0x1f280], R25 ;  /* 0x01f2801902007388 */ /* 0x000fe20000000400 */
[----:B------:R0:W-:Y:S04]  /*3d450*/  STL [R1+0x337c], R25 ;  /* 0x00337c1901007387 */ /* 0x0001e80000100800 */
[----:B0-----:R-:W2:Y:S04]  /*3d460*/  LDL.LU R25, [R1+0x1148] ;  /* 0x0011480001197983 */ /* 0x001ea80000300800 */
[----:B------:R-:W0:Y:S04]  /*3d470*/  S2R R22, SR_TID.X ;  /* 0x0000000000167919 */ /* 0x000e280000002100 */
[----:B----4-:R1:W-:Y:S04]  /*3d480*/  STS.U16 [R2+0x1f300], R24 ;  /* 0x01f3001802007388 */ /* 0x0103e80000000400 */
[----:B--2---:R0:W-:Y:S01]  /*3d490*/  STL [R1+0x3450], R25 ;  /* 0x0034501901007387 */ /* 0x0041e20000100800 */
[----:B------:R-:W2:Y:S02]  /*3d4a0*/  LDL.LU R26, [R1+0x1144] ;  /* 0x00114400011a7983 */ /* 0x000ea40000300800 */
[----:B------:R-:W3:Y:S02]  /*3d4b0*/  LDL.LU R27, [R1+0x1140] ;  /* 0x00114000011b7983 */ /* 0x000ee40000300800 */
[----:B------:R-:W4:Y:S01]  /*3d4c0*/  LDL.LU R28, [R1+0x113c] ;  /* 0x00113c00011c7983 */ /* 0x000f220000300800 */
[----:B------:R-:W2:Y:S01]  /*3d4d0*/  LDL.LU R29, [R1+0x1138] ;  /* 0x00113800011d7983 */ /* 0x000ea20000300800 */
[----:B-1----:R-:W2:Y:S02]  /*3d4e0*/  LDL.LU R2, [R1+0x1134] ;  /* 0x0011340001027983 */ /* 0x002ea40000300800 */
[----:B------:R-:W2:Y:S02]  /*3d4f0*/  LDL.LU R9, [R1+0x1130] ;  /* 0x0011300001097983 */ /* 0x000ea40000300800 */
[----:B------:R-:W2:Y:S01]  /*3d500*/  LDL.LU R13, [R1+0x104c] ;  /* 0x00104c00010d7983 */ /* 0x000ea20000300800 */
[----:B------:R-:W2:Y:S01]  /*3d510*/  LDL.LU R15, [R1+0x1048] ;  /* 0x00104800010f7983 */ /* 0x000ea20000300800 */
[----:B------:R-:W2:Y:S02]  /*3d520*/  LDL.LU R14, [R1+0x1044] ;  /* 0x00104400010e7983 */ /* 0x000ea40000300800 */
[----:B------:R-:W2:Y:S02]  /*3d530*/  LDL.LU R3, [R1+0x1040] ;  /* 0x0010400001037983 */ /* 0x000ea40000300800 */
[----:B------:R-:W2:Y:S01]  /*3d540*/  LDL.LU R4, [R1+0x103c] ;  /* 0x00103c0001047983 */ /* 0x000ea20000300800 */
[----:B------:R-:W2:Y:S01]  /*3d550*/  LDL.LU R5, [R1+0x1038] ;  /* 0x0010380001057983 */ /* 0x000ea20000300800 */
[----:B0-----:R-:W-:Y:S01]  /*3d560*/  LOP3.LUT R25, R22, 0x3f, RZ, 0xc0, !PT ;  /* 0x0000003f16197812 */ /* 0x001fe200078ec0ff */
[----:B------:R-:W2:Y:S02]  /*3d570*/  LDL.LU R6, [R1+0x1034] ;  /* 0x0010340001067983 */ /* 0x000ea40000300800 */
[----:B------:R-:W2:Y:S01]  /*3d580*/  LDL.LU R7, [R1+0x1030] ;  /* 0x0010300001077983 */ /* 0x000ea20000300800 */
[----:B------:R-:W2:Y:S01]  /*3d590*/  LDL.LU R8, [R1+0xf48] ;  /* 0x000f480001087983 */ /* 0x000ea20000300800 */
[----:B------:R-:W2:Y:S02]  /*3d5a0*/  LDL.LU R10, [R1+0xf44] ;  /* 0x000f4400010a7983 */ /* 0x000ea40000300800 */
[----:B------:R-:W2:Y:S02]  /*3d5b0*/  LDL.LU R11, [R1+0xf40] ;  /* 0x000f4000010b7983 */ /* 0x000ea40000300800 */
[----:B------:R-:W-:Y:S01]  /*3d5c0*/  IMAD.SHL.U32 R25, R25, 0x2, RZ ;  /* 0x0000000219197824 */ /* 0x000fe200078e00ff */
        /* <DEDUP_REMOVED lines=9> */
[----:B------:R0:W-:Y:S03]  /*3d660*/  STL [R1+0x3380], R24 ;  /* 0x0033801801007387 */ /* 0x0001e60000100800 */
[----:B------:R1:W-:Y:S04]  /*3d670*/  STS.U16 [R25+0x1f380], R23 ;  /* 0x01f3801719007388 */ /* 0x0003e80000000400 */
[----:B0-----:R-:W2:Y:S01]  /*3d680*/  LDL.LU R24, [R1+0x114c] ;  /* 0x00114c0001187983 */ /* 0x001ea20000300800 */
[----:B-1----:R-:W2:Y:S02]  /*3d690*/  LDL.LU R25, [R1+0x3450] ;  /* 0x0034500001197983 */ /* 0x002ea40000300800 */
[----:B------:R0:W-:Y:S02]  /*3d6a0*/  STL [R1+0x3384], R23 ;  /* 0x0033841701007387 */ /* 0x0001e40000100800 */
[----:B0-----:R-:W2:Y:S04]  /*3d6b0*/  LDL.LU R23, [R1+0xe30] ;  /* 0x000e300001177983 */ /* 0x001ea80000300800 */
[----:B--2---:R0:W-:Y:S04]  /*3d6c0*/  STL [R1+0x3444], R23 ;  /* 0x0034441701007387 */ /* 0x0041e80000100800 */
[----:B0-----:R-:W2:Y:S04]  /*3d6d0*/  LDL.LU R23, [R1+0xe34] ;  /* 0x000e340001177983 */ /* 0x001ea80000300800 */
[----:B--2---:R0:W-:Y:S04]  /*3d6e0*/  STL [R1+0x3448], R23 ;  /* 0x0034481701007387 */ /* 0x0041e80000100800 */
[----:B0-----:R-:W2:Y:S04]  /*3d6f0*/  LDL.LU R23, [R1+0xe38] ;  /* 0x000e380001177983 */ /* 0x001ea80000300800 */
[----:B------:R-:W0:Y:S02]  /*3d700*/  S2R R0, SR_TID.X ;  /* 0x0000000000007919 */ /* 0x000e240000002100 */
[----:B0-----:R-:W-:-:S05]  /*3d710*/  LOP3.LUT R0, R0, 0x3f, RZ, 0xc0, !PT ;  /* 0x0000003f00007812 */ /* 0x001fca00078ec0ff */
[----:B------:R-:W-:Y:S01]  /*3d720*/  IMAD.SHL.U32 R0, R0, 0x2, RZ ;  /* 0x0000000200007824 */ /* 0x000fe200078e00ff */
[----:B--2---:R0:W-:Y:S04]  /*3d730*/  STL [R1+0x344c], R23 ;  /* 0x00344c1701007387 */ /* 0x0041e80000100800 */
[----:B0-----:R-:W2:Y:S01]  /*3d740*/  LDL.LU R23, [R1+0xe3c] ;  /* 0x000e3c0001177983 */ /* 0x001ea20000300800 */
[----:B------:R-:W-:-:S05]  /*3d750*/  LOP3.LUT R0, R0, 0x50, RZ, 0x3c, !PT ;  /* 0x0000005000007812 */ /* 0x000fca00078e3cff */
[----:B------:R0:W-:Y:S01]  /*3d760*/  STS.U16 [R0+0x1400], R24 ;  /* 0x0014001800007388 */ /* 0x0001e20000000400 */
[----:B------:R1:W-:Y:S02]  /*3d770*/  STS.U16 [R0+0x1480], R25 ;  /* 0x0014801900007388 */ /* 0x0003e40000000400 */
[----:B------:R1:W-:Y:S02]  /*3d780*/  STS.U16 [R0+0x1500], R26 ;  /* 0x0015001a00007388 */ /* 0x0003e40000000400 */
[----:B---3--:R3:W-:Y:S01]  /*3d790*/  STS.U16 [R0+0x1580], R27 ;  /* 0x0015801b00007388 */ /* 0x0087e20000000400 */
[----:B----4-:R4:W-:Y:S01]  /*3d7a0*/  STS.U16 [R0+0x1600], R28 ;  /* 0x0016001c00007388 */ /* 0x0109e20000000400 */
[----:B------:R4:W-:Y:S03]  /*3d7b0*/  STS.U16 [R0+0x1680], R29 ;  /* 0x0016801d00007388 */ /* 0x0009e60000000400 */
[----:B0-----:R-:W2:Y:S01]  /*3d7c0*/  LDL.LU R24, [R1+0xe2c] ;  /* 0x000e2c0001187983 */ /* 0x001ea20000300800 */
[----:B-1----:R-:W2:Y:S02]  /*3d7d0*/  LDL.LU R25, [R1+0xd48] ;  /* 0x000d480001197983 */ /* 0x002ea40000300800 */
[----:B------:R-:W2:Y:S02]  /*3d7e0*/  LDL.LU R26, [R1+0xd44] ;  /* 0x000d4400011a7983 */ /* 0x000ea40000300800 */
[----:B---3--:R-:W3:Y:S01]  /*3d7f0*/  LDL.LU R27, [R1+0xd40] ;  /* 0x000d4000011b7983 */ /* 0x008ee20000300800 */
[----:B----4-:R-:W4:Y:S04]  /*3d800*/  LDL.LU R28, [R1+0xd3c] ;  /* 0x000d3c00011c7983 */ /* 0x010f280000300800 */
        /* <DEDUP_REMOVED lines=39> */
[----:B------:R1:W-:Y:S03]  /*3da80*/  STS.U16 [R0+0x7500], R22 ;  /* 0x0075001600007388 */ /* 0x0003e60000000400 */
[----:B0-----:R-:W3:Y:S01]  /*3da90*/  LDL.LU R20, [R1+0xb2c] ;  /* 0x000b2c0001147983 */ /* 0x001ee20000300800 */
[----:B-1----:R-:W3:Y:S02]  /*3daa0*/  LDL.LU R21, [R1+0xa48] ;  /* 0x000a480001157983 */ /* 0x002ee40000300800 */
[----:B------:R-:W3:Y:S01]  /*3dab0*/  LDL.LU R22, [R1+0xa44] ;  /* 0x000a440001167983 */ /* 0x000ee20000300800 */
        /* <DEDUP_REMOVED lines=115> */
[----:B------:R0:W-:Y:S04]  /*3e1f0*/  STS.U16 [R0+0x17400], R22 ;  /* 0x0174001600007388 */ /* 0x0001e80000000400 */
[----:B------:R-:W3:Y:S04]  /*3e200*/  LDL.LU R21, [R1+0x2f0] ;  /* 0x0002f00001157983 */ /* 0x000ee80000300800 */
        /* <DEDUP_REMOVED lines=38> */
[----:B------:R1:W-:Y:S02]  /*3e470*/  STS.U16 [R0+0x19580], R20 ;  /* 0x0195801400007388 */ /* 0x0003e40000000400 */
[----:B------:R1:W-:Y:S02]  /*3e480*/  STS.U16 [R0+0x19600], R21 ;  /* 0x0196001500007388 */ /* 0x0003e40000000400 */
[----:B------:R1:W-:Y:S01]  /*3e490*/  STS.U16 [R0+0x19680], R22 ;  /* 0x0196801600007388 */ /* 0x0003e20000000400 */
[----:B0-----:R-:W2:Y:S01]  /*3e4a0*/  LDL.LU R19, [R1+0x3410] ;  /* 0x0034100001137983 */ /* 0x001ea20000300800 */
[----:B-1----:R-:W2:Y:S02]  /*3e4b0*/  LDL.LU R20, [R1+0x340c] ;  /* 0x00340c0001147983 */ /* 0x002ea40000300800 */
[----:B------:R-:W2:Y:S02]  /*3e4c0*/  LDL.LU R21, [R1+0x3408] ;  /* 0x0034080001157983 */ /* 0x000ea40000300800 */
[----:B------:R-:W2:Y:S01]  /*3e4d0*/  LDL.LU R22, [R1+0x3404] ;  /* 0x0034040001167983 */ /* 0x000ea20000300800 */
        /* <DEDUP_REMOVED lines=18> */
[----:B----4-:R-:W-:-:S02]  /*3e600*/  LOP3.LUT R13, R3, 0x3f, RZ, 0xc0, !PT ;  /* 0x0000003f030d7812 */ /* 0x010fc400078ec0ff */
[----:B--2---:R-:W-:Y:S04]  /*3e610*/  STL [R1+0x3388], R22 ;  /* 0x0033881601007387 */ /* 0x004fe80000100800 */
[----:B------:R-:W-:Y:S01]  /*3e620*/  STS.U16 [R0+0x1f400], R22 ;  /* 0x01f4001600007388 */ /* 0x000fe20000000400 */
[----:B------:R-:W-:Y:S02]  /*3e630*/  STL [R1+0x338c], R21 ;  /* 0x00338c1501007387 */ /* 0x000fe40000100800 */
[----:B------:R-:W-:Y:S02]  /*3e640*/  STS.U16 [R0+0x1f480], R21 ;  /* 0x01f4801500007388 */ /* 0x000fe40000000400 */
[----:B------:R-:W-:Y:S01]  /*3e650*/  STL [R1+0x3390], R20 ;  /* 0x0033901401007387 */ /* 0x000fe20000100800 */
[----:B------:R-:W-:Y:S04]  /*3e660*/  STS.U16 [R0+0x1f500], R20 ;  /* 0x01f5001400007388 */ /* 0x000fe80000000400 */
[----:B------:R-:W-:Y:S01]  /*3e670*/  STL [R1+0x3394], R19 ;  /* 0x0033941301007387 */ /* 0x000fe20000100800 */
[----:B------:R0:W-:Y:S02]  /*3e680*/  STS.U16 [R0+0x1f580], R19 ;  /* 0x01f5801300007388 */ /* 0x0001e40000000400 */
[----:B------:R-:W-:Y:S02]  /*3e690*/  STL [R1+0x3398], R18 ;  /* 0x0033981201007387 */ /* 0x000fe40000100800 */
[----:B------:R1:W-:Y:S01]  /*3e6a0*/  STS.U16 [R0+0x1f600], R18 ;  /* 0x01f6001200007388 */ /* 0x0003e20000000400 */
[----:B0-----:R-:W2:Y:S01]  /*3e6b0*/  LDL.LU R19, [R1+0x112c] ;  /* 0x00112c0001137983 */ /* 0x001ea20000300800 */
[----:B------:R-:W4:Y:S02]  /*3e6c0*/  LDL.LU R20, [R1+0x1128] ;  /* 0x0011280001147983 */ /* 0x000f240000300800 */
[----:B-1----:R-:W4:Y:S02]  /*3e6d0*/  LDL.LU R0, [R1+0x1124] ;  /* 0x0011240001007983 */ /* 0x002f240000300800 */
        /* <DEDUP_REMOVED lines=8> */
[----:B------:R-:W4:Y:S02]  /*3e760*/  LDL.LU R29, [R1+0x1020] ;  /* 0x00102000011d7983 */ /* 0x000f240000300800 */
[----:B------:R-:W-:Y:S01]  /*3e770*/  IMAD.SHL.U32 R18, R9, 0x2, RZ ;  /* 0x0000000209127824 */ /* 0x000fe200078e00ff */
[----:B------:R-:W4:Y:S01]  /*3e780*/  LDL.LU R2, [R1+0x101c] ;  /* 0x00101c0001027983 */ /* 0x000f220000300800 */
[----:B------:R-:W4:Y:S02]  /*3e790*/  LDL.LU R15, [R1+0x1018] ;  /* 0x00101800010f7983 */ /* 0x000f240000300800 */
[----:B------:R-:W4:Y:S02]  /*3e7a0*/  LDL.LU R14, [R1+0x1014] ;  /* 0x00101400010e7983 */ /* 0x000f240000300800 */
[----:B------:R-:W-:Y:S01]  /*3e7b0*/  IMAD.SHL.U32 R21, R13, 0x2, RZ ;  /* 0x000000020d157824 */ /* 0x000fe200078e00ff */
[----:B------:R-:W4:Y:S01]  /*3e7c0*/  LDL.LU R4, [R1+0x1010] ;  /* 0x0010100001047983 */ /* 0x000f220000300800 */
[----:B------:R-:W4:Y:S01]  /*3e7d0*/  LDL.LU R5, [R1+0xf28] ;  /* 0x000f280001057983 */ /* 0x000f220000300800 */
[----:B------:R-:W-:Y:S01]  /*3e7e0*/  LOP3.LUT R18, R18, 0x50, RZ, 0x3c, !PT ;  /* 0x0000005012127812 */ /* 0x000fe200078e3cff */
[----:B------:R-:W4:Y:S01]  /*3e7f0*/  LDL.LU R6, [R1+0xf24] ;  /* 0x000f240001067983 */ /* 0x000f220000300800 */
[----:B------:R-:W4:Y:S01]  /*3e800*/  LDL.LU R7, [R1+0xf20] ;  /* 0x000f200001077983 */ /* 0x000f220000300800 */
[----:B------:R-:W4:Y:S01]  /*3e810*/  LDL.LU R8, [R1+0xf1c] ;  /* 0x000f1c0001087983 */ /* 0x000f220000300800 */
[----:B------:R-:W-:Y:S01]  /*3e820*/  LOP3.LUT R21, R21, 0x60, RZ, 0x3c, !PT ;  /* 0x0000006015157812 */ /* 0x000fe200078e3cff */
[----:B------:R-:W4:Y:S01]  /*3e830*/  LDL.LU R9, [R1+0xf18] ;  /* 0x000f180001097983 */ /* 0x000f220000300800 */
[----:B------:R-:W4:Y:S04]  /*3e840*/  LDL.LU R10, [R1+0xf14] ;  /* 0x000f1400010a7983 */ /* 0x000f280000300800 */
[----:B------:R-:W-:Y:S01]  /*3e850*/  STS.U16 [R18+0x1f680], R17 ;  /* 0x01f6801112007388 */ /* 0x000fe20000000400 */
[----:B------:R-:W4:Y:S02]  /*3e860*/  LDL.LU R11, [R1+0xf10] ;  /* 0x000f1000010b7983 */ /* 0x000f240000300800 */
[----:B---3--:R-:W-:Y:S02]  /*3e870*/  STS.U16 [R18+0x1f700], R16 ;  /* 0x01f7001012007388 */ /* 0x008fe40000000400 */
[----:B------:R-:W-:Y:S01]  /*3e880*/  STL [R1+0x339c], R17 ;  /* 0x00339c1101007387 */ /* 0x000fe20000100800 */
[----:B------:R-:W-:Y:S04]  /*3e890*/  STS.U16 [R18+0x1f780], R12 ;  /* 0x01f7800c12007388 */ /* 0x000fe80000000400 */
[----:B------:R-:W-:Y:S01]  /*3e8a0*/  STL [R1+0x33f4], R13 ;  /* 0x0033f40d01007387 */ /* 0x000fe20000100800 */
[----:B------:R-:W-:Y:S02]  /*3e8b0*/  STL [R1+0x33a0], R16 ;  /* 0x0033a01001007387 */ /* 0x000fe40000100800 */
[----:B------:R-:W-:Y:S01]  /*3e8c0*/  STL [R1+0x33a4], R12 ;  /* 0x0033a40c01007387 */ /* 0x000fe20000100800 */
[----:B--2---:R-:W-:Y:S01]  /*3e8d0*/  STS.U16 [R21+0x1800], R19 ;  /* 0x0018001315007388 */ /* 0x004fe20000000400 */
[----:B----4-:R-:W-:Y:S03]  /*3e8e0*/  STS.U16 [R21+0x1880], R20 ;  /* 0x0018801415007388 */ /* 0x010fe60000000400 */
[----:B------:R0:W-:Y:S01]  /*3e8f0*/  STS.U16 [R21+0x1900], R0 ;  /* 0x0019000015007388 */ /* 0x0001e20000000400 */
[----:B------:R1:W-:Y:S03]  /*3e900*/  STS.U16 [R21+0x1980], R3 ;  /* 0x0019800315007388 */ /* 0x0003e60000000400 */
[----:B0-----:R-:W2:Y:S01]  /*3e910*/  LDL.LU R0, [R1+0xf0c] ;  /* 0x000f0c0001007983 */ /* 0x001ea20000300800 */
[----:B-1----:R-:W3:Y:S02]  /*3e920*/  LDL.LU R3, [R1+0xe28] ;  /* 0x000e280001037983 */ /* 0x002ee40000300800 */
[----:B------:R-:W4:Y:S01]  /*3e930*/  LDL.LU R12, [R1+0xe20] ;  /* 0x000e2000010c7983 */ /* 0x000f220000300800 */
        /* <DEDUP_REMOVED lines=19> */
[----:B----4-:R0:W-:Y:S04]  /*3ea70*/  STL [R1+0x3400], R12 ;  /* 0x0034000c01007387 */ /* 0x0101e80000100800 */
        /* <DEDUP_REMOVED lines=25> */
[----:B--2---:R0:W-:Y:S01]  /*3ec10*/  STS.U16 [R21+0x5b80], R0 ;  /* 0x005b800015007388 */ /* 0x0041e20000000400 */
[----:B------:R-:W2:Y:S02]  /*3ec20*/  LDL.LU R9, [R1+0xb1c] ;  /* 0x000b1c0001097983 */ /* 0x000ea40000300800 */
[----:B---3--:R1:W-:Y:S01]  /*3ec30*/  STS.U16 [R21+0x7800], R3 ;  /* 0x0078000315007388 */ /* 0x0083e20000000400 */
[----:B0-----:R-:W3:Y:S01]  /*3ec40*/  LDL.LU R0, [R1+0xb18] ;  /* 0x000b180001007983 */ /* 0x001ee20000300800 */
[----:B-1----:R-:W2:Y:S03]  /*3ec50*/  LDL.LU R3, [R1+0xb14] ;  /* 0x000b140001037983 */ /* 0x002ea60000300800 */
[----:B----4-:R0:W-:Y:S04]  /*3ec60*/  STS.U16 [R21+0x7880], R12 ;  /* 0x0078800c15007388 */ /* 0x0101e80000000400 */
[----:B0-----:R-:W4:Y:S04]  /*3ec70*/  LDL.LU R12, [R1+0x3400] ;  /* 0x00340000010c7983 */ /* 0x001f280000300800 */
[----:B----4-:R-:W-:Y:S01]  /*3ec80*/  STS.U16 [R21+0x7900], R12 ;  /* 0x0079000c15007388 */ /* 0x010fe20000000400 */
[----:B------:R-:W-:Y:S02]  /*3ec90*/  STS.U16 [R21+0x7980], R16 ;  /* 0x0079801015007388 */ /* 0x000fe40000000400 */
[----:B------:R-:W-:Y:S02]  /*3eca0*/  STS.U16 [R21+0x7a00], R13 ;  /* 0x007a000d15007388 */ /* 0x000fe40000000400 */
[----:B------:R-:W-:Y:S01]  /*3ecb0*/  STS.U16 [R21+0x7a80], R17 ;  /* 0x007a801115007388 */ /* 0x000fe20000000400 */
[----:B------:R-:W-:Y:S01]  /*3ecc0*/  STS.U16 [R21+0x7b00], R18 ;  /* 0x007b001215007388 */ /* 0x000fe20000000400 */
[----:B------:R-:W-:Y:S02]  /*3ecd0*/  STS.U16 [R21+0x7b80], R19 ;  /* 0x007b801315007388 */ /* 0x000fe40000000400 */
[----:B------:R0:W-:Y:S02]  /*3ece0*/  STS.U16 [R21+0x9800], R10 ;  /* 0x0098000a15007388 */ /* 0x0001e40000000400 */
[----:B------:R1:W-:Y:S01]  /*3ecf0*/  STS.U16 [R21+0x9880], R11 ;  /* 0x0098800b15007388 */ /* 0x0003e20000000400 */
[----:B0-----:R-:W4:Y:S01]  /*3ed00*/  LDL.LU R10, [R1+0xb10] ;  /* 0x000b1000010a7983 */ /* 0x001f220000300800 */
[----:B-1----:R-:W4:Y:S02]  /*3ed10*/  LDL.LU R11, [R1+0xb0c] ;  /* 0x000b0c00010b7983 */ /* 0x002f240000300800 */
        /* <DEDUP_REMOVED lines=18> */
[----:B--2---:R-:W-:Y:S02]  /*3ee40*/  STS.U16 [R21+0xd980], R9 ;  /* 0x00d9800915007388 */ /* 0x004fe40000000400 */
[----:B---3--:R-:W-:Y:S02]  /*3ee50*/  STS.U16 [R21+0xda00], R0 ;  /* 0x00da000015007388 */ /* 0x008fe40000000400 */
[----:B------:R-:W-:Y:S01]  /*3ee60*/  STS.U16 [R21+0xda80], R3 ;  /* 0x00da800315007388 */ /* 0x000fe20000000400 */
[----:B----4-:R0:W-:Y:S04]  /*3ee70*/  STL [R1+0x33fc], R12 ;  /* 0x0033fc0c01007387 */ /* 0x0101e80000100800 */
        /* <DEDUP_REMOVED lines=30> */
[----:B--2---:R0:W-:Y:S04]  /*3f060*/  STS.U16 [R21+0xf800], R12 ;  /* 0x00f8000c15007388 */ /* 0x0041e80000000400 */
[----:B0-----:R-:W2:Y:S04]  /*3f070*/  LDL.LU R12, [R1+0x33fc] ;  /* 0x0033fc00010c7983 */ /* 0x001ea80000300800 */
[----:B--2---:R-:W-:Y:S01]  /*3f080*/  STS.U16 [R21+0xf880], R12 ;  /* 0x00f8800c15007388 */ /* 0x004fe20000000400 */
[----:B---3--:R-:W-:Y:S02]  /*3f090*/  STS.U16 [R21+0xf900], R16 ;  /* 0x00f9001015007388 */ /* 0x008fe40000000400 */
[----:B----4-:R-:W-:Y:S02]  /*3f0a0*/  STS.U16 [R21+0xf980], R13 ;  /* 0x00f9800d15007388 */ /* 0x010fe40000000400 */
[----:B------:R-:W-:Y:S01]  /*3f0b0*/  STS.U16 [R21+0xfa00], R17 ;  /* 0x00fa001115007388 */ /* 0x000fe20000000400 */
[----:B------:R-:W-:Y:S01]  /*3f0c0*/  STS.U16 [R21+0xfa80], R18 ;  /* 0x00fa801215007388 */ /* 0x000fe20000000400 */
[----:B------:R0:W-:Y:S02]  /*3f0d0*/  STS.U16 [R21+0xfb00], R0 ;  /* 0x00fb000015007388 */ /* 0x0001e40000000400 */
[----:B------:R1:W-:Y:S01]  /*3f0e0*/  STS.U16 [R21+0xfb80], R3 ;  /* 0x00fb800315007388 */ /* 0x0003e20000000400 */
[----:B0-----:R-:W2:Y:S01]  /*3f0f0*/  LDL.LU R0, [R1+0x714] ;  /* 0x0007140001007983 */ /* 0x001ea20000300800 */
[----:B-1----:R-:W3:Y:S02]  /*3f100*/  LDL.LU R3, [R1+0x710] ;  /* 0x0007100001037983 */ /* 0x002ee40000300800 */
[----:B------:R-:W4:Y:S02]  /*3f110*/  LDL.LU R13, [R1+0x428] ;  /* 0x00042800010d7983 */ /* 0x000f240000300800 */
        /* <DEDUP_REMOVED lines=28> */
[----:B------:R0:W-:Y:S04]  /*3f2e0*/  STS.U16 [R21+0x15980], R10 ;  /* 0x0159800a15007388 */ /* 0x0001e80000000400 */
[----:B------:R-:W4:Y:S01]  /*3f2f0*/  LDL.LU R9, [R1+0x2e0] ;  /* 0x0002e00001097983 */ /* 0x000f220000300800 */
[----:B------:R1:W-:Y:S02]  /*3f300*/  STS.U16 [R21+0x15a00], R11 ;  /* 0x015a000b15007388 */ /* 0x0003e40000000400 */
[----:B--2---:R2:W-:Y:S02]  /*3f310*/  STS.U16 [R21+0x15a80], R0 ;  /* 0x015a800015007388 */ /* 0x0045e40000000400 */
[----:B---3--:R3:W-:Y:S01]  /*3f320*/  STS.U16 [R21+0x15b00], R3 ;  /* 0x015b000315007388 */ /* 0x0087e20000000400 */
[----:B0-----:R-:W4:Y:S01]  /*3f330*/  LDL.LU R10, [R1+0x2dc] ;  /* 0x0002dc00010a7983 */ /* 0x001f220000300800 */
[----:B-1----:R-:W4:Y:S02]  /*3f340*/  LDL.LU R11, [R1+0x2d8] ;  /* 0x0002d800010b7983 */ /* 0x002f240000300800 */
[----:B--2---:R-:W2:Y:S01]  /*3f350*/  LDL.LU R0, [R1+0x2d4] ;  /* 0x0002d40001007983 */ /* 0x004ea20000300800 */
[----:B---3--:R-:W2:Y:S01]  /*3f360*/  LDL.LU R3, [R1+0x2d0] ;  /* 0x0002d00001037983 */ /* 0x008ea20000300800 */
        /* <DEDUP_REMOVED lines=15> */
[----:B----4-:R0:W-:Y:S04]  /*3f460*/  STS.U16 [R21+0x15b80], R13 ;  /* 0x015b800d15007388 */ /* 0x0101e80000000400 */
[----:B0-----:R-:W4:Y:S04]  /*3f470*/  LDL.LU R13, [R1+0x33f8] ;  /* 0x0033f800010d7983 */ /* 0x001f280000300800 */
[----:B----4-:R0:W-:Y:S01]  /*3f480*/  STS.U16 [R21+0x17800], R13 ;  /* 0x0178000d15007388 */ /* 0x0101e20000000400 */
[----:B------:R1:W-:Y:S02]  /*3f490*/  STS.U16 [R21+0x17880], R4 ;  /* 0x0178800415007388 */ /* 0x0003e40000000400 */
[----:B------:R4:W-:Y:S02]  /*3f4a0*/  STS.U16 [R21+0x17900], R5 ;  /* 0x0179000515007388 */ /* 0x0009e40000000400 */
[----:B------:R2:W-:Y:S01]  /*3f4b0*/  STS.U16 [R21+0x17980], R6 ;  /* 0x0179800615007388 */ /* 0x0005e20000000400 */
[----:B------:R2:W-:Y:S01]  /*3f4c0*/  STS.U16 [R21+0x17a00], R15 ;  /* 0x017a000f15007388 */ /* 0x0005e20000000400 */
[----:B------:R2:W-:Y:S03]  /*3f4d0*/  STS.U16 [R21+0x17a80], R14 ;  /* 0x017a800e15007388 */ /* 0x0005e60000000400 */
[----:B0-----:R-:W3:Y:S01]  /*3f4e0*/  LDL.LU R13, [R1+0x33f4] ;  /* 0x0033f400010d7983 */ /* 0x001ee20000300800 */
[----:B-1----:R-:W3:Y:S02]  /*3f4f0*/  LDL.LU R4, [R1+0x33f0] ;  /* 0x0033f00001047983 */ /* 0x002ee40000300800 */
[----:B----4-:R-:W4:Y:S02]  /*3f500*/  LDL.LU R5, [R1+0x33ec] ;  /* 0x0033ec0001057983 */ /* 0x010f240000300800 */
[----:B--2---:R-:W2:Y:S01]  /*3f510*/  LDL.LU R6, [R1+0x33e8] ;  /* 0x0033e80001067983 */ /* 0x004ea20000300800 */
[----:B------:R-:W2:Y:S01]  /*3f520*/  LDL.LU R15, [R1+0xa8] ;  /* 0x0000a800010f7983 */ /* 0x000ea20000300800 */
[----:B------:R-:W2:Y:S03]  /*3f530*/  LDL.LU R14, [R1+0xa4] ;  /* 0x0000a400010e7983 */ /* 0x000ea60000300800 */
[----:B------:R0:W-:Y:S01]  /*3f540*/  STS.U16 [R21+0x17b00], R7 ;  /* 0x017b000715007388 */ /* 0x0001e20000000400 */
[----:B------:R1:W-:Y:S02]  /*3f550*/  STS.U16 [R21+0x17b80], R8 ;  /* 0x017b800815007388 */ /* 0x0003e40000000400 */
[----:B------:R1:W-:Y:S02]  /*3f560*/  STS.U16 [R21+0x19800], R9 ;  /* 0x0198000915007388 */ /* 0x0003e40000000400 */
[----:B------:R1:W-:Y:S01]  /*3f570*/  STS.U16 [R21+0x19880], R10 ;  /* 0x0198800a15007388 */ /* 0x0003e20000000400 */
[----:B------:R1:W-:Y:S01]  /*3f580*/  STS.U16 [R21+0x19900], R11 ;  /* 0x0199000b15007388 */ /* 0x0003e20000000400 */
[----:B------:R1:W-:Y:S03]  /*3f590*/  STS.U16 [R21+0x19980], R0 ;  /* 0x0199800015007388 */ /* 0x0003e60000000400 */
[----:B0-----:R-:W2:Y:S01]  /*3f5a0*/  LDL.LU R7, [R1+0x33e4] ;  /* 0x0033e40001077983 */ /* 0x001ea20000300800 */
[----:B-1----:R-:W2:Y:S03]  /*3f5b0*/  LDL.LU R8, [R1+0x33e0] ;  /* 0x0033e00001087983 */ /* 0x002ea60000300800 */
[----:B------:R-:W2:Y:S01]  /*3f5c0*/  LDL.LU R9, [R1+0x33dc] ;  /* 0x0033dc0001097983 */ /* 0x000ea20000300800 */
[----:B------:R-:W2:Y:S03]  /*3f5d0*/  LDL.LU R10, [R1+0x33d8] ;  /* 0x0033d800010a7983 */ /* 0x000ea60000300800 */
[----:B------:R-:W2:Y:S01]  /*3f5e0*/  LDL.LU R11, [R1+0x33d4] ;  /* 0x0033d400010b7983 */ /* 0x000ea20000300800 */
[----:B------:R-:W2:Y:S03]  /*3f5f0*/  LDL.LU R0, [R1+0x33d0] ;  /* 0x0033d00001007983 */ /* 0x000ea60000300800 */
[----:B------:R0:W-:Y:S04]  /*3f600*/  STS.U16 [R21+0x19a00], R3 ;  /* 0x019a000315007388 */ /* 0x0001e80000000400 */
[----:B0-----:R-:W2:Y:S01]  /*3f610*/  LDL.LU R3, [R1+0x33cc] ;  /* 0x0033cc0001037983 */ /* 0x001ea20000300800 */
[----:B------:R-:W-:Y:S02]  /*3f620*/  STS.U16 [R21+0x19a80], R12 ;  /* 0x019a800c15007388 */ /* 0x000fe40000000400 */
[----:B------:R-:W-:Y:S02]  /*3f630*/  STS.U16 [R21+0x19b00], R16 ;  /* 0x019b001015007388 */ /* 0x000fe40000000400 */
[----:B------:R-:W-:Y:S01]  /*3f640*/  STS.U16 [R21+0x19b80], R17 ;  /* 0x019b801115007388 */ /* 0x000fe20000000400 */
[----:B------:R-:W-:Y:S01]  /*3f650*/  STS.U16 [R21+0x1b800], R18 ;  /* 0x01b8001215007388 */ /* 0x000fe20000000400 */
[----:B------:R-:W-:Y:S02]  /*3f660*/  STS.U16 [R21+0x1b880], R19 ;  /* 0x01b8801315007388 */ /* 0x000fe40000000400 */
[----:B------:R-:W-:Y:S02]  /*3f670*/  STS.U16 [R21+0x1b900], R20 ;  /* 0x01b9001415007388 */ /* 0x000fe40000000400 */
[----:B------:R0:W-:Y:S01]  /*3f680*/  STS.U16 [R21+0x1b980], R22 ;  /* 0x01b9801615007388 */ /* 0x0001e20000000400 */
[----:B------:R1:W-:Y:S01]  /*3f690*/  STS.U16 [R21+0x1ba00], R23 ;  /* 0x01ba001715007388 */ /* 0x0003e20000000400 */
[----:B------:R1:W-:Y:S02]  /*3f6a0*/  STS.U16 [R21+0x1ba80], R24 ;  /* 0x01ba801815007388 */ /* 0x0003e40000000400 */
[----:B------:R-:W-:Y:S02]  /*3f6b0*/  STS.U16 [R21+0x1bb00], R25 ;  /* 0x01bb001915007388 */ /* 0x000fe40000000400 */
[----:B------:R-:W-:Y:S01]  /*3f6c0*/  STS.U16 [R21+0x1bb80], R26 ;  /* 0x01bb801a15007388 */ /* 0x000fe20000000400 */
[----:B------:R-:W-:Y:S01]  /*3f6d0*/  STS.U16 [R21+0x1d800], R27 ;  /* 0x01d8001b15007388 */ /* 0x000fe20000000400 */
[----:B------:R-:W-:Y:S02]  /*3f6e0*/  STS.U16 [R21+0x1d880], R28 ;  /* 0x01d8801c15007388 */ /* 0x000fe40000000400 */
[----:B------:R-:W-:Y:S02]  /*3f6f0*/  STS.U16 [R21+0x1d900], R29 ;  /* 0x01d9001d15007388 */ /* 0x000fe40000000400 */
[----:B------:R-:W-:Y:S01]  /*3f700*/  STS.U16 [R21+0x1d980], R2 ;  /* 0x01d9800215007388 */ /* 0x000fe20000000400 */
[----:B0-----:R-:W4:Y:S01]  /*3f710*/  LDL.LU R22, [R1+0x110c] ;  /* 0x00110c0001167983 */ /* 0x001f220000300800 */
[----:B-1----:R-:W4:Y:S02]  /*3f720*/  LDL.LU R23, [R1+0x1108] ;  /* 0x0011080001177983 */ /* 0x002f240000300800 */
[----:B------:R-:W4:Y:S01]  /*3f730*/  LDL.LU R24, [R1+0x1104] ;  /* 0x0011040001187983 */ /* 0x000f220000300800 */
[----:B--2---:R0:W-:Y:S01]  /*3f740*/  STS.U16 [R21+0x1da00], R3 ;  /* 0x01da000315007388 */ /* 0x0041e20000000400 */
[----:B------:R1:W-:Y:S03]  /*3f750*/  STS.U16 [R21+0x1da80], R0 ;  /* 0x01da800015007388 */ /* 0x0003e60000000400 */
[----:B0-----:R-:W2:Y:S01]  /*3f760*/  LDL.LU R3, [R1+0x1100] ;  /* 0x0011000001037983 */ /* 0x001ea20000300800 */
[----:B-1----:R-:W2:Y:S02]  /*3f770*/  LDL.LU R0, [R1+0x10fc] ;  /* 0x0010fc0001007983 */ /* 0x002ea40000300800 */
[----:B------:R0:W-:Y:S02]  /*3f780*/  STS.U16 [R21+0x1db00], R15 ;  /* 0x01db000f15007388 */ /* 0x0001e40000000400 */
[----:B------:R-:W2:Y:S02]  /*3f790*/  LDL.LU R25, [R1+0x10f8] ;  /* 0x0010f80001197983 */ /* 0x000ea40000300800 */
[----:B---3--:R-:W-:Y:S01]  /*3f7a0*/  IMAD.SHL.U32 R13, R13, 0x2, RZ ;  /* 0x000000020d0d7824 */ /* 0x008fe200078e00ff */
[----:B------:R1:W-:Y:S04]  /*3f7b0*/  STS.U16 [R21+0x1db80], R14 ;  /* 0x01db800e15007388 */ /* 0x0003e80000000400 */
[----:B------:R-:W3:Y:S01]  /*3f7c0*/  LDL.LU R26, [R1+0x10f4] ;  /* 0x0010f400011a7983 */ /* 0x000ee20000300800 */
[----:B------:R-:W3:Y:S02]  /*3f7d0*/  LDL.LU R27, [R1+0x10f0] ;  /* 0x0010f000011b7983 */ /* 0x000ee40000300800 */
[----:B------:R-:W-:Y:S02]  /*3f7e0*/  STS.U16 [R21+0x1f800], R11 ;  /* 0x01f8000b15007388 */ /* 0x000fe40000000400 */
[----:B------:R-:W3:Y:S01]  /*3f7f0*/  LDL.LU R28, [R1+0x100c] ;  /* 0x00100c00011c7983 */ /* 0x000ee20000300800 */
[----:B------:R-:W-:Y:S04]  /*3f800*/  STS.U16 [R21+0x1f880], R10 ;  /* 0x01f8800a15007388 */ /* 0x000fe80000000400 */
[----:B------:R-:W3:Y:S01]  /*3f810*/  LDL.LU R29, [R1+0x1008] ;  /* 0x00100800011d7983 */ /* 0x000ee20000300800 */
[----:B------:R-:W-:Y:S02]  /*3f820*/  STS.U16 [R21+0x1f900], R9 ;  /* 0x01f9000915007388 */ /* 0x000fe40000000400 */
[----:B------:R-:W3:Y:S02]  /*3f830*/  LDL.LU R2, [R1+0x1004] ;  /* 0x0010040001027983 */ /* 0x000ee40000300800 */
[----:B------:R-:W-:Y:S01]  /*3f840*/  STS.U16 [R21+0x1f980], R8 ;  /* 0x01f9800815007388 */ /* 0x000fe20000000400 */
[----:B------:R-:W-:Y:S01]  /*3f850*/  LOP3.LUT R13, R13, 0x70, RZ, 0x3c, !PT ;  /* 0x000000700d0d7812 */ /* 0x000fe200078e3cff */
[----:B0-----:R-:W3:Y:S04]  /*3f860*/  LDL.LU R15, [R1+0x1000] ;  /* 0x00100000010f7983 */ /* 0x001ee80000300800 */
[----:B------:R-:W-:Y:S01]  /*3f870*/  STS.U16 [R21+0x1fa00], R7 ;  /* 0x01fa000715007388 */ /* 0x000fe20000000400 */
[----:B-1----:R-:W3:Y:S02]  /*3f880*/  LDL.LU R14, [R1+0xffc] ;  /* 0x000ffc00010e7983 */ /* 0x002ee40000300800 */
[----:B------:R-:W-:Y:S02]  /*3f890*/  STS.U16 [R21+0x1fa80], R6 ;  /* 0x01fa800615007388 */ /* 0x000fe40000000400 */
[----:B------:R-:W-:Y:S01]  /*3f8a0*/  STL [R1+0x33a8], R11 ;  /* 0x0033a80b01007387 */ /* 0x000fe20000100800 */
[----:B----4-:R-:W-:Y:S04]  /*3f8b0*/  STS.U16 [R21+0x1fb00], R5 ;  /* 0x01fb000515007388 */ /* 0x010fe80000000400 */
[----:B------:R-:W-:Y:S01]  /*3f8c0*/  STL [R1+0x33ac], R10 ;  /* 0x0033ac0a01007387 */ /* 0x000fe20000100800 */
[----:B------:R-:W-:Y:S02]  /*3f8d0*/  STS.U16 [R21+0x1fb80], R4 ;  /* 0x01fb800415007388 */ /* 0x000fe40000000400 */
[----:B------:R-:W-:Y:S02]  /*3f8e0*/  STL [R1+0x33b0], R9 ;  /* 0x0033b00901007387 */ /* 0x000fe40000100800 */
[----:B------:R-:W-:Y:S01]  /*3f8f0*/  STS.U16 [R13+0x1c00], R22 ;  /* 0x001c00160d007388 */ /* 0x000fe20000000400 */
[----:B------:R-:W-:Y:S04]  /*3f900*/  STL [R1+0x33b4], R8 ;  /* 0x0033b40801007387 */ /* 0x000fe80000100800 */
[----:B------:R-:W-:Y:S01]  /*3f910*/  STS.U16 [R13+0x1c80], R23 ;  /* 0x001c80170d007388 */ /* 0x000fe20000000400 */
[----:B------:R-:W-:Y:S02]  /*3f920*/  STL [R1+0x33b8], R7 ;  /* 0x0033b80701007387 */ /* 0x000fe40000100800 */
[----:B------:R-:W-:Y:S02]  /*3f930*/  STS.U16 [R13+0x1d00], R24 ;  /* 0x001d00180d007388 */ /* 0x000fe40000000400 */
[----:B------:R-:W-:Y:S01]  /*3f940*/  STL [R1+0x33bc], R6 ;  /* 0x0033bc0601007387 */ /* 0x000fe20000100800 */
[----:B--2---:R0:W-:Y:S01]  /*3f950*/  STS.U16 [R13+0x1d80], R3 ;  /* 0x001d80030d007388 */ /* 0x0041e20000000400 */
[----:B------:R1:W-:Y:S03]  /*3f960*/  STS.U16 [R13+0x1e00], R0 ;  /* 0x001e00000d007388 */ /* 0x0003e60000000400 */
[----:B0-----:R-:W2:Y:S01]  /*3f970*/  LDL.LU R3, [R1+0xff8] ;  /* 0x000ff80001037983 */ /* 0x001ea20000300800 */
[----:B-1----:R-:W4:Y:S02]  /*3f980*/  LDL.LU R0, [R1+0xff4] ;  /* 0x000ff40001007983 */ /* 0x002f240000300800 */
[----:B------:R-:W2:Y:S02]  /*3f990*/  LDL.LU R4, [R1+0xf08] ;  /* 0x000f080001047983 */ /* 0x000ea40000300800 */
[----:B------:R-:W-:Y:S01]  /*3f9a0*/  STS.U16 [R13+0x1e80], R25 ;  /* 0x001e80190d007388 */ /* 0x000fe20000000400 */
[----:B---3--:R-:W-:Y:S01]  /*3f9b0*/  STS.U16 [R13+0x1f00], R26 ;  /* 0x001f001a0d007388 */ /* 0x008fe20000000400 */
        /* <DEDUP_REMOVED lines=34> */
[----:B----4-:R1:W-:Y:S01]  /*3fbe0*/  STS.U16 [R13+0x3f00], R0 ;  /* 0x003f00000d007388 */ /* 0x0103e20000000400 */
        /* <DEDUP_REMOVED lines=23> */
[----:B0-----:R-:W2:Y:S01]  /*3fd60*/  LDL.LU R15, [R1+0xbf8] ;  /* 0x000bf800010f7983 */ /* 0x001ea20000300800 */
[----:B-1----:R-:W3:Y:S02]  /*3fd70*/  LDL.LU R14, [R1+0xbf4] ;  /* 0x000bf400010e7983 */ /* 0x002ee40000300800 */
[----:B------:R-:W2:Y:S02]  /*3fd80*/  LDL.LU R4, [R1+0xbec] ;  /* 0x000bec0001047983 */ /* 0x000ea40000300800 */
[----:B------:R-:W-:Y:S01]  /*3fd90*/  STS.U16 [R13+0x9d80], R24 ;  /* 0x009d80180d007388 */ /* 0x000fe20000000400 */
[----:B------:R-:W-:Y:S01]  /*3fda0*/  STS.U16 [R13+0x9e00], R25 ;  /* 0x009e00190d007388 */ /* 0x000fe20000000400 */
[----:B------:R-:W-:Y:S02]  /*3fdb0*/  STS.U16 [R13+0x9e80], R26 ;  /* 0x009e801a0d007388 */ /* 0x000fe40000000400 */
[----:B------:R-:W-:Y:S02]  /*3fdc0*/  STS.U16 [R13+0x9f00], R27 ;  /* 0x009f001b0d007388 */ /* 0x000fe40000000400 */
[----:B------:R-:W-:Y:S01]  /*3fdd0*/  STS.U16 [R13+0x9f80], R28 ;  /* 0x009f801c0d007388 */ /* 0x000fe20000000400 */
[----:B------:R-:W-:Y:S01]  /*3fde0*/  STS.U16 [R13+0xbc00], R29 ;  /* 0x00bc001d0d007388 */ /* 0x000fe20000000400 */
[----:B------:R-:W-:Y:S02]  /*3fdf0*/  STS.U16 [R13+0xbc80], R2 ;  /* 0x00bc80020d007388 */ /* 0x000fe40000000400 */
[----:B----4-:R-:W-:Y:S02]  /*3fe00*/  STS.U16 [R13+0xbd00], R3 ;  /* 0x00bd00030d007388 */ /* 0x010fe40000000400 */
[----:B------:R-:W-:Y:S01]  /*3fe10*/  STS.U16 [R13+0xbd80], R0 ;  /* 0x00bd80000d007388 */ /* 0x000fe20000000400 */
        /* <DEDUP_REMOVED lines=52> */
[----:B-1----:R-:W4:Y:S02]  /*40160*/  LDL.LU R0, [R1+0x7f8] ;  /* 0x0007f80001007983 */ /* 0x002f240000300800 */
[----:B------:R-:W2:Y:S02]  /*40170*/  LDL.LU R6, [R1+0x7f0] ;  /* 0x0007f00001067983 */ /* 0x000ea40000300800 */
[----:B------:R-:W-:Y:S01]  /*40180*/  STS.U16 [R13+0x11c80], R23 ;  /* 0x011c80170d007388 */ /* 0x000fe20000000400 */
[----:B------:R-:W-:Y:S01]  /*40190*/  STS.U16 [R13+0x11d00], R24 ;  /* 0x011d00180d007388 */ /* 0x000fe20000000400 */
[----:B------:R-:W-:Y:S02]  /*401a0*/  STS.U16 [R13+0x11d80], R25 ;  /* 0x011d80190d007388 */ /* 0x000fe40000000400 */
[----:B------:R-:W-:Y:S02]  /*401b0*/  STS.U16 [R13+0x11e00], R26 ;  /* 0x011e001a0d007388 */ /* 0x000fe40000000400 */
[----:B------:R-:W-:Y:S01]  /*401c0*/  STS.U16 [R13+0x11e80], R27 ;  /* 0x011e801b0d007388 */ /* 0x000fe20000000400 */
        /* <DEDUP_REMOVED lines=22> */
[----:B------:R0:W-:Y:S04]  /*40330*/  STS.U16 [R13+0x11f80], R29 ;  /* 0x011f801d0d007388 */ /* 0x0001e80000000400 */
[----:B------:R-:W2:Y:S01]  /*40340*/  LDL.LU R27, [R1+0x2b8] ;  /* 0x0002b800011b7983 */ /* 0x000ea20000300800 */
[----:B------:R1:W-:Y:S02]  /*40350*/  STS.U16 [R13+0x13c00], R2 ;  /* 0x013c00020d007388 */ /* 0x0003e40000000400 */
[----:B------:R-:W2:Y:S02]  /*40360*/  LDL.LU R28, [R1+0x2b4] ;  /* 0x0002b400011c7983 */ /* 0x000ea40000300800 */
[----:B---3--:R3:W-:Y:S01]  /*40370*/  STS.U16 [R13+0x13c80], R15 ;  /* 0x013c800f0d007388 */ /* 0x0087e20000000400 */
[----:B------:R-:W-:Y:S01]  /*40380*/  STS.U16 [R13+0x13d00], R14 ;  /* 0x013d000e0d007388 */ /* 0x000fe20000000400 */
[----:B------:R3:W-:Y:S02]  /*40390*/  STS.U16 [R13+0x13d80], R3 ;  /* 0x013d80030d007388 */ /* 0x0007e40000000400 */
[----:B----4-:R4:W-:Y:S01]  /*403a0*/  STS.U16 [R13+0x13e00], R0 ;  /* 0x013e00000d007388 */ /* 0x0109e20000000400 */
[----:B0-----:R-:W2:Y:S01]  /*403b0*/  LDL.LU R29, [R1+0x2b0] ;  /* 0x0002b000011d7983 */ /* 0x001ea20000300800 */
[----:B-1----:R-:W2:Y:S03]  /*403c0*/  LDL.LU R2, [R1+0x2ac] ;  /* 0x0002ac0001027983 */ /* 0x002ea60000300800 */
[----:B---3--:R-:W3:Y:S01]  /*403d0*/  LDL.LU R15, [R1+0x2a8] ;  /* 0x0002a800010f7983 */ /* 0x008ee20000300800 */
[----:B------:R-:W3:Y:S02]  /*403e0*/  LDL.LU R3, [R1+0x2a4] ;  /* 0x0002a40001037983 */ /* 0x000ee40000300800 */
[----:B----4-:R-:W3:Y:S02]  /*403f0*/  LDL.LU R0, [R1+0x1b0] ;  /* 0x0001b00001007983 */ /* 0x010ee40000300800 */
[----:B------:R-:W3:Y:S01]  /*40400*/  LDL.LU R14, [R1+0x1ac] ;  /* 0x0001ac00010e7983 */ /* 0x000ee20000300800 */
[----:B--2---:R0:W-:Y:S04]  /*40410*/  STS.U16 [R13+0x13e80], R6 ;  /* 0x013e80060d007388 */ /* 0x0041e80000000400 */
[----:B0-----:R-:W2:Y:S04]  /*40420*/  LDL.LU R6, [R1+0x33c0] ;  /* 0x0033c00001067983 */ /* 0x001ea80000300800 */
[----:B--2---:R0:W-:Y:S01]  /*40430*/  STS.U16 [R13+0x13f00], R6 ;  /* 0x013f00060d007388 */ /* 0x0041e20000000400 */
[----:B------:R1:W-:Y:S02]  /*40440*/  STS.U16 [R13+0x13f80], R7 ;  /* 0x013f80070d007388 */ /* 0x0003e40000000400 */
[----:B------:R2:W-:Y:S02]  /*40450*/  STS.U16 [R13+0x15c00], R8 ;  /* 0x015c00080d007388 */ /* 0x0005e40000000400 */
[----:B------:R3:W-:Y:S01]  /*40460*/  STS.U16 [R13+0x15c80], R9 ;  /* 0x015c80090d007388 */ /* 0x0007e20000000400 */
[----:B------:R3:W-:Y:S01]  /*40470*/  STS.U16 [R13+0x15d00], R10 ;  /* 0x015d000a0d007388 */ /* 0x0007e20000000400 */
[----:B------:R3:W-:Y:S02]  /*40480*/  STS.U16 [R13+0x15d80], R11 ;  /* 0x015d800b0d007388 */ /* 0x0007e40000000400 */
[----:B------:R3:W-:Y:S01]  /*40490*/  STS.U16 [R13+0x15e00], R12 ;  /* 0x015e000c0d007388 */ /* 0x0007e20000000400 */
[----:B0-----:R-:W4:Y:S01]  /*404a0*/  LDL.LU R6, [R1+0x33bc] ;  /* 0x0033bc0001067983 */ /* 0x001f220000300800 */
[----:B-1----:R-:W4:Y:S02]  /*404b0*/  LDL.LU R7, [R1+0x33b8] ;  /* 0x0033b80001077983 */ /* 0x002f240000300800 */
[----:B--2---:R-:W2:Y:S02]  /*404c0*/  LDL.LU R8, [R1+0x33b4] ;  /* 0x0033b40001087983 */ /* 0x004ea40000300800 */
[----:B---3--:R-:W3:Y:S01]  /*404d0*/  LDL.LU R9, [R1+0x33b0] ;  /* 0x0033b00001097983 */ /* 0x008ee20000300800 */
[----:B------:R-:W2:Y:S01]  /*404e0*/  LDL.LU R10, [R1+0x33ac] ;  /* 0x0033ac00010a7983 */ /* 0x000ea20000300800 */
[----:B------:R-:W2:Y:S03]  /*404f0*/  LDL.LU R11, [R1+0x33a8] ;  /* 0x0033a800010b7983 */ /* 0x000ea60000300800 */
[----:B------:R0:W-:Y:S01]  /*40500*/  STS.U16 [R13+0x15e80], R16 ;  /* 0x015e80100d007388 */ /* 0x0001e20000000400 */
[----:B------:R-:W2:Y:S02]  /*40510*/  LDL.LU R12, [R1+0x33a4] ;  /* 0x0033a400010c7983 */ /* 0x000ea40000300800 */
[----:B------:R1:W-:Y:S02]  /*40520*/  STS.U16 [R13+0x15f00], R17 ;  /* 0x015f00110d007388 */ /* 0x0003e40000000400 */
[----:B------:R1:W-:Y:S01]  /*40530*/  STS.U16 [R13+0x15f80], R18 ;  /* 0x015f80120d007388 */ /* 0x0003e20000000400 */
[----:B------:R1:W-:Y:S01]  /*40540*/  STS.U16 [R13+0x17c00], R19 ;  /* 0x017c00130d007388 */ /* 0x0003e20000000400 */
[----:B------:R1:W-:Y:S02]  /*40550*/  STS.U16 [R13+0x17c80], R20 ;  /* 0x017c80140d007388 */ /* 0x0003e40000000400 */
[----:B------:R1:W-:Y:S01]  /*40560*/  STS.U16 [R13+0x17d00], R21 ;  /* 0x017d00150d007388 */ /* 0x0003e20000000400 */
[----:B0-----:R-:W3:Y:S01]  /*40570*/  LDL.LU R16, [R1+0x33a0] ;  /* 0x0033a00001107983 */ /* 0x001ee20000300800 */
[----:B-1----:R-:W3:Y:S03]  /*40580*/  LDL.LU R17, [R1+0x339c] ;  /* 0x00339c0001117983 */ /* 0x002ee60000300800 */
[----:B------:R-:W3:Y:S01]  /*40590*/  LDL.LU R18, [R1+0x3398] ;  /* 0x0033980001127983 */ /* 0x000ee20000300800 */
[----:B------:R0:W-:Y:S03]  /*405a0*/  STS.U16 [R13+0x17d80], R22 ;  /* 0x017d80160d007388 */ /* 0x0001e60000000400 */
[----:B------:R-:W3:Y:S01]  /*405b0*/  LDL.LU R19, [R1+0x3394] ;  /* 0x0033940001137983 */ /* 0x000ee20000300800 */
[----:B------:R-:W3:Y:S02]  /*405c0*/  LDL.LU R20, [R1+0x3390] ;  /* 0x0033900001147983 */ /* 0x000ee40000300800 */
[----:B------:R-:W3:Y:S01]  /*405d0*/  LDL.LU R21, [R1+0x338c] ;  /* 0x00338c0001157983 */ /* 0x000ee20000300800 */
[----:B------:R1:W-:Y:S01]  /*405e0*/  STS.U16 [R13+0x17e00], R23 ;  /* 0x017e00170d007388 */ /* 0x0003e20000000400 */
[----:B------:R1:W-:Y:S02]  /*405f0*/  STS.U16 [R13+0x17e80], R4 ;  /* 0x017e80040d007388 */ /* 0x0003e40000000400 */
[----:B------:R1:W-:Y:S02]  /*40600*/  STS.U16 [R13+0x17f00], R5 ;  /* 0x017f00050d007388 */ /* 0x0003e40000000400 */
[----:B------:R1:W-:Y:S01]  /*40610*/  STS.U16 [R13+0x17f80], R24 ;  /* 0x017f80180d007388 */ /* 0x0003e20000000400 */
[----:B0-----:R-:W3:Y:S04]  /*40620*/  LDL.LU R22, [R1+0x3388] ;  /* 0x0033880001167983 */ /* 0x001ee80000300800 */
[----:B------:R0:W-:Y:S04]  /*40630*/  STS.U16 [R13+0x19c00], R25 ;  /* 0x019c00190d007388 */ /* 0x0001e80000000400 */
[----:B-1----:R-:W3:Y:S01]  /*40640*/  LDL.LU R23, [R1+0x3384] ;  /* 0x0033840001177983 */ /* 0x002ee20000300800 */
[----:B------:R-:W3:Y:S02]  /*40650*/  LDL R4, [R1+0x31dc] ;  /* 0x0031dc0001047983 */ /* 0x000ee40000100800 */
[----:B------:R1:W-:Y:S01]  /*40660*/  STS.U16 [R13+0x19c80], R26 ;  /* 0x019c801a0d007388 */ /* 0x0003e20000000400 */
[----:B------:R-:W3:Y:S01]  /*40670*/  LDL R5, [R1+0x31d8] ;  /* 0x0031d80001057983 */ /* 0x000ee20000100800 */
[----:B------:R-:W4:Y:S02]  /*40680*/  LDL.LU R24, [R1+0x3380] ;  /* 0x0033800001187983 */ /* 0x000f240000300800 */
[----:B------:R1:W-:Y:S02]  /*40690*/  STS.U16 [R13+0x19d00], R27 ;  /* 0x019d001b0d007388 */ /* 0x0003e40000000400 */
[----:B------:R1:W-:Y:S01]  /*406a0*/  STS.U16 [R13+0x19d80], R28 ;  /* 0x019d801c0d007388 */ /* 0x0003e20000000400 */
[----:B0-----:R-:W4:Y:S01]  /*406b0*/  LDL.LU R25, [R1+0x337c] ;  /* 0x00337c0001197983 */ /* 0x001f220000300800 */
[----:B-1----:R-:W4:Y:S03]  /*406c0*/  LDL.LU R26, [R1+0x3378] ;  /* 0x00337800011a7983 */ /* 0x002f260000300800 */
[----:B------:R0:W-:Y:S01]  /*406d0*/  STS.U16 [R13+0x19e00], R29 ;  /* 0x019e001d0d007388 */ /* 0x0001e20000000400 */
[----:B------:R1:W-:Y:S02]  /*406e0*/  STS.U16 [R13+0x19e80], R2 ;  /* 0x019e80020d007388 */ /* 0x0003e40000000400 */
[----:B------:R1:W-:Y:S01]  /*406f0*/  STS.U16 [R13+0x19f00], R15 ;  /* 0x019f000f0d007388 */ /* 0x0003e20000000400 */
[----:B------:R-:W4:Y:S01]  /*40700*/  LDL.LU R27, [R1+0x3374] ;  /* 0x00337400011b7983 */ /* 0x000f220000300800 */
[----:B------:R-:W4:Y:S02]  /*40710*/  LDL.LU R28, [R1+0x3370] ;  /* 0x00337000011c7983 */ /* 0x000f240000300800 */
[----:B------:R1:W-:Y:S01]  /*40720*/  STS.U16 [R13+0x19f80], R3 ;  /* 0x019f80030d007388 */ /* 0x0003e20000000400 */
[----:B0-----:R-:W4:Y:S01]  /*40730*/  LDL.LU R29, [R1+0x336c] ;  /* 0x00336c00011d7983 */ /* 0x001f220000300800 */
[----:B-1----:R-:W4:Y:S02]  /*40740*/  LDL.LU R2, [R1+0x3368] ;  /* 0x0033680001027983 */ /* 0x002f240000300800 */
[----:B------:R-:W4:Y:S02]  /*40750*/  LDL.LU R15, [R1+0x3364] ;  /* 0x00336400010f7983 */ /* 0x000f240000300800 */
[----:B------:R0:W-:Y:S01]  /*40760*/  STS.U16 [R13+0x1bc00], R0 ;  /* 0x01bc00000d007388 */ /* 0x0001e20000000400 */
[----:B------:R-:W4:Y:S04]  /*40770*/  LDL.LU R3, [R1+0x3360] ;  /* 0x0033600001037983 */ /* 0x000f280000300800 */
[----:B0-----:R-:W4:Y:S04]  /*40780*/  LDL.LU R0, [R1+0x335c] ;  /* 0x00335c0001007983 */ /* 0x001f280000300800 */
[----:B------:R-:W-:Y:S01]  /*40790*/  STS.U16 [R13+0x1bc80], R14 ;  /* 0x01bc800e0d007388 */ /* 0x000fe20000000400 */
[----:B--2---:R-:W-:-:S06]  /*407a0*/  PRMT R12, RZ, 0x7610, R12 ;  /* 0x00007610ff0c7816 */ /* 0x004fcc000000000c */
[----:B---3--:R0:W2:Y:S04]  /*407b0*/  @!P1 LDG.E.U16 R12, [R4.64] ;  /* 0x00000008040c9981 */ /* 0x0080a8000c1e1500 */
[----:B----4-:R1:W-:Y:S01]  /*407c0*/  STS.U16 [R13+0x1bd00], R0 ;  /* 0x01bd00000d007388 */ /* 0x0103e20000000400 */
[----:B------:R3:W-:Y:S03]  /*407d0*/  STS.U16 [R13+0x1bd80], R3 ;  /* 0x01bd80030d007388 */ /* 0x0007e60000000400 */
[----:B-1----:R-:W4:Y:S01]  /*407e0*/  LDL.LU R0, [R1+0x3358] ;  /* 0x0033580001007983 */ /* 0x002f220000300800 */
[----:B---3--:R-:W3:Y:S02]  /*407f0*/  LDL.LU R3, [R1+0x3354] ;  /* 0x0033540001037983 */ /* 0x008ee40000300800 */
[----:B0-----:R-:W2:Y:S02]  /*40800*/  LDL R4, [R1+0x31e4] ;  /* 0x0031e40001047983 */ /* 0x001ea40000100800 */
[----:B------:R-:W2:Y:S01]  /*40810*/  LDL R5, [R1+0x31f0] ;  /* 0x0031f00001057983 */ /* 0x000ea20000100800 */
[----:B------:R-:W-:Y:S01]  /*40820*/  PRMT R2, RZ, 0x7610, R2 ;  /* 0x00007610ff027816 */ /* 0x000fe20000000002 */
[----:B------:R-:W3:Y:S04]  /*40830*/  LDL R14, [R1+0x3220] ;  /* 0x00322000010e7983 */ /* 0x000ee80000100800 */
[----:B------:R-:W3:Y:S01]  /*40840*/  LDL R13, [R1+0x3224] ;  /* 0x00322400010d7983 */ /* 0x000ee20000100800 */
[----:B--2---:R-:W-:-:S04]  /*40850*/  @!P1 LOP3.LUT R5, R5, R4, RZ, 0x3c, !PT ;  /* 0x0000000405059212 */ /* 0x004fc800078e3cff */
[----:B------:R-:W-:-:S04]  /*40860*/  @!P1 LOP3.LUT R4, R5, R4, RZ, 0x3c, !PT ;  /* 0x0000000405049212 */ /* 0x000fc800078e3cff */
[----:B------:R-:W-:-:S05]  /*40870*/  @!P1 LOP3.LUT R5, R5, R4, RZ, 0x3c, !PT ;  /* 0x0000000405059212 */ /* 0x000fca00078e3cff */
[----:B------:R-:W2:Y:S04]  /*40880*/  @!P1 LDG.E.U16 R2, [R4.64] ;  /* 0x0000000804029981 */ /* 0x000ea8000c1e1500 */
[----:B------:R0:W-:Y:S04]  /*40890*/  STL [R1+0x1c], R12 ;  /* 0x00001c0c01007387 */ /* 0x0001e80000100800 */
[----:B0-----:R-:W3:Y:S04]  /*408a0*/  LDL R12, [R1+0x3230] ;  /* 0x00323000010c7983 */ /* 0x001ee80000100800 */
[----:B--2---:R-:W-:Y:S01]  /*408b0*/  STL [R1+0x18], R2 ;  /* 0x0000180201007387 */ /* 0x004fe20000100800 */
[----:B------:R-:W2:Y:S02]  /*408c0*/  LDL R4, [R1+0x31f8] ;  /* 0x0031f80001047983 */ /* 0x000ea40000100800 */
[----:B------:R-:W2:Y:S01]  /*408d0*/  LDL R5, [R1+0x3200] ;  /* 0x0032000001057983 */ /* 0x000ea20000100800 */
[----:B------:R-:W-:-:S02]  /*408e0*/  PRMT R15, RZ, 0x7610, R15 ;  /* 0x00007610ff0f7816 */ /* 0x000fc4000000000f */
[----:B--2---:R-:W-:-:S04]  /*408f0*/  @!P1 LOP3.LUT R5, R5, R4, RZ, 0x3c, !PT ;  /* 0x0000000405059212 */ /* 0x004fc800078e3cff */
[----:B------:R-:W-:-:S04]  /*40900*/  @!P1 LOP3.LUT R4, R5, R4, RZ, 0x3c, !PT ;  /* 0x0000000405049212 */ /* 0x000fc800078e3cff */
[----:B------:R-:W-:-:S05]  /*40910*/  @!P1 LOP3.LUT R5, R5, R4, RZ, 0x3c, !PT ;  /* 0x0000000405059212 */ /* 0x000fca00078e3cff */
[----:B------:R0:W2:Y:S04]  /*40920*/  @!P1 LDG.E.U16 R15, [R4.64] ;  /* 0x00000008040f9981 */ /* 0x0000a8000c1e1500 */
[----:B0-----:R-:W2:Y:S04]  /*40930*/  LDL R4, [R1+0x3204] ;  /* 0x0032040001047983 */ /* 0x001ea80000100800 */
[----:B------:R-:W2:Y:S01]  /*40940*/  LDL R5, [R1+0x3210] ;  /* 0x0032100001057983 */ /* 0x000ea20000100800 */
[----:B----4-:R-:W-:Y:S02]  /*40950*/  PRMT R0, RZ, 0x7610, R0 ;  /* 0x00007610ff007816 */ /* 0x010fe40000000000 */
[----:B--2---:R-:W-:-:S04]  /*40960*/  @!P1 LOP3.LUT R5, R5, R4, RZ, 0x3c, !PT ;  /* 0x0000000405059212 */ /* 0x004fc800078e3cff */
[----:B------:R-:W-:-:S04]  /*40970*/  @!P1 LOP3.LUT R4, R5, R4, RZ, 0x3c, !PT ;  /* 0x0000000405049212 */ /* 0x000fc800078e3cff */
[----:B------:R-:W-:Y:S01]  /*40980*/  @!P1 LOP3.LUT R5, R5, R4, RZ, 0x3c, !PT ;  /* 0x0000000405059212 */ /* 0x000fe200078e3cff */
[----:B------:R0:W-:Y:S04]  /*40990*/  STL [R1+0x14], R15 ;  /* 0x0000140f01007387 */ /* 0x0001e80000100800 */
[----:B------:R1:W2:Y:S01]  /*409a0*/  @!P1 LDG.E.U16 R0, [R4.64] ;  /* 0x0000000804009981 */ /* 0x0002a2000c1e1500 */
[----:B---3--:R-:W-:Y:S02]  /*409b0*/  PRMT R3, RZ, 0x7610, R3 ;  /* 0x00007610ff037816 */ /* 0x008fe40000000003 */
[----:B------:R-:W-:Y:S01]  /*409c0*/  PRMT R26, RZ, 0x7610, R26 ;  /* 0x00007610ff1a7816 */ /* 0x000fe2000000001a */
[----:B0-----:R-:W3:Y:S04]  /*409d0*/  LDL R15, [R1+0x3240] ;  /* 0x00324000010f7983 */ /* 0x001ee80000100800 */
[----:B-1----:R-:W4:Y:S01]  /*409e0*/  LDL R5, [R1+0x3214] ;  /* 0x0032140001057983 */ /* 0x002f220000100800 */
[----:B------:R-:W-:-:S05]  /*409f0*/  @!P1 IMAD.MOV.U32 R4, RZ, RZ, R14 ;  /* 0x000000ffff049224 */ /* 0x000fca00078e000e */
[----:B----4-:R0:W4:Y:S04]  /*40a00*/  @!P1 LDG.E.U16 R3, [R4.64] ;  /* 0x0000000804039981 */ /* 0x010128000c1e1500 */
[----:B--2---:R-:W-:Y:S01]  /*40a10*/  STL [R1+0x3300], R0 ;  /* 0x0033000001007387 */ /* 0x004fe20000100800 */
[----:B------:R-:W2:Y:S02]  /*40a20*/  LDL R14, [R1+0x3260] ;  /* 0x00326000010e7983 */ /* 0x000ea40000100800 */
[----:B0-----:R-:W-:Y:S02]  /*40a30*/  @!P1 IMAD.MOV.U32 R4, RZ, RZ, R12 ;  /* 0x000000ffff049224 */ /* 0x001fe400078e000c */
[----:B------:R-:W-:-:S05]  /*40a40*/  @!P1 IMAD.MOV.U32 R5, RZ, RZ, R13 ;  /* 0x000000ffff059224 */ /* 0x000fca00078e000d */
[----:B------:R0:W2:Y:S04]  /*40a50*/  @!P1 LDG.E.U16 R26, [R4.64] ;  /* 0x00000008041a9981 */ /* 0x0000a8000c1e1500 */
[----:B----4-:R-:W-:Y:S01]  /*40a60*/  STL [R1+0x32fc], R3 ;  /* 0x0032fc0301007387 */ /* 0x010fe20000100800 */
[----:B0-----:R-:W4:Y:S01]  /*40a70*/  LDL R5, [R1+0x3234] ;  /* 0x0032340001057983 */ /* 0x001f220000100800 */
[----:B------:R-:W-:Y:S01]  /*40a80*/  PRMT R22, RZ, 0x7610, R22 ;  /* 0x00007610ff167816 */ /* 0x000fe20000000016 */
[----:B---3--:R-:W-:Y:S01]  /*40a90*/  @!P1 IMAD.MOV.U32 R4, RZ, RZ, R15 ;  /* 0x000000ffff049224 */ /* 0x008fe200078e000f */
[----:B------:R-:W3:Y:S04]  /*40aa0*/  LDL R13, [R1+0x3264] ;  /* 0x00326400010d7983 */ /* 0x000ee80000100800 */
[----:B------:R-:W3:Y:S04]  /*40ab0*/  LDL R12, [R1+0x3270] ;  /* 0x00327000010c7983 */ /* 0x000ee80000100800 */
[----:B--2---:R-:W-:Y:S01]  /*40ac0*/  STL [R1+0x3304], R26 ;  /* 0x0033041a01007387 */ /* 0x004fe20000100800 */
[----:B------:R-:W-:Y:S01]  /*40ad0*/  PRMT R18, RZ, 0x7610, R18 ;  /* 0x00007610ff127816 */ /* 0x000fe20000000012 */
[----:B------:R-:W2:Y:S02]  /*40ae0*/  LDL R15, [R1+0x3280] ;  /* 0x00328000010f7983 */ /* 0x000ea40000100800 */
[----:B----4-:R0:W4:Y:S04]  /*40af0*/  @!P1 LDG.E.U16 R22, [R4.64] ;  /* 0x0000000804169981 */ /* 0x010128000c1e1500 */
[----:B0-----:R-:W2:Y:S04]  /*40b00*/  LDL R4, [R1+0x3244] ;  /* 0x0032440001047983 */ /* 0x001ea80000100800 */
[----:B------:R-:W2:Y:S02]  /*40b10*/  LDL R5, [R1+0x3250] ;  /* 0x0032500001057983 */ /* 0x000ea40000100800 */
[----:B--2---:R-:W-:-:S04]  /*40b20*/  @!P1 LOP3.LUT R5, R5, R4, RZ, 0x3c, !PT ;  /* 0x0000000405059212 */ /* 0x004fc800078e3cff */
[----:B------:R-:W-:-:S04]  /*40b30*/  @!P1 LOP3.LUT R4, R5, R4, RZ, 0x3c, !PT ;  /* 0x0000000405049212 */ /* 0x000fc800078e3cff */
[----:B------:R-:W-:Y:S01]  /*40b40*/  @!P1 LOP3.LUT R5, R5, R4, RZ, 0x3c, !PT ;  /* 0x0000000405059212 */ /* 0x000fe200078e3cff */
[----:B----4-:R0:W-:Y:S04]  /*40b50*/  STL [R1+0x3308], R22 ;  /* 0x0033081601007387 */ /* 0x0101e80000100800 */
[----:B------:R1:W2:Y:S01]  /*40b60*/  @!P1 LDG.E.U16 R18, [R4.64] ;  /* 0x0000000804129981 */ /* 0x0002a2000c1e1500 */
[----:B------:R-:W-:-:S03]  /*40b70*/  PRMT R10, RZ, 0x7610, R10 ;  /* 0x00007610ff0a7816 */ /* 0x000fc6000000000a */
[----:B0-----:R-:W4:Y:S04]  /*40b80*/  LDL R22, [R1+0x3274] ;  /* 0x0032740001167983 */ /* 0x001f280000100800 */
[----:B-1----:R-:W2:Y:S01]  /*40b90*/  LDL R5, [R1+0x3254] ;  /* 0x0032540001057983 */ /* 0x002ea20000100800 */
[----:B------:R-:W-:-:S05]  /*40ba0*/  @!P1 IMAD.MOV.U32 R4, RZ, RZ, R14 ;  /* 0x000000ffff049224 */ /* 0x000fca00078e000e */
[----:B--2---:R3:W2:Y:S04]  /*40bb0*/  @!P1 LDG.E.U16 R10, [R4.64] ;  /* 0x00000008040a9981 */ /* 0x0046a8000c1e1500 */
[----:B------:R-:W-:Y:S01]  /*40bc0*/  STL [R1+0x330c], R18 ;  /* 0x00330c1201007387 */ /* 0x000fe20000100800 */
[----:B------:R-:W4:Y:S01]  /*40bd0*/  LDL R14, [R1+0x3290] ;  /* 0x00329000010e7983 */ /* 0x000f220000100800 */
[----:B------:R-:W-:Y:S02]  /*40be0*/  PRMT R9, RZ, 0x7610, R9 ;  /* 0x00007610ff097816 */ /* 0x000fe40000000009 */
[----:B------:R-:W-:Y:S01]  /*40bf0*/  PRMT R8, RZ, 0x7610, R8 ;  /* 0x00007610ff087816 */ /* 0x000fe20000000008 */
[----:B---3--:R-:W-:Y:S02]  /*40c00*/  @!P1 IMAD.MOV.U32 R4, RZ, RZ, R12 ;  /* 0x000000ffff049224 */ /* 0x008fe400078e000c */
[----:B------:R-:W-:-:S05]  /*40c10*/  @!P1 IMAD.MOV.U32 R5, RZ, RZ, R13 ;  /* 0x000000ffff059224 */ /* 0x000fca00078e000d */
[----:B------:R0:W3:Y:S04]  /*40c20*/  @!P1 LDG.E.U16 R9, [R4.64] ;  /* 0x0000000804099981 */ /* 0x0000e8000c1e1500 */
[----:B--2---:R1:W-:Y:S01]  /*40c30*/  STL [R1+0x3310], R10 ;  /* 0x0033100a01007387 */ /* 0x0043e20000100800 */
[----:B0-----:R-:W-:Y:S02]  /*40c40*/  @!P1 IMAD.MOV.U32 R4, RZ, RZ, R15 ;  /* 0x000000ffff049224 */ /* 0x001fe400078e000f */
[----:B----4-:R-:W-:Y:S01]  /*40c50*/  @!P1 IMAD.MOV.U32 R5, RZ, RZ, R22 ;  /* 0x000000ffff059224 */ /* 0x010fe200078e0016 */
[----:B------:R-:W-:Y:S01]  /*40c60*/  PRMT R7, RZ, 0x7610, R7 ;  /* 0x00007610ff077816 */ /* 0x000fe20000000007 */
[----:B------:R-:W2:Y:S04]  /*40c70*/  LDL R13, [R1+0x3294] ;  /* 0x00329400010d7983 */ /* 0x000ea80000100800 */
[----:B------:R0:W4:Y:S04]  /*40c80*/  @!P1 LDG.E.U16 R8, [R4.64] ;  /* 0x0000000804089981 */ /* 0x000128000c1e1500 */
[----:B------:R-:W2:Y:S04]  /*40c90*/  LDL R12, [R1+0x32a0] ;  /* 0x0032a000010c7983 */ /* 0x000ea80000100800 */
[----:B-1----:R-:W2:Y:S01]  /*40ca0*/  LDL R10, [R1+0x3284] ;  /* 0x00328400010a7983 */ /* 0x002ea20000100800 */
[----:B0-----:R-:W-:-:S02]  /*40cb0*/  @!P1 IMAD.MOV.U32 R4, RZ, RZ, R14 ;  /* 0x000000ffff049224 */ /* 0x001fc400078e000e */
[----:B--2---:R-:W-:-:S05]  /*40cc0*/  @!P1 IMAD.MOV.U32 R5, RZ, RZ, R10 ;  /* 0x000000ffff059224 */ /* 0x004fca00078e000a */
[----:B------:R-:W2:Y:S04]  /*40cd0*/  @!P1 LDG.E.U16 R7, [R4.64] ;  /* 0x0000000804079981 */ /* 0x000ea8000c1e1500 */
[----:B---3--:R0:W-:Y:S01]  /*40ce0*/  STL [R1+0x3314], R9 ;  /* 0x0033140901007387 */ /* 0x0081e20000100800 */
[----:B------:R-:W3:Y:S02]  /*40cf0*/  LDL R22, [R1+0x32b0] ;  /* 0x0032b00001167983 */ /* 0x000ee40000100800 */
[----:B------:R-:W3:Y:S02]  /*40d00*/  LDL R18, [R1+0x32b4] ;  /* 0x0032b40001127983 */ /* 0x000ee40000100800 */
[----:B------:R-:W3:Y:S01]  /*40d10*/  LDL R15, [R1+0x32c0] ;  /* 0x0032c000010f7983 */ /* 0x000ee20000100800 */
[----:B----4-:R1:W-:Y:S01]  /*40d20*/  STL [R1+0x3318], R8 ;  /* 0x0033180801007387 */ /* 0x0103e20000100800 */
[----:B------:R-:W4:Y:S02]  /*40d30*/  LDL R14, [R1+0x31c8] ;  /* 0x0031c800010e7983 */ /* 0x000f240000100800 */
[----:B------:R-:W3:Y:S01]  /*40d40*/  LDL R10, [R1+0x31d4] ;  /* 0x0031d400010a7983 */ /* 0x000ee20000100800 */
[----:B--2---:R2:W-:Y:S01]  /*40d50*/  STL [R1+0x331c], R7 ;  /* 0x00331c0701007387 */ /* 0x0045e20000100800 */
[----:B------:R-:W-:-:S02]  /*40d60*/  PRMT R6, RZ, 0x7610, R6 ;  /* 0x00007610ff067816 */ /* 0x000fc40000000006 */
[----:B------:R-:W-:Y:S02]  /*40d70*/  PRMT R5, RZ, 0x7610, R5 ;  /* 0x00007610ff057816 */ /* 0x000fe40000000005 */
[----:B------:R-:W-:Y:S02]  /*40d80*/  PRMT R4, RZ, 0x7610, R4 ;  /* 0x00007610ff047816 */ /* 0x000fe40000000004 */
[----:B------:R-:W-:Y:S01]  /*40d90*/  PRMT R26, RZ, 0x7610, R26 ;  /* 0x00007610ff1a7816 */ /* 0x000fe2000000001a */
[----:B0-----:R-:W4:Y:S04]  /*40da0*/  LDL R9, [R1+0x31e0] ;  /* 0x0031e00001097983 */ /* 0x001f280000100800 */
[----:B------:R3:W4:Y:S04]  /*40db0*/  @!P1 LDG.E.U16 R6, [R12.64] ;  /* 0x000000080c069981 */ /* 0x000728000c1e1500 */
[----:B-1----:R-:W4:Y:S04]  /*40dc0*/  LDL R8, [R1+0x31e8] ;  /* 0x0031e80001087983 */ /* 0x002f280000100800 */
[----:B--2---:R-:W2:Y:S01]  /*40dd0*/  LDL R7, [R1+0x32a4] ;  /* 0x0032a40001077983 */ /* 0x004ea20000100800 */
[----:B---3--:R-:W-:-:S02]  /*40de0*/  @!P1 IMAD.MOV.U32 R12, RZ, RZ, R22 ;  /* 0x000000ffff0c9224 */ /* 0x008fc400078e0016 */
[----:B--2---:R-:W-:-:S05]  /*40df0*/  @!P1 IMAD.MOV.U32 R13, RZ, RZ, R7 ;  /* 0x000000ffff0d9224 */ /* 0x004fca00078e0007 */
[----:B------:R0:W2:Y:S02]  /*40e00*/  @!P1 LDG.E.U16 R5, [R12.64] ;  /* 0x000000080c059981 */ /* 0x0000a4000c1e1500 */
[----:B0-----:R-:W-:Y:S02]  /*40e10*/  @!P1 IMAD.MOV.U32 R12, RZ, RZ, R15 ;  /* 0x000000ffff0c9224 */ /* 0x001fe400078e000f */
[----:B------:R-:W-:-:S05]  /*40e20*/  @!P1 IMAD.MOV.U32 R13, RZ, RZ, R18 ;  /* 0x000000ffff0d9224 */ /* 0x000fca00078e0012 */
[----:B------:R0:W3:Y:S02]  /*40e30*/  @!P1 LDG.E.U16 R4, [R12.64] ;  /* 0x000000080c049981 */ /* 0x0000e4000c1e1500 */
[----:B0-----:R-:W-:Y:S02]  /*40e40*/  @!P0 IMAD.MOV.U32 R12, RZ, RZ, R10 ;  /* 0x000000ffff0c8224 */ /* 0x001fe400078e000a */
[----:B----4-:R-:W-:-:S05]  /*40e50*/  @!P0 IMAD.MOV.U32 R13, RZ, RZ, R14 ;  /* 0x000000ffff0d8224 */ /* 0x010fca00078e000e */
[----:B------:R0:W2:Y:S04]  /*40e60*/  @!P0 LDG.E.U16 R26, [R12.64] ;  /* 0x000000080c1a8981 */ /* 0x0000a8000c1e1500 */
[----:B------:R1:W-:Y:S04]  /*40e70*/  STL [R1+0x3320], R6 ;  /* 0x0033200601007387 */ /* 0x0003e80000100800 */
[----:B--2---:R2:W-:Y:S01]  /*40e80*/  STL [R1+0x3324], R5 ;  /* 0x0033240501007387 */ /* 0x0045e20000100800 */
[----:B------:R-:W4:Y:S02]  /*40e90*/  LDL R7, [R1+0x31ec] ;  /* 0x0031ec0001077983 */ /* 0x000f240000100800 */
[----:B-1----:R-:W4:Y:S01]  /*40ea0*/  LDL R6, [R1+0x31f4] ;  /* 0x0031f40001067983 */ /* 0x002f220000100800 */
[----:B------:R-:W-:Y:S01]  /*40eb0*/  PRMT R0, RZ, 0x7610, R0 ;  /* 0x00007610ff007816 */ /* 0x000fe20000000000 */
[----:B0-----:R-:W-:-:S02]  /*40ec0*/  @!P0 IMAD.MOV.U32 R12, RZ, RZ, R8 ;  /* 0x000000ffff0c8224 */ /* 0x001fc400078e0008 */
[----:B------:R-:W-:-:S05]  /*40ed0*/  @!P0 IMAD.MOV.U32 R13, RZ, RZ, R9 ;  /* 0x000000ffff0d8224 */ /* 0x000fca00078e0009 */
[----:B------:R4:W4:Y:S04]  /*40ee0*/  @!P0 LDG.E.U16 R0, [R12.64] ;  /* 0x000000080c008981 */ /* 0x000928000c1e1500 */
[----:B---3--:R0:W-:Y:S01]  /*40ef0*/  STL [R1+0x3328], R4 ;  /* 0x0033280401007387 */ /* 0x0081e20000100800 */
[----:B--2---:R-:W2:Y:S03]  /*40f00*/  LDL R5, [R1+0x31fc] ;  /* 0x0031fc0001057983 */ /* 0x004ea60000100800 */
[----:B0-----:R-:W3:Y:S04]  /*40f10*/  LDL R4, [R1+0x3208] ;  /* 0x0032080001047983 */ /* 0x001ee80000100800 */
[----:B------:R-:W-:Y:S01]  /*40f20*/  STL [R1+0x332c], R26 ;  /* 0x00332c1a01007387 */ /* 0x000fe20000100800 */
[----:B------:R-:W3:Y:S02]  /*40f30*/  LDL R14, [R1+0x320c] ;  /* 0x00320c00010e7983 */ /* 0x000ee40000100800 */
[----:B------:R-:W3:Y:S02]  /*40f40*/  LDL R10, [R1+0x3218] ;  /* 0x00321800010a7983 */ /* 0x000ee40000100800 */
[----:B------:R-:W3:Y:S01]  /*40f50*/  LDL R9, [R1+0x321c] ;  /* 0x00321c0001097983 */ /* 0x000ee20000100800 */
[----:B------:R-:W3:Y:S01]  /*40f60*/  LDL R8, [R1+0x3228] ;  /* 0x0032280001087983 */ /* 0x000ee20000100800 */
[----:B------:R-:W-:Y:S01]  /*40f70*/  PRMT R3, RZ, 0x7610, R3 ;  /* 0x00007610ff037816 */ /* 0x000fe20000000003 */
[----:B----4-:R-:W-:-:S02]  /*40f80*/  @!P0 IMAD.MOV.U32 R13, RZ, RZ, R7 ;  /* 0x000000ffff0d8224 */ /* 0x010fc400078e0007 */
[----:B------:R-:W-:-:S05]  /*40f90*/  @!P0 IMAD.MOV.U32 R12, RZ, RZ, R6 ;  /* 0x000000ffff0c8224 */ /* 0x000fca00078e0006 */
[----:B------:R2:W4:Y:S01]  /*40fa0*/  @!P0 LDG.E.U16 R3, [R12.64] ;  /* 0x000000080c038981 */ /* 0x000522000c1e1500 */
[----:B------:R-:W-:-:S03]  /*40fb0*/  PRMT R29, RZ, 0x7610, R29 ;  /* 0x00007610ff1d7816 */ /* 0x000fc6000000001d */
[----:B------:R-:W-:Y:S01]  /*40fc0*/  STL [R1+0x3330], R0 ;  /* 0x0033300001007387 */ /* 0x000fe20000100800 */
[----:B------:R-:W-:Y:S01]  /*40fd0*/  PRMT R28, RZ, 0x7610, R28 ;  /* 0x00007610ff1c7816 */ /* 0x000fe2000000001c */
[----:B------:R-:W4:Y:S02]  /*40fe0*/  LDL R7, [R1+0x324c] ;  /* 0x00324c0001077983 */ /* 0x000f240000100800 */
[----:B------:R-:W4:Y:S02]  /*40ff0*/  LDL R6, [R1+0x3258] ;  /* 0x0032580001067983 */ /* 0x000f240000100800 */
[----:B--2---:R-:W-:Y:S02]  /*41000*/  @!P0 IMAD.MOV.U32 R13, RZ, RZ, R5 ;  /* 0x000000ffff0d8224 */ /* 0x004fe400078e0005 */
[----:B---3--:R-:W-:-:S05]  /*41010*/  @!P0 IMAD.MOV.U32 R12, RZ, RZ, R4 ;  /* 0x000000ffff0c8224 */ /* 0x008fca00078e0004 */
[----:B------:R0:W2:Y:S01]  /*41020*/  @!P0 LDG.E.U16 R29, [R12.64] ;  /* 0x000000080c1d8981 */ /* 0x0000a2000c1e1500 */
[----:B------:R-:W-:Y:S01]  /*41030*/  PRMT R27, RZ, 0x7610, R27 ;  /* 0x00007610ff1b7816 */ /* 0x000fe2000000001b */
[----:B0-----:R-:W-:Y:S02]  /*41040*/  @!P0 IMAD.MOV.U32 R12, RZ, RZ, R10 ;  /* 0x000000ffff0c8224 */ /* 0x001fe400078e000a */
[----:B------:R-:W-:-:S05]  /*41050*/  @!P0 IMAD.MOV.U32 R13, RZ, RZ, R14 ;  /* 0x000000ffff0d8224 */ /* 0x000fca00078e000e */
[----:B------:R0:W3:Y:S02]  /*41060*/  @!P0 LDG.E.U16 R28, [R12.64] ;  /* 0x000000080c1c8981 */ /* 0x0000e4000c1e1500 */
[----:B0-----:R-:W-:Y:S02]  /*41070*/  @!P0 IMAD.MOV.U32 R12, RZ, RZ, R8 ;  /* 0x000000ffff0c8224 */ /* 0x001fe400078e0008 */
[----:B------:R-:W-:-:S05]  /*41080*/  @!P0 IMAD.MOV.U32 R13, RZ, RZ, R9 ;  /* 0x000000ffff0d8224 */ /* 0x000fca00078e0009 */
[----:B------:R0:W3:Y:S04]  /*41090*/  @!P0 LDG.E.U16 R27, [R12.64] ;  /* 0x000000080c1b8981 */ /* 0x0000e8000c1e1500 */
[----:B----4-:R1:W-:Y:S01]  /*410a0*/  STL [R1+0x3334], R3 ;  /* 0x0033340301007387 */ /* 0x0103e20000100800 */
[----:B------:R-:W4:Y:S02]  /*410b0*/  LDL R5, [R1+0x325c] ;  /* 0x00325c0001057983 */ /* 0x000f240000100800 */
[----:B------:R-:W4:Y:S01]  /*410c0*/  LDL R4, [R1+0x3268] ;  /* 0x0032680001047983 */ /* 0x000f220000100800 */
[----:B------:R-:W-:Y:S01]  /*410d0*/  PRMT R16, RZ, 0x7610, R16 ;  /* 0x00007610ff107816 */ /* 0x000fe20000000010 */
[----:B0-----:R-:W-:Y:S02]  /*410e0*/  @!P0 IMAD.MOV.U32 R13, RZ, RZ, R7 ;  /* 0x000000ffff0d8224 */ /* 0x001fe400078e0007 */
[----:B------:R-:W-:-:S05]  /*410f0*/  @!P0 IMAD.MOV.U32 R12, RZ, RZ, R6 ;  /* 0x000000ffff0c8224 */ /* 0x000fca00078e0006 */
[----:B------:R4:W4:Y:S01]  /*41100*/  @!P0 LDG.E.U16 R16, [R12.64] ;  /* 0x000000080c108981 */ /* 0x000922000c1e1500 */
[----:B------:R-:W-:-:S03]  /*41110*/  PRMT R11, RZ, 0x7610, R11 ;  /* 0x00007610ff0b7816 */ /* 0x000fc6000000000b */
[----:B--2---:R-:W-:Y:S04]  /*41120*/  STL [R1+0x3338], R29 ;  /* 0x0033381d01007387 */ /* 0x004fe80000100800 */
[----:B---3--:R-:W-:Y:S01]  /*41130*/  STL [R1+0x333c], R28 ;  /* 0x00333c1c01007387 */ /* 0x008fe20000100800 */
[----:B-1----:R-:W2:Y:S02]  /*41140*/  LDL R3, [R1+0x322c] ;  /* 0x00322c0001037983 */ /* 0x002ea40000100800 */
[----:B------:R-:W3:Y:S01]  /*41150*/  LDL R0, [R1+0x3238] ;  /* 0x0032380001007983 */ /* 0x000ee20000100800 */
[----:B------:R-:W-:Y:S01]  /*41160*/  STL [R1+0x3340], R27 ;  /* 0x0033401b01007387 */ /* 0x000fe20000100800 */
[----:B------:R-:W3:Y:S02]  /*41170*/  LDL R18, [R1+0x326c] ;  /* 0x00326c0001127983 */ /* 0x000ee40000100800 */
[----:B------:R-:W3:Y:S02]  /*41180*/  LDL R10, [R1+0x3278] ;  /* 0x00327800010a7983 */ /* 0x000ee40000100800 */
[----:B----4-:R-:W-:-:S02]  /*41190*/  @!P0 IMAD.MOV.U32 R13, RZ, RZ, R5 ;  /* 0x000000ffff0d8224 */ /* 0x010fc400078e0005 */
[----:B------:R-:W-:-:S05]  /*411a0*/  @!P0 IMAD.MOV.U32 R12, RZ, RZ, R4 ;  /* 0x000000ffff0c8224 */ /* 0x000fca00078e0004 */
[----:B------:R0:W4:Y:S04]  /*411b0*/  @!P0 LDG.E.U16 R11, [R12.64] ;  /* 0x000000080c0b8981 */ /* 0x000128000c1e1500 */
[----:B------:R-:W-:Y:S01]  /*411c0*/  STL [R1+0x3344], R16 ;  /* 0x0033441001007387 */ /* 0x000fe20000100800 */
[----:B------:R-:W-:Y:S01]  /*411d0*/  PRMT R20, RZ, 0x7610, R20 ;  /* 0x00007610ff147816 */ /* 0x000fe20000000014 */
[----:B------:R-:W4:Y:S02]  /*411e0*/  LDL R9, [R1+0x327c] ;  /* 0x00327c0001097983 */ /* 0x000f240000100800 */
[----:B------:R-:W4:Y:S01]  /*411f0*/  LDL R8, [R1+0x3288] ;  /* 0x0032880001087983 */ /* 0x000f220000100800 */
[----:B------:R-:W4:Y:S04]  /*41200*/  LDL R7, [R1+0x328c] ;  /* 0x00328c0001077983 */ /* 0x000f280000100800 */
[----:B------:R-:W4:Y:S04]  /*41210*/  LDL R6, [R1+0x3298] ;  /* 0x0032980001067983 */ /* 0x000f280000100800 */
[----:B------:R-:W4:Y:S04]  /*41220*/  LDL R5, [R1+0x323c] ;  /* 0x00323c0001057983 */ /* 0x000f280000100800 */
[----:B------:R-:W4:Y:S01]  /*41230*/  LDL R4, [R1+0x3248] ;  /* 0x0032480001047983 */ /* 0x000f220000100800 */
[----:B0-----:R-:W-:Y:S01]  /*41240*/  PRMT R12, RZ, 0x7610, R12 ;  /* 0x00007610ff0c7816 */ /* 0x001fe2000000000c */
[----:B--2---:R-:W-:-:S02]  /*41250*/  @!P0 IMAD.MOV.U32 R15, RZ, RZ, R3 ;  /* 0x000000ffff0f8224 */ /* 0x004fc400078e0003 */
[----:B---3--:R-:W-:-:S05]  /*41260*/  @!P0 IMAD.MOV.U32 R14, RZ, RZ, R0 ;  /* 0x000000ffff0e8224 */ /* 0x008fca00078e0000 */
[----:B------:R0:W2:Y:S02]  /*41270*/  @!P0 LDG.E.U16 R20, [R14.64] ;  /* 0x000000080e148981 */ /* 0x0000a4000c1e1500 */
[----:B0-----:R-:W-:Y:S02]  /*41280*/  @!P0 IMAD.MOV.U32 R15, RZ, RZ, R18 ;  /* 0x000000ffff0f8224 */ /* 0x001fe400078e0012 */
[----:B------:R-:W-:-:S05]  /*41290*/  @!P0 IMAD.MOV.U32 R14, RZ, RZ, R10 ;  /* 0x000000ffff0e8224 */ /* 0x000fca00078e000a */
[----:B------:R0:W3:Y:S04]  /*412a0*/  @!P0 LDG.E.U16 R12, [R14.64] ;  /* 0x000000080e0c8981 */ /* 0x0000e8000c1e1500 */
[----:B----4-:R-:W-:Y:S01]  /*412b0*/  STL [R1+0x3348], R11 ;  /* 0x0033480b01007387 */ /* 0x010fe20000100800 */
[----:B------:R-:W4:Y:S02]  /*412c0*/  LDL R3, [R1+0x329c] ;  /* 0x00329c0001037983 */ /* 0x000f240000100800 */
[----:B------:R-:W4:Y:S01]  /*412d0*/  LDL R0, [R1+0x32a8] ;  /* 0x0032a80001007983 */ /* 0x000f220000100800 */
[----:B------:R-:W-:Y:S01]  /*412e0*/  PRMT R13, RZ, 0x7610, R13 ;  /* 0x00007610ff0d7816 */ /* 0x000fe2000000000d */
[----:B0-----:R-:W-:Y:S02]  /*412f0*/  @!P0 IMAD.MOV.U32 R14, RZ, RZ, R8 ;  /* 0x000000ffff0e8224 */ /* 0x001fe400078e0008 */
[----:B------:R-:W-:Y:S01]  /*41300*/  @!P0 IMAD.MOV.U32 R15, RZ, RZ, R9 ;  /* 0x000000ffff0f8224 */ /* 0x000fe200078e0009 */
[----:B------:R-:W-:-:S04]  /*41310*/  PRMT R17, RZ, 0x7610, R17 ;  /* 0x00007610ff117816 */ /* 0x000fc80000000011 */
[----:B------:R0:W4:Y:S01]  /*41320*/  @!P0 LDG.E.U16 R13, [R14.64] ;  /* 0x000000080e0d8981 */ /* 0x000122000c1e1500 */
[----:B------:R-:W-:Y:S01]  /*41330*/  PRMT R19, RZ, 0x7610, R19 ;  /* 0x00007610ff137816 */ /* 0x000fe20000000013 */
[----:B0-----:R-:W-:Y:S02]  /*41340*/  @!P0 IMAD.MOV.U32 R14, RZ, RZ, R6 ;  /* 0x000000ffff0e8224 */ /* 0x001fe400078e0006 */
[----:B------:R-:W-:-:S05]  /*41350*/  @!P0 IMAD.MOV.U32 R15, RZ, RZ, R7 ;  /* 0x000000ffff0f8224 */ /* 0x000fca00078e0007 */
[----:B------:R0:W4:Y:S02]  /*41360*/  @!P0 LDG.E.U16 R17, [R14.64] ;  /* 0x000000080e118981 */ /* 0x000124000c1e1500 */
[----:B0-----:R-:W-:Y:S02]  /*41370*/  @!P0 IMAD.MOV.U32 R14, RZ, RZ, R4 ;  /* 0x000000ffff0e8224 */ /* 0x001fe400078e0004 */
[----:B------:R-:W-:Y:S01]  /*41380*/  @!P0 IMAD.MOV.U32 R15, RZ, RZ, R5 ;  /* 0x000000ffff0f8224 */ /* 0x000fe200078e0005 */
[----:B--2---:R-:W-:Y:S04]  /*41390*/  STL [R1+0x334c], R20 ;  /* 0x00334c1401007387 */ /* 0x004fe80000100800 */
[----:B------:R4:W2:Y:S01]  /*413a0*/  @!P0 LDG.E.U16 R19, [R14.64] ;  /* 0x000000080e138981 */ /* 0x0008a2000c1e1500 */
[----:B------:R-:W-:-:S03]  /*413b0*/  PRMT R21, RZ, 0x7610, R21 ;  /* 0x00007610ff157816 */ /* 0x000fc60000000015 */
[----:B---3--:R0:W-:Y:S04]  /*413c0*/  STL [R1+0x3350], R12 ;  /* 0x0033500c01007387 */ /* 0x0081e80000100800 */
[----:B0-----:R-:W3:Y:S01]  /*413d0*/  LDL.LU R12, [R1+0x26c] ;  /* 0x00026c00010c7983 */ /* 0x001ee20000300800 */
[----:B------:R-:W2:Y:S02]  /*413e0*/  LDL.LU R20, [R1+0x264] ;  /* 0x0002640001147983 */ /* 0x000ea40000300800 */
[----:B------:R-:W2:Y:S02]  /*413f0*/  LDL.LU R11, [R1+0x25c] ;  /* 0x00025c00010b7983 */ /* 0x000ea40000300800 */
[----:B------:R-:W2:Y:S01]  /*41400*/  LDL.LU R16, [R1+0x254] ;  /* 0x0002540001107983 */ /* 0x000ea20000300800 */
[----:B------:R-:W2:Y:S01]  /*41410*/  LDL.LU R27, [R1+0x17c] ;  /* 0x00017c00011b7983 */ /* 0x000ea20000300800 */
[----:B------:R-:W2:Y:S02]  /*41420*/  LDL.LU R28, [R1+0x174] ;  /* 0x00017400011c7983 */ /* 0x000ea40000300800 */
[----:B------:R-:W2:Y:S02]  /*41430*/  LDL.LU R29, [R1+0x16c] ;  /* 0x00016c00011d7983 */ /* 0x000ea40000300800 */
[----:B----4-:R-:W-:-:S02]  /*41440*/  @!P0 IMAD.MOV.U32 R15, RZ, RZ, R3 ;  /* 0x000000ffff0f8224 */ /* 0x010fc400078e0003 */
[----:B------:R-:W-:Y:S01]  /*41450*/  @!P0 IMAD.MOV.U32 R14, RZ, RZ, R0 ;  /* 0x000000ffff0e8224 */ /* 0x000fe200078e0000 */
[----:B------:R-:W4:Y:S01]  /*41460*/  LDL.LU R3, [R1+0x164] ;  /* 0x0001640001037983 */ /* 0x000f220000300800 */
        /* <DEDUP_REMOVED lines=11> */
[----:B------:R0:W2:Y:S04]  /*41520*/  @!P0 LDG.E.U16 R21, [R14.64] ;  /* 0x000000080e158981 */ /* 0x0000a8000c1e1500 */
[----:B0-----:R-:W2:Y:S04]  /*41530*/  LDL R14, [R1+0x32ac] ;  /* 0x0032ac00010e7983 */ /* 0x001ea80000100800 */
        /* <DEDUP_REMOVED lines=8> */
[----:B------:R-:W-:-:S03]  /*415c0*/  PRMT R24, RZ, 0x7610, R24 ;  /* 0x00007610ff187816 */ /* 0x000fc60000000018 */
[----:B------:R-:W0:Y:S01]  /*415d0*/  S2R R2, SR_TID.X ;  /* 0x0000000000027919 */ /* 0x000e220000002100 */
[----:B--2---:R-:W-:-:S04]  /*415e0*/  @!P1 LOP3.LUT R15, R15, R14, RZ, 0x3c, !PT ;  /* 0x0000000e0f0f9212 */ /* 0x004fc800078e3cff */
[----:B------:R-:W-:-:S04]  /*415f0*/  @!P1 LOP3.LUT R14, R15, R14, RZ, 0x3c, !PT ;  /* 0x0000000e0f0e9212 */ /* 0x000fc800078e3cff */
[----:B------:R-:W-:-:S05]  /*41600*/  @!P1 LOP3.LUT R15, R15, R14, RZ, 0x3c, !PT ;  /* 0x0000000e0f0f9212 */ /* 0x000fca00078e3cff */
[----:B------:R1:W2:Y:S04]  /*41610*/  @!P1 LDG.E.U16 R24, [R14.64] ;  /* 0x000000080e189981 */ /* 0x0002a8000c1e1500 */
[----:B-1----:R-:W2:Y:S04]  /*41620*/  LDL R14, [R1+0x32bc] ;  /* 0x0032bc00010e7983 */ /* 0x002ea80000100800 */
[----:B------:R-:W2:Y:S01]  /*41630*/  LDL R15, [R1+0x32c8] ;  /* 0x0032c800010f7983 */ /* 0x000ea20000100800 */
[----:B0-----:R-:W-:Y:S02]  /*41640*/  LOP3.LUT R2, R2, 0x3f, RZ, 0xc0, !PT ;  /* 0x0000003f02027812 */ /* 0x001fe400078ec0ff */
[----:B------:R-:W-:-:S03]  /*41650*/  PRMT R25, RZ, 0x7610, R25 ;  /* 0x00007610ff197816 */ /* 0x000fc60000000019 */
[----:B------:R-:W-:Y:S01]  /*41660*/  IMAD.SHL.U32 R2, R2, 0x2, RZ ;  /* 0x0000000202027824 */ /* 0x000fe200078e00ff */
[----:B--2---:R-:W-:-:S04]  /*41670*/  @!P0 LOP3.LUT R15, R15, R14, RZ, 0x3c, !PT ;  /* 0x0000000e0f0f8212 */ /* 0x004fc800078e3cff */
[----:B------:R-:W-:-:S04]  /*41680*/  @!P0 LOP3.LUT R14, R15, R14, RZ, 0x3c, !PT ;  /* 0x0000000e0f0e8212 */ /* 0x000fc800078e3cff */
[----:B------:R-:W-:-:S05]  /*41690*/  @!P0 LOP3.LUT R15, R15, R14, RZ, 0x3c, !PT ;  /* 0x0000000e0f0f8212 */ /* 0x000fca00078e3cff */
[----:B------:R0:W2:Y:S04]  /*416a0*/  @!P0 LDG.E.U16 R25, [R14.64] ;  /* 0x000000080e198981 */ /* 0x0000a8000c1e1500 */
[----:B0-----:R-:W2:Y:S01]  /*416b0*/  LDL.LU R14, [R1+0x1c] ;  /* 0x00001c00010e7983 */ /* 0x001ea20000300800 */
[----:B------:R-:W-:Y:S02]  /*416c0*/  LOP3.LUT R15, R2, 0x70, RZ, 0x3c, !PT ;  /* 0x00000070020f7812 */ /* 0x000fe400078e3cff */
[----:B------:R-:W2:Y:S03]  /*416d0*/  LDL.LU R2, [R1+0x48] ;  /* 0x0000480001027983 */ /* 0x000ea60000300800 */
[----:B---3--:R0:W-:Y:S01]  /*416e0*/  STS.U16 [R15+0x1be00], R12 ;  /* 0x01be000c0f007388 */ /* 0x0081e20000000400 */
[----:B------:R1:W-:Y:S02]  /*416f0*/  STS.U16 [R15+0x1be80], R20 ;  /* 0x01be80140f007388 */ /* 0x0003e40000000400 */
[----:B------:R3:W-:Y:S02]  /*41700*/  STS.U16 [R15+0x1bf00], R11 ;  /* 0x01bf000b0f007388 */ /* 0x0007e40000000400 */
[----:B------:R4:W-:Y:S01]  /*41710*/  STS.U16 [R15+0x1bf80], R16 ;  /* 0x01bf80100f007388 */ /* 0x0009e20000000400 */
[----:B------:R4:W-:Y:S01]  /*41720*/  STS.U16 [R15+0x1dc00], R27 ;  /* 0x01dc001b0f007388 */ /* 0x0009e20000000400 */
[----:B------:R4:W-:Y:S03]  /*41730*/  STS.U16 [R15+0x1dc80], R28 ;  /* 0x01dc801c0f007388 */ /* 0x0009e60000000400 */
[----:B0-----:R-:W2:Y:S01]  /*41740*/  LDL.LU R12, [R1+0x3350] ;  /* 0x00335000010c7983 */ /* 0x001ea20000300800 */
[----:B-1----:R-:W2:Y:S02]  /*41750*/  LDL.LU R20, [R1+0x334c] ;  /* 0x00334c0001147983 */ /* 0x002ea40000300800 */
[----:B---3--:R-:W3:Y:S02]  /*41760*/  LDL.LU R11, [R1+0x3348] ;  /* 0x00334800010b7983 */ /* 0x008ee40000300800 */
[----:B----4-:R-:W4:Y:S01]  /*41770*/  LDL.LU R16, [R1+0x3344] ;  /* 0x0033440001107983 */ /* 0x010f220000300800 */
[----:B------:R-:W3:Y:S01]  /*41780*/  LDL.LU R27, [R1+0x3340] ;  /* 0x00334000011b7983 */ /* 0x000ee20000300800 */
[----:B------:R-:W3:Y:S03]  /*41790*/  LDL.LU R28, [R1+0x333c] ;  /* 0x00333c00011c7983 */ /* 0x000ee60000300800 */
[----:B------:R0:W-:Y:S01]  /*417a0*/  STS.U16 [R15+0x1dd00], R29 ;  /* 0x01dd001d0f007388 */ /* 0x0001e20000000400 */
[----:B------:R1:W-:Y:S02]  /*417b0*/  STS.U16 [R15+0x1dd80], R3 ;  /* 0x01dd80030f007388 */ /* 0x0003e40000000400 */
[----:B------:R1:W-:Y:S02]  /*417c0*/  STS.U16 [R15+0x1de00], R0 ;  /* 0x01de00000f007388 */ /* 0x0003e40000000400 */
[----:B------:R1:W-:Y:S01]  /*417d0*/  STS.U16 [R15+0x1de80], R26 ;  /* 0x01de801a0f007388 */ /* 0x0003e20000000400 */
[----:B------:R1:W-:Y:S01]  /*417e0*/  STS.U16 [R15+0x1df00], R4 ;  /* 0x01df00040f007388 */ /* 0x0003e20000000400 */
[----:B------:R1:W-:Y:S03]  /*417f0*/  STS.U16 [R15+0x1df80], R5 ;  /* 0x01df80050f007388 */ /* 0x0003e60000000400 */
[----:B0-----:R-:W3:Y:S01]  /*41800*/  LDL.LU R29, [R1+0x3338] ;  /* 0x00333800011d7983 */ /* 0x001ee20000300800 */
[----:B-1----:R-:W3:Y:S03]  /*41810*/  LDL.LU R3, [R1+0x3334] ;  /* 0x0033340001037983 */ /* 0x002ee60000300800 */
[----:B------:R-:W3:Y:S01]  /*41820*/  LDL.LU R0, [R1+0x3330] ;  /* 0x0033300001007983 */ /* 0x000ee20000300800 */
[----:B------:R-:W3:Y:S03]  /*41830*/  LDL.LU R26, [R1+0x332c] ;  /* 0x00332c00011a7983 */ /* 0x000ee60000300800 */
[----:B------:R-:W3:Y:S01]  /*41840*/  LDL.LU R4, [R1+0x3328] ;  /* 0x0033280001047983 */ /* 0x000ee20000300800 */
[----:B------:R-:W3:Y:S03]  /*41850*/  LDL.LU R5, [R1+0x3324] ;  /* 0x0033240001057983 */ /* 0x000ee60000300800 */
[----:B------:R0:W-:Y:S01]  /*41860*/  STS.U16 [R15+0x1fc00], R6 ;  /* 0x01fc00060f007388 */ /* 0x0001e20000000400 */
[----:B------:R1:W-:Y:S02]  /*41870*/  STS.U16 [R15+0x1fc80], R7 ;  /* 0x01fc80070f007388 */ /* 0x0003e40000000400 */
[----:B------:R1:W-:Y:S02]  /*41880*/  STS.U16 [R15+0x1fd00], R8 ;  /* 0x01fd00080f007388 */ /* 0x0003e40000000400 */
[----:B------:R1:W-:Y:S01]  /*41890*/  STS.U16 [R15+0x1fd80], R9 ;  /* 0x01fd80090f007388 */ /* 0x0003e20000000400 */
[----:B------:R1:W-:Y:S04]  /*418a0*/  STS.U16 [R15+0x1fe00], R10 ;  /* 0x01fe000a0f007388 */ /* 0x0003e80000000400 */
[----:B0-----:R-:W4:Y:S01]  /*418b0*/  LDL.LU R6, [R1+0x3320] ;  /* 0x0033200001067983 */ /* 0x001f220000300800 */
[----:B-1----:R-:W4:Y:S03]  /*418c0*/  LDL.LU R7, [R1+0x331c] ;  /* 0x00331c0001077983 */ /* 0x002f260000300800 */
[----:B------:R-:W4:Y:S01]  /*418d0*/  LDL.LU R8, [R1+0x3318] ;  /* 0x0033180001087983 */ /* 0x000f220000300800 */
[----:B------:R-:W4:Y:S03]  /*418e0*/  LDL.LU R9, [R1+0x3314] ;  /* 0x0033140001097983 */ /* 0x000f260000300800 */
[----:B------:R-:W4:Y:S04]  /*418f0*/  LDL.LU R10, [R1+0x3310] ;  /* 0x00331000010a7983 */ /* 0x000f280000300800 */
[----:B------:R0:W-:Y:S01]  /*41900*/  STS.U16 [R15+0x1fe80], R18 ;  /* 0x01fe80120f007388 */ /* 0x0001e20000000400 */
[----:B------:R1:W-:Y:S03]  /*41910*/  STS.U16 [R15+0x1ff00], R22 ;  /* 0x01ff00160f007388 */ /* 0x0003e60000000400 */
[----:B0-----:R-:W4:Y:S01]  /*41920*/  LDL.LU R18, [R1+0x330c] ;  /* 0x00330c0001127983 */ /* 0x001f220000300800 */
[----:B-1----:R-:W4:Y:S03]  /*41930*/  LDL.LU R22, [R1+0x3308] ;  /* 0x0033080001167983 */ /* 0x002f260000300800 */
[----:B--2---:R0:W-:Y:S04]  /*41940*/  STS.U16 [R15+0x1ff80], R2 ;  /* 0x01ff80020f007388 */ /* 0x0041e80000000400 */
[----:B0-----:R-:W0:Y:S02]  /*41950*/  S2R R2, SR_TID.X ;  /* 0x0000000000027919 */ /* 0x001e240000002100 */
[----:B0-----:R-:W-:-:S05]  /*41960*/  LOP3.LUT R2, R2, 0x3f, RZ, 0xc0, !PT ;  /* 0x0000003f02027812 */ /* 0x001fca00078ec0ff */
[----:B------:R-:W-:-:S05]  /*41970*/  IMAD.SHL.U32 R2, R2, 0x2, RZ ;  /* 0x0000000202027824 */ /* 0x000fca00078e00ff */
[----:B---3--:R0:W-:Y:S04]  /*41980*/  STS.U16 [R2+0x20000], R26 ;  /* 0x0200001a02007388 */ /* 0x0081e80000000400 */
[----:B------:R-:W-:Y:S04]  /*41990*/  STS.U16 [R2+0x20080], R14 ;  /* 0x0200800e02007388 */ /* 0x000fe80000000400 */
[----:B----4-:R1:W-:Y:S04]  /*419a0*/  STS.U16 [R2+0x20880], R10 ;  /* 0x0208800a02007388 */ /* 0x0103e80000000400 */
[----:B------:R2:W-:Y:S04]  /*419b0*/  STS.U16 [R2+0x20800], R16 ;  /* 0x0208001002007388 */ /* 0x0005e80000000400 */
[----:B0-----:R-:W3:Y:S01]  /*419c0*/  LDL.LU R26, [R1+0x3304] ;  /* 0x00330400011a7983 */ /* 0x001ee20000300800 */
[----:B-1----:R-:W-:-:S03]  /*419d0*/  LOP3.LUT R10, R2, 0x10, RZ, 0x3c, !PT ;  /* 0x00000010020a7812 */ /* 0x002fc600078e3cff */
[----:B--2---:R-:W2:Y:S01]  /*419e0*/  LDL.LU R16, [R1+0x14] ;  /* 0x0000140001107983 */ /* 0x004ea20000300800 */
[----:B------:R-:W-:-:S03]  /*419f0*/  LOP3.LUT R14, R2, 0x20, RZ, 0x3c, !PT ;  /* 0x00000020020e7812 */ /* 0x000fc600078e3cff */
[----:B------:R0:W-:Y:S04]  /*41a00*/  STS.U16 [R10+0x20100], R0 ;  /* 0x020100000a007388 */ /* 0x0001e80000000400 */
[----:B0-----:R-:W4:Y:S01]  /*41a10*/  LDL.LU R0, [R1+0x3300] ;  /* 0x0033000001007983 */ /* 0x001f220000300800 */
[----:B------:R-:W2:Y:S03]  /*41a20*/  LDL.LU R2, [R1+0x18] ;  /* 0x0000180001027983 */ /* 0x000ea60000300800 */
[----:B--2---:R0:W-:Y:S01]  /*41a30*/  STS.U16 [R10+0x20180], R2 ;  /* 0x020180020a007388 */ /* 0x0041e20000000400 */
[----:B------:R-:W-:Y:S02]  /*41a40*/  STS.U16 [R10+0x20980], R9 ;  /* 0x020980090a007388 */ /* 0x000fe40000000400 */
[----:B------:R-:W-:Y:S02]  /*41a50*/  STS.U16 [R10+0x20900], R11 ;  /* 0x0209000b0a007388 */ /* 0x000fe40000000400 */
[----:B------:R1:W-:Y:S01]  /*41a60*/  STS.U16 [R14+0x20200], R3 ;  /* 0x020200030e007388 */ /* 0x0003e20000000400 */
[----:B0-----:R-:W0:Y:S04]  /*41a70*/  S2R R2, SR_TID.X ;  /* 0x0000000000027919 */ /* 0x001e280000002100 */
[----:B-1----:R-:W2:Y:S04]  /*41a80*/  LDL.LU R3, [R1+0x32fc] ;  /* 0x0032fc0001037983 */ /* 0x002ea80000300800 */
[----:B------:R-:W-:Y:S01]  /*41a90*/  STS.U16 [R14+0x20280], R16 ;  /* 0x020280100e007388 */ /* 0x000fe20000000400 */
[----:B------:R-:W-:Y:S02]  /*41aa0*/  STS.U16 [R14+0x20a80], R8 ;  /* 0x020a80080e007388 */ /* 0x000fe40000000400 */
[----:B------:R-:W-:Y:S01]  /*41ab0*/  STS.U16 [R14+0x20a00], R12 ;  /* 0x020a000c0e007388 */ /* 0x000fe20000000400 */
[----:B0-----:R-:W-:-:S05]  /*41ac0*/  LOP3.LUT R2, R2, 0x3f, RZ, 0xc0, !PT ;  /* 0x0000003f02027812 */ /* 0x001fca00078ec0ff */
[----:B------:R-:W-:-:S05]  /*41ad0*/  IMAD.SHL.U32 R2, R2, 0x2, RZ ;  /* 0x0000000202027824 */ /* 0x000fca00078e00ff */
[----:B------:R-:W-:-:S05]  /*41ae0*/  LOP3.LUT R10, R2, 0x30, RZ, 0x3c, !PT ;  /* 0x00000030020a7812 */ /* 0x000fca00078e3cff */
[----:B------:R-:W-:Y:S01]  /*41af0*/  STS.U16 [R10+0x20300], R29 ;  /* 0x0203001d0a007388 */ /* 0x000fe20000000400 */
[----:B----4-:R0:W-:Y:S03]  /*41b00*/  STS.U16 [R10+0x20380], R0 ;  /* 0x020380000a007388 */ /* 0x0101e60000000400 */
[----:B0-----:R0:W5:Y:S01]  /*41b10*/  LDL.LU R0, [R1+0x32f8] ;  /* 0x0032f80001007983 */ /* 0x0011620000300800 */
[C---:B------:R-:W-:Y:S01]  /*41b20*/  LOP3.LUT R14, R2.reuse, 0x40, RZ, 0x3c, !PT ;  /* 0x00000040020e7812 */ /* 0x040fe200078e3cff */
[----:B------:R-:W-:Y:S02]  /*41b30*/  STS.U16 [R10+0x20b80], R7 ;  /* 0x020b80070a007388 */ /* 0x000fe40000000400 */
[----:B------:R1:W-:Y:S02]  /*41b40*/  STS.U16 [R10+0x20b00], R13 ;  /* 0x020b000d0a007388 */ /* 0x0003e40000000400 */
[----:B------:R-:W-:Y:S01]  /*41b50*/  STS.U16 [R14+0x20400], R28 ;  /* 0x0204001c0e007388 */ /* 0x000fe20000000400 */
[----:B-1----:R-:W-:-:S03]  /*41b60*/  LOP3.LUT R10, R2, 0x50, RZ, 0x3c, !PT ;  /* 0x00000050020a7812 */ /* 0x002fc600078e3cff */
[----:B--2---:R-:W-:Y:S01]  /*41b70*/  STS.U16 [R14+0x20480], R3 ;  /* 0x020480030e007388 */ /* 0x004fe20000000400 */
[----:B------:R-:W-:Y:S02]  /*41b80*/  STS.U16 [R14+0x20c80], R6 ;  /* 0x020c80060e007388 */ /* 0x000fe40000000400 */
[----:B------:R1:W-:Y:S02]  /*41b90*/  STS.U16 [R14+0x20c00], R17 ;  /* 0x020c00110e007388 */ /* 0x0003e40000000400 */
[----:B------:R0:W-:Y:S01]  /*41ba0*/  STS.U16 [R10+0x20500], R27 ;  /* 0x0205001b0a007388 */ /* 0x0001e20000000400 */
[----:B---3--:R0:W-:Y:S01]  /*41bb0*/  STS.U16 [R10+0x20580], R26 ;  /* 0x0205801a0a007388 */ /* 0x0081e20000000400 */
[----:B------:R0:W-:Y:S02]  /*41bc0*/  STS.U16 [R10+0x20d80], R5 ;  /* 0x020d80050a007388 */ /* 0x0001e40000000400 */
[----:B------:R0:W-:Y:S01]  /*41bd0*/  STS.U16 [R10+0x20d00], R21 ;  /* 0x020d00150a007388 */ /* 0x0001e20000000400 */
[----:B-1----:R-:W-:-:S05]  /*41be0*/  LOP3.LUT R14, R2, 0x60, RZ, 0x3c, !PT ;  /* 0x00000060020e7812 */ /* 0x002fca00078e3cff */
[----:B------:R0:W-:Y:S01]  /*41bf0*/  STS.U16 [R14+0x20600], R20 ;  /* 0x020600140e007388 */ /* 0x0001e20000000400 */
[----:B------:R0:W-:Y:S02]  /*41c00*/  STS.U16 [R14+0x20680], R22 ;  /* 0x020680160e007388 */ /* 0x0001e40000000400 */
[----:B------:R0:W-:Y:S02]  /*41c10*/  STS.U16 [R14+0x20e80], R4 ;  /* 0x020e80040e007388 */ /* 0x0001e40000000400 */
[----:B------:R0:W-:Y:S01]  /*41c20*/  STS.U16 [R14+0x20e00], R23 ;  /* 0x020e00170e007388 */ /* 0x0001e20000000400 */
[----:B------:R0:W-:Y:S01]  /*41c30*/  STS.U16 [R15+0x20700], R19 ;  /* 0x020700130f007388 */ /* 0x0001e20000000400 */
[----:B------:R0:W-:Y:S02]  /*41c40*/  STS.U16 [R15+0x20780], R18 ;  /* 0x020780120f007388 */ /* 0x0001e40000000400 */
[----:B------:R0:W-:Y:S02]  /*41c50*/  STS.U16 [R15+0x20f80], R24 ;  /* 0x020f80180f007388 */ /* 0x0001e40000000400 */
[----:B------:R0:W-:Y:S02]  /*41c60*/  STS.U16 [R15+0x20f00], R25 ;  /* 0x020f00190f007388 */ /* 0x0001e40000000400 */
[----:B------:R-:W-:-:S04]  /*41c70*/  IMAD.MOV.U32 R3, RZ, RZ, c[0x0][0x188] ;  /* 0x00006200ff037624 */ /* 0x000fc800078e00ff */
[----:B------:R-:W-:-:S04]  /*41c80*/  IMAD.SHL.U32 R3, R3, 0x80, RZ ;  /* 0x0000008003037824 */ /* 0x000fc800078e00ff */
[----:B------:R-:W-:-:S06]  /*41c90*/  IMAD.SHL.U32 R3, R3, 0x2, RZ ;  /* 0x0000000203037824 */ /* 0x000fcc00078e00ff */
[----:B------:R-:W2:Y:S04]  /*41ca0*/  LDL R3, [R1+0x390] ;  /* 0x0003900001037983 */ /* 0x000ea80000100800 */
[----:B0-----:R-:W0:Y:S04]  /*41cb0*/  S2R R15, SR_TID.X ;  /* 0x00000000000f7919 */ /* 0x001e280000002100 */
[----:B------:R-:W-:Y:S01]  /*41cc0*/  BAR.SYNC.DEFER_BLOCKING 0x0 ;  /* 0x0000000000007b1d */ /* 0x000fe20000010000 */
[C---:B0-----:R-:W-:Y:S01]  /*41cd0*/  LOP3.LUT R7, R15.reuse, 0x7, RZ, 0xc0, !PT ;  /* 0x000000070f077812 */ /* 0x041fe200078ec0ff */
[----:B------:R-:W-:-:S04]  /*41ce0*/  IMAD.SHL.U32 R16, R15, 0x2, RZ ;  /* 0x000000020f107824 */ /* 0x000fc800078e00ff */
[----:B------:R-:W-:-:S05]  /*41cf0*/  IMAD R7, R7, 0x110, RZ ;  /* 0x0000011007077824 */ /* 0x000fca00078e02ff */
[----:B------:R-:W-:-:S05]  /*41d00*/  LOP3.LUT R7, R7, 0x30, R16, 0x78, !PT ;  /* 0x0000003007077812 */ /* 0x000fca00078e7810 */
[----:B------:R-:W0:Y:S04]  /*41d10*/  LDSM.16.M88.4 R12, [R7+0x20000] ;  /* 0x02000000070c783b */ /* 0x000e280000000200 */
[----:B------:R-:W1:Y:S04]  /*41d20*/  LDSM.16.M88.4 R16, [R7+0x20800] ;  /* 0x020800000710783b */ /* 0x000e680000000200 */
[----:B-----5:R3:W-:Y:S04]  /*41d30*/  STL [R1+0x3588], R0 ;  /* 0x0035880001007387 */ /* 0x0207e80000100800 */
[----:B---3--:R-:W3:Y:S04]  /*41d40*/  LDL R0, [R1+0x394] ;  /* 0x0003940001007983 */ /* 0x008ee80000100800 */
[----:B0-----:R-:W-:Y:S04]  /*41d50*/  STL [R1+0x455c], R14 ;  /* 0x00455c0e01007387 */ /* 0x001fe80000100800 */
[----:B------:R-:W-:Y:S04]  /*41d60*/  STL [R1+0x4558], R15 ;  /* 0x0045580f01007387 */ /* 0x000fe80000100800 */
[----:B-1----:R-:W-:Y:S04]  /*41d70*/  STL [R1+0x4554], R18 ;  /* 0x0045541201007387 */ /* 0x002fe80000100800 */
[----:B------:R-:W-:Y:S04]  /*41d80*/  STL [R1+0x4550], R19 ;  /* 0x0045501301007387 */ /* 0x000fe80000100800 */
[----:B--2---:R-:W0:Y:S04]  /*41d90*/  LDSM.16.MT88.4 R20, [R3+0x80] ;  /* 0x000080000314783b */ /* 0x004e280000004200 */
[----:B------:R-:W1:Y:S04]  /*41da0*/  LDSM.16.MT88.4 R4, [R3+0x100] ;  /* 0x000100000304783b */ /* 0x000e680000004200 */
[----:B------:R-:W-:Y:S04]  /*41db0*/  LDSM.16.MT88.4 R8, [R3] ;  /* 0x000000000308783b */ /* 0x000fe80000004200 */
[----:B0-----:R-:W-:Y:S04]  /*41dc0*/  STL.64 [R1+0x4708], R22 ;  /* 0x0047081601007387 */ /* 0x001fe80000100a00 */
[----:B------:R-:W-:Y:S04]  /*41dd0*/  STL.64 [R1+0x4700], R20 ;  /* 0x0047001401007387 */ /* 0x000fe80000100a00 */
[----:B------:R-:W0:Y:S04]  /*41de0*/  LDSM.16.MT88.4 R20, [R3+0x180] ;  /* 0x000180000314783b */ /* 0x000e280000004200 */
[----:B-1----:R-:W-:Y:S01]  /*41df0*/  STL.64 [R1+0x46e8], R6 ;  /* 0x0046e80601007387 */ /* 0x002fe20000100a00 */
[----:B0-----:R-:W-:-:S02]  /*41e00*/  IMAD.MOV.U32 R27, RZ, RZ, R20 ;  /* 0x000000ffff1b7224 */ /* 0x001fc400078e0014 */
[----:B------:R-:W-:Y:S02]  /*41e10*/  IMAD.MOV.U32 R26, RZ, RZ, R21 ;  /* 0x000000ffff1a7224 */ /* 0x000fe400078e0015 */
[----:B------:R-:W-:Y:S02]  /*41e20*/  IMAD.MOV.U32 R25, RZ, RZ, R22 ;  /* 0x000000ffff197224 */ /* 0x000fe400078e0016 */
[----:B------:R-:W-:Y:S02]  /*41e30*/  IMAD.MOV.U32 R24, RZ, RZ, R23 ;  /* 0x000000ffff187224 */ /* 0x000fe400078e0017 */
[----:B------:R-:W0:Y:S04]  /*41e40*/  LDSM.16.MT88.4 R20, [R3+0x200] ;  /* 0x000200000314783b */ /* 0x000e280000004200 */
[----:B------:R1:W-:Y:S04]  /*41e50*/  STL.64 [R1+0x46e0], R4 ;  /* 0x0046e00401007387 */ /* 0x0003e80000100a00 */
[----:B-1----:R-:W2:Y:S04]  /*41e60*/  LDL.LU.64 R4, [R1+0x690] ;  /* 0x0006900001047983 */ /* 0x002ea80000300a00 */
[----:B------:R-:W2:Y:S04]  /*41e70*/  LDL.LU.64 R6, [R1+0x698] ;  /* 0x0006980001067983 */ /* 0x000ea80000300a00 */
[----:B------:R0:W-:Y:S04]  /*41e80*/  STL.64 [R1+0x46d8], R26 ;  /* 0x0046d81a01007387 */ /* 0x0001e80000100a00 */
[----:B------:R1:W-:Y:S01]  /*41e90*/  STL.64 [R1+0x46d0], R24 ;  /* 0x0046d01801007387 */ /* 0x0003e20000100a00 */
[----:B0-----:R-:W-:-:S02]  /*41ea0*/  IMAD.MOV.U32 R27, RZ, RZ, R20 ;  /* 0x000000ffff1b7224 */ /* 0x001fc400078e0014 */
[----:B------:R-:W-:Y:S02]  /*41eb0*/  IMAD.MOV.U32 R26, RZ, RZ, R21 ;  /* 0x000000ffff1a7224 */ /* 0x000fe400078e0015 */
[----:B-1----:R-:W-:Y:S01]  /*41ec0*/  IMAD.MOV.U32 R25, RZ, RZ, R22 ;  /* 0x000000ffff197224 */ /* 0x002fe200078e0016 */
[----:B------:R-:W4:Y:S01]  /*41ed0*/  LDL.LU.64 R20, [R1+0x680] ;  /* 0x0006800001147983 */ /* 0x000f220000300a00 */
[----:B------:R-:W-:-:S03]  /*41ee0*/  IMAD.MOV.U32 R24, RZ, RZ, R23 ;  /* 0x000000ffff187224 */ /* 0x000fc600078e0017 */
[----:B------:R-:W2:Y:S04]  /*41ef0*/  LDL.LU.64 R22, [R1+0x688] ;  /* 0x0006880001167983 */ /* 0x000ea80000300a00 */
[----:B--2---:R-:W-:Y:S04]  /*41f00*/  STL.64 [R1+0x4718], R22 ;  /* 0x0047181601007387 */ /* 0x004fe80000100a00 */
[----:B----4-:R0:W-:Y:S02]  /*41f10*/  STL.64 [R1+0x4710], R20 ;  /* 0x0047101401007387 */ /* 0x0101e40000100a00 */
[----:B0-----:R-:W-:Y:S02]  /*41f20*/  HMMA.16816.F32.BF16 R20, R8, R12, R4 ;  /* 0x0000000c0814723c */ /* 0x001fe40000041804 */
[----:B------:R-:W0:Y:S04]  /*41f30*/  LDSM.16.MT88.4 R4, [R3+0x280] ;  /* 0x000280000304783b */ /* 0x000e280000004200 */
[----:B------:R-:W-:Y:S04]  /*41f40*/  STL.64 [R1+0x46f8], R26 ;  /* 0x0046f81a01007387 */ /* 0x000fe80000100a00 */
[----:B------:R1:W-:Y:S11]  /*41f50*/  STL.64 [R1+0x46f0], R24 ;  /* 0x0046f01801007387 */ /* 0x0003f60000100a00 */
[----:B------:R-:W-:Y:S02]  /*41f60*/  @!UPT UIADD3 URZ, URZ, URZ, URZ ;  /* 0x0000003f3f3ff290 */ /* 0x000fe4000fffe03f */
[----:B------:R-:W-:Y:S04]  /*41f70*/  STL.64 [R1+0x160], R20 ;  /* 0x0001601401007387 */ /* 0x000fe80000100a00 */
[----:B------:R-:W-:Y:S04]  /*41f80*/  STL.64 [R1+0x168], R22 ;  /* 0x0001681601007387 */ /* 0x000fe80000100a00 */
[----:B------:R-:W2:Y:S01]  /*41f90*/  LDSM.16.MT88.4 R20, [R3+0x300] ;  /* 0x000300000314783b */ /* 0x000ea20000004200 */
[----:B0-----:R-:W-:-:S03]  /*41fa0*/  IMAD.MOV.U32 R29, RZ, RZ, R5 ;  /* 0x000000ffff1d7224 */ /* 0x001fc600078e0005 */
[----:B------:R0:W-:Y:S01]  /*41fb0*/  STL [R1+0x70], R4 ;  /* 0x0000700401007387 */ /* 0x0001e20000100800 */
[----:B------:R-:W-:-:S03]  /*41fc0*/  IMAD.MOV.U32 R2, RZ, RZ, R7 ;  /* 0x000000ffff027224 */ /* 0x000fc600078e0007 */
[----:B-1----:R-:W4:Y:S01]  /*41fd0*/  LDL.LU.64 R24, [R1+0x6a0] ;  /* 0x0006a00001187983 */ /* 0x002f220000300a00 */
[----:B------:R-:W-:-:S03]  /*41fe0*/  IMAD.MOV.U32 R28, RZ, RZ, R6 ;  /* 0x000000ffff1c7224 */ /* 0x000fc600078e0006 */
[----:B------:R-:W4:Y:S04]  /*41ff0*/  LDL.LU.64 R26, [R1+0x6a8] ;  /* 0x0006a800011a7983 */ /* 0x000f280000300a00 */
[----:B0-----:R-:W3:Y:S04]  /*42000*/  LDL.LU.64 R4, [R1+0x670] ;  /* 0x0006700001047983 */ /* 0x001ee80000300a00 */
[----:B------:R-:W3:Y:S04]  /*42010*/  LDL.LU.64 R6, [R1+0x678] ;  /* 0x0006780001067983 */ /* 0x000ee80000300a00 */
[----:B------:R-:W-:Y:S04]  /*42020*/  STL [R1+0x46bc], R29 ;  /* 0x0046bc1d01007387 */ /* 0x000fe80000100800 */
[----:B------:R-:W-:Y:S01]  /*42030*/  STL [R1+0x46b8], R2 ;  /* 0x0046b80201007387 */ /* 0x000fe20000100800 */
[----:B--2---:R-:W-:-:S03]  /*42040*/  IMAD.MOV.U32 R19, RZ, RZ, R22 ;  /* 0x000000ffff137224 */ /* 0x004fc600078e0016 */
[----:B------:R0:W-:Y:S01]  /*42050*/  STL.64 [R1+0x60], R20 ;  /* 0x0000601401007387 */ /* 0x0001e20000100a00 */
[----:B------:R-:W-:-:S03]  /*42060*/  IMAD.MOV.U32 R18, RZ, RZ, R23 ;  /* 0x000000ffff127224 */ /* 0x000fc600078e0017 */
[----:B------:R-:W2:Y:S04]  /*42070*/  LDL.LU.64 R22, [R1+0x4718] ;  /* 0x0047180001167983 */ /* 0x000ea80000300a00 */
[----:B0-----:R-:W2:Y:S02]  /*42080*/  LDL.LU.64 R20, [R1+0x4710] ;  /* 0x0047100001147983 */ /* 0x001ea40000300a00 */
[----:B--2---:R-:W-:Y:S02]  /*42090*/  HMMA.16816.F32.BF16 R8, R8, R16, R20 ;  /* 0x000000100808723c */ /* 0x004fe40000041814 */
[----:B------:R-:W0:Y:S11]  /*420a0*/  LDSM.16.MT88.4 R20, [R3+0x380] ;  /* 0x000380000314783b */ /* 0x000e360000004200 */
[----:B------:R-:W-:Y:S11]  /*420b0*/  @!UPT UIADD3 URZ, URZ, URZ, URZ ;  /* 0x0000003f3f3ff290 */ /* 0x000ff6000fffe03f */
[----:B------:R-:W-:Y:S01]  /*420c0*/  IMAD.MOV.U32 R14, RZ, RZ, R10 ;  /* 0x000000ffff0e7224 */ /* 0x000fe200078e000a */
[----:B------:R1:W-:Y:S01]  /*420d0*/  STL.64 [R1+0x150], R8 ;  /* 0x0001500801007387 */ /* 0x0003e20000100a00 */
[----:B------:R-:W-:-:S03]  /*420e0*/  IMAD.MOV.U32 R15, RZ, RZ, R11 ;  /* 0x000000ffff0f7224 */ /* 0x000fc600078e000b */
[----:B-1----:R-:W2:Y:S04]  /*420f0*/  LDL.LU.64 R8, [R1+0x600] ;  /* 0x0006000001087983 */ /* 0x002ea80000300a00 */
[----:B------:R-:W2:Y:S01]  /*42100*/  LDL.LU.64 R10, [R1+0x608] ;  /* 0x00060800010a7983 */ /* 0x000ea20000300a00 */
[----:B0-----:R-:W-:-:S03]  /*42110*/  IMAD.MOV.U32 R29, RZ, RZ, R20 ;  /* 0x000000ffff1d7224 */ /* 0x001fc600078e0014 */
[----:B------:R-:W-:Y:S01]  /*42120*/  STL [R1+0x4564], R14 ;  /* 0x0045640e01007387 */ /* 0x000fe20000100800 */
[----:B------:R-:W-:-:S03]  /*42130*/  IMAD.MOV.U32 R2, RZ, RZ, R21 ;  /* 0x000000ffff027224 */ /* 0x000fc600078e0015 */
[----:B------:R-:W-:Y:S04]  /*42140*/  STL [R1+0x4560], R15 ;  /* 0x0045600f01007387 */ /* 0x000fe80000100800 */
[----:B------:R0:W-:Y:S04]  /*42150*/  STL.64 [R1+0x58], R22 ;  /* 0x0000581601007387 */ /* 0x0001e80000100a00 */
[----:B0-----:R-:W4:Y:S04]  /*42160*/  LDL.LU.64 R22, [R1+0x4708] ;  /* 0x0047080001167983 */ /* 0x001f280000300a00 */
[----:B------:R-:W4:Y:S04]  /*42170*/  LDL.LU.64 R20, [R1+0x4700] ;  /* 0x0047000001147983 */ /* 0x000f280000300a00 */
[----:B------:R-:W-:Y:S01]  /*42180*/  STL [R1+0x4688], R3 ;  /* 0x0046880301007387 */ /* 0x000fe20000100800 */
[C---:B----4-:R-:W-:Y:S08]  /*42190*/  HMMA.16816.F32.BF16 R24, R20.reuse, R12, R24 ;  /* 0x0000000c1418723c */ /* 0x050ff00000041818 */
[----:B---3--:R-:W-:Y:S11]  /*421a0*/  HMMA.16816.F32.BF16 R20, R20, R16, R4 ;  /* 0x000000101414723c */ /* 0x008ff60000041804 */
[----:B------:R-:W-:Y:S04]  /*421b0*/  @!UPT UIADD3 URZ, URZ, URZ, URZ ;  /* 0x0000003f3f3ff290 */ /* 0x000fe8000fffe03f */
[----:B------:R-:W-:Y:S04]  /*421c0*/  STL.64 [R1+0x1a0], R24 ;  /* 0x0001a01801007387 */ /* 0x000fe80000100a00 */
[----:B------:R0:W-:Y:S04]  /*421d0*/  STL.64 [R1+0x1a8], R26 ;  /* 0x0001a81a01007387 */ /* 0x0001e80000100a00 */
[----:B0-----:R-:W3:Y:S04]  /*421e0*/  LDL.LU.64 R26, [R1+0x46f8] ;  /* 0x0046f800011a7983 */ /* 0x001ee80000300a00 */
[----:B------:R-:W4:Y:S04]  /*421f0*/  LDL.LU.64 R24, [R1+0x46f0] ;  /* 0x0046f00001187983 */ /* 0x000f280000300a00 */
[----:B------:R-:W2:Y:S04]  /*42200*/  LDL.LU.64 R6, [R1+0x46e8] ;  /* 0x0046e80001067983 */ /* 0x000ea80000300a00 */
[----:B------:R-:W2:Y:S01]  /*42210*/  LDL.LU.64 R4, [R1+0x46e0] ;  /* 0x0046e00001047983 */ /* 0x000ea20000300a00 */
[----:B------:R-:W-:-:S02]  /*42220*/  IMAD.MOV.U32 R14, RZ, RZ, R21 ;  /* 0x000000ffff0e7224 */ /* 0x000fc400078e0015 */
[----:B------:R-:W-:Y:S01]  /*42230*/  IMAD.MOV.U32 R15, RZ, RZ, R22 ;  /* 0x000000ffff0f7224 */ /* 0x000fe200078e0016 */
[----:B------:R-:W-:Y:S04]  /*42240*/  STL [R1+0x130], R20 ;  /* 0x0001301401007387 */ /* 0x000fe80000100800 */
[----:B------:R2:W-:Y:S04]  /*42250*/  STL [R1+0x13c], R23 ;  /* 0x00013c1701007387 */ /* 0x0005e80000100800 */
[----:B------:R-:W-:Y:S04]  /*42260*/  STL [R1+0x456c], R15 ;  /* 0x00456c0f01007387 */ /* 0x000fe80000100800 */
[----:B------:R-:W-:Y:S01]  /*42270*/  STL [R1+0x4568], R14 ;  /* 0x0045680e01007387 */ /* 0x000fe20000100800 */
[----:B--2---:R-:W-:Y:S07]  /*42280*/  HMMA.16816.F32.BF16 R20, R4, R12, R8 ;  /* 0x0000000c0414723c */ /* 0x004fee0000041808 */
[----:B---3--:R-:W-:-:S02]  /*42290*/  IMAD.MOV.U32 R8, RZ, RZ, R27 ;  /* 0x000000ffff087224 */ /* 0x008fc400078e001b */
[----:B------:R-:W-:Y:S02]  /*422a0*/  IMAD.MOV.U32 R9, RZ, RZ, R26 ;  /* 0x000000ffff097224 */ /* 0x000fe400078e001a */
[----:B----4-:R-:W-:Y:S02]  /*422b0*/  IMAD.MOV.U32 R10, RZ, RZ, R25 ;  /* 0x000000ffff0a7224 */ /* 0x010fe400078e0019 */
[----:B------:R-:W-:Y:S02]  /*422c0*/  IMAD.MOV.U32 R11, RZ, RZ, R24 ;  /* 0x000000ffff0b7224 */ /* 0x000fe400078e0018 */
[----:B------:R-:W0:Y:S08]  /*422d0*/  LDSM.16.MT88.4 R24, [R0] ;  /* 0x000000000018783b */ /* 0x000e300000004200 */
[----:B------:R1:W-:Y:S04]  /*422e0*/  STL.64 [R1+0x110], R20 ;  /* 0x0001101401007387 */ /* 0x0003e80000100a00 */
[----:B------:R-:W-:Y:S04]  /*422f0*/  STL.64 [R1+0x118], R22 ;  /* 0x0001181601007387 */ /* 0x000fe80000100a00 */
[----:B------:R-:W-:Y:S04]  /*42300*/  STL.64 [R1+0x46c8], R10 ;  /* 0x0046c80a01007387 */ /* 0x000fe80000100a00 */
[----:B------:R-:W-:Y:S04]  /*42310*/  STL.64 [R1+0x46c0], R8 ;  /* 0x0046c00801007387 */ /* 0x000fe80000100a00 */
[----:B------:R-:W2:Y:S01]  /*42320*/  LDSM.16.MT88.4 R8, [R0+0x80] ;  /* 0x000080000008783b */ /* 0x000ea20000004200 */
[----:B0-----:R-:W-:-:S02]  /*42330*/  IMAD.MOV.U32 R14, RZ, RZ, R27 ;  /* 0x000000ffff0e7224 */ /* 0x001fc400078e001b */
[----:B------:R-:W-:Y:S02]  /*42340*/  IMAD.MOV.U32 R15, RZ, RZ, R26 ;  /* 0x000000ffff0f7224 */ /* 0x000fe400078e001a */
[----:B-1----:R-:W-:Y:S02]  /*42350*/  IMAD.MOV.U32 R21, RZ, RZ, R24 ;  /* 0x000000ffff157224 */ /* 0x002fe400078e0018 */
[----:B------:R-:W-:Y:S02]  /*42360*/  IMAD.MOV.U32 R20, RZ, RZ, R25 ;  /* 0x000000ffff147224 */ /* 0x000fe400078e0019 */
[----:B------:R-:W3:Y:S04]  /*42370*/  LDL.LU.64 R24, [R1+0x620] ;  /* 0x0006200001187983 */ /* 0x000ee80000300a00 */
[----:B------:R-:W3:Y:S04]  /*42380*/  LDL.LU.64 R26, [R1+0x628] ;  /* 0x00062800011a7983 */ /* 0x000ee80000300a00 */
[----:B------:R-:W-:Y:S04]  /*42390*/  STL [R1+0x4690], R14 ;  /* 0x0046900e01007387 */ /* 0x000fe80000100800 */
[----:B------:R-:W-:Y:S04]  /*423a0*/  STL [R1+0x468c], R15 ;  /* 0x00468c0f01007387 */ /* 0x000fe80000100800 */
[----:B------:R0:W-:Y:S04]  /*423b0*/  STL.64 [R1+0x4670], R20 ;  /* 0x0046701401007387 */ /* 0x0001e80000100a00 */
[----:B0-----:R-:W4:Y:S04]  /*423c0*/  LDL.LU R20, [R1+0x60] ;  /* 0x0000600001147983 */ /* 0x001f280000300800 */
[----:B------:R-:W4:Y:S01]  /*423d0*/  LDL.LU R21, [R1+0x64] ;  /* 0x0000640001157983 */ /* 0x000f220000300800 */
[----:B------:R-:W-:-:S02]  /*423e0*/  IMAD.MOV.U32 R22, RZ, RZ, R19 ;  /* 0x000000ffff167224 */ /* 0x000fc400078e0013 */
[----:B------:R-:W-:Y:S02]  /*423f0*/  IMAD.MOV.U32 R23, RZ, RZ, R18 ;  /* 0x000000ffff177224 */ /* 0x000fe400078e0012 */
[----:B--2---:R-:W-:-:S03]  /*42400*/  IMAD.MOV.U32 R3, RZ, RZ, R11 ;  /* 0x000000ffff037224 */ /* 0x004fc600078e000b */
[----:B------:R-:W-:Y:S04]  /*42410*/  STL.64 [R1+0x46a0], R22 ;  /* 0x0046a01601007387 */ /* 0x000fe80000100a00 */
[----:B----4-:R-:W-:Y:S04]  /*42420*/  STL.64 [R1+0x4698], R20 ;  /* 0x0046981401007387 */ /* 0x010fe80000100a00 */
[----:B------:R-:W-:Y:S04]  /*42430*/  STL.64 [R1+0x20], R8 ;  /* 0x0000200801007387 */ /* 0x000fe80000100a00 */
[----:B------:R-:W-:Y:S04]  /*42440*/  STL [R1+0x28], R10 ;  /* 0x0000280a01007387 */ /* 0x000fe80000100800 */
[----:B------:R-:W0:Y:S01]  /*42450*/  LDSM.16.MT88.4 R8, [R0+0x100] ;  /* 0x000100000008783b */ /* 0x000e220000004200 */
[----:B---3--:R-:W-:Y:S03]  /*42460*/  HMMA.16816.F32.BF16 R4, R4, R16, R24 ;  /* 0x000000100404723c */ /* 0x008fe60000041818 */
[----:B0-----:R0:W-:Y:S01]  /*42470*/  STL.64 [R1+0x10], R8 ;  /* 0x0000100801007387 */ /* 0x0011e20000100a00 */
[----:B------:R-:W-:-:S02]  /*42480*/  IMAD.MOV.U32 R14, RZ, RZ, R10 ;  /* 0x000000ffff0e7224 */ /* 0x000fc400078e000a */
[----:B------:R-:W-:Y:S01]  /*42490*/  IMAD.MOV.U32 R15, RZ, RZ, R11 ;  /* 0x000000ffff0f7224 */ /* 0x000fe200078e000b */
[----:B0-----:R-:W2:Y:S04]  /*424a0*/  LDL.LU.64 R8, [R1+0x640] ;  /* 0x0006400001087983 */ /* 0x001ea80000300a00 */
[----:B------:R-:W2:Y:S04]  /*424b0*/  LDL.LU.64 R10, [R1+0x648] ;  /* 0x00064800010a7983 */ /* 0x000ea80000300a00 */
[----:B------:R-:W3:Y:S04]  /*424c0*/  LDL.LU.64 R20, [R1+0x5e0] ;  /* 0x0005e00001147983 */ /* 0x000ee80000300a00 */
[----:B------:R-:W3:Y:S04]  /*424d0*/  LDL.LU.64 R22, [R1+0x5e8] ;  /* 0x0005e80001167983 */ /* 0x000ee80000300a00 */
[----:B------:R-:W4:Y:S04]  /*424e0*/  LDL.LU.64 R26, [R1+0x46d8] ;  /* 0x0046d800011a7983 */ /* 0x000f280000300a00 */
[----:B------:R-:W2:Y:S01]  /*424f0*/  LDL.LU.64 R24, [R1+0x46d0] ;  /* 0x0046d00001187983 */ /* 0x000ea20000300a00 */
[----:B------:R-:W-:-:S02]  /*42500*/  IMAD.MOV.U32 R18, RZ, RZ, R6 ;  /* 0x000000ffff127224 */ /* 0x000fc400078e0006 */
[----:B------:R-:W-:Y:S01]  /*42510*/  IMAD.MOV.U32 R19, RZ, RZ, R7 ;  /* 0x000000ffff137224 */ /* 0x000fe200078e0007 */
[----:B------:R4:W-:Y:S04]  /*42520*/  STL.64 [R1+0x90], R4 ;  /* 0x0000900401007387 */ /* 0x0009e80000100a00 */
[----:B------:R-:W-:Y:S04]  /*42530*/  STL [R1+0x4574], R19 ;  /* 0x0045741301007387 */ /* 0x000fe80000100800 */
[----:B------:R-:W-:Y:S01]  /*42540*/  STL [R1+0x4570], R18 ;  /* 0x0045701201007387 */ /* 0x000fe20000100800 */
[----:B----4-:R-:W-:-:S02]  /*42550*/  IMAD.MOV.U32 R4, RZ, RZ, R27 ;  /* 0x000000ffff047224 */ /* 0x010fc400078e001b */
[----:B------:R-:W-:Y:S02]  /*42560*/  IMAD.MOV.U32 R5, RZ, RZ, R26 ;  /* 0x000000ffff057224 */ /* 0x000fe400078e001a */
[----:B--2---:R-:W-:Y:S02]  /*42570*/  IMAD.MOV.U32 R6, RZ, RZ, R25 ;  /* 0x000000ffff067224 */ /* 0x004fe400078e0019 */
[----:B------:R-:W-:Y:S02]  /*42580*/  IMAD.MOV.U32 R7, RZ, RZ, R24 ;  /* 0x000000ffff077224 */ /* 0x000fe400078e0018 */
[----:B------:R-:W0:Y:S04]  /*42590*/  LDSM.16.MT88.4 R24, [R0+0x180] ;  /* 0x000180000018783b */ /* 0x000e280000004200 */
[----:B0-----:R-:W-:Y:S04]  /*425a0*/  STL.64 [R1+0x4608], R26 ;  /* 0x0046081a01007387 */ /* 0x001fe80000100a00 */
[----:B------:R0:W-:Y:S04]  /*425b0*/  STL.64 [R1+0x4600], R24 ;  /* 0x0046001801007387 */ /* 0x0001e80000100a00 */
[----:B0-----:R-:W2:Y:S04]  /*425c0*/  LDL.LU.64 R24, [R1+0x610] ;  /* 0x0006100001187983 */ /* 0x001ea80000300a00 */
[----:B------:R-:W2:Y:S01]  /*425d0*/  LDL.LU.64 R26, [R1+0x618] ;  /* 0x00061800011a7983 */ /* 0x000ea20000300a00 */
[C---:B------:R-:W-:Y:S11]  /*425e0*/  HMMA.16816.F32.BF16 R8, R4.reuse, R12, R8 ;  /* 0x0000000c0408723c */ /* 0x040ff60000041808 */
[----:B------:R-:W-:Y:S11]  /*425f0*/  @!UPT UIADD3 URZ, URZ, URZ, URZ ;  /* 0x0000003f3f3ff290 */ /* 0x000ff6000fffe03f */
[----:B------:R-:W-:Y:S01]  /*42600*/  @!UPT UIADD3 URZ, URZ, URZ, URZ ;  /* 0x0000003f3f3ff290 */ /* 0x000fe2000fffe03f */
[----:B------:R-:W-:Y:S04]  /*42610*/  STL.64 [R1+0x80], R8 ;  /* 0x0000800801007387 */ /* 0x000fe80000100a00 */
[----:B------:R0:W-:Y:S04]  /*42620*/  STL.64 [R1+0x88], R10 ;  /* 0x0000880a01007387 */ /* 0x0001e80000100a00 */
[----:B0-----:R-:W3:Y:S04]  /*42630*/  LDL.LU.64 R10, [R1+0x46c8] ;  /* 0x0046c800010a7983 */ /* 0x001ee80000300a00 */
[----:B------:R-:W3:Y:S01]  /*42640*/  LDL.LU.64 R8, [R1+0x46c0] ;  /* 0x0046c00001087983 */ /* 0x000ee20000300a00 */
[----:B--2---:R-:W-:Y:S03]  /*42650*/  HMMA.16816.F32.BF16 R4, R4, R16, R24 ;  /* 0x000000100404723c */ /* 0x004fe60000041818 */
[----:B------:R-:W2:Y:S04]  /*42660*/  LDL.LU.64 R24, [R1+0x570] ;  /* 0x0005700001187983 */ /* 0x000ea80000300a00 */
[----:B------:R-:W4:Y:S11]  /*42670*/  LDL.LU.64 R26, [R1+0x578] ;  /* 0x00057800011a7983 */ /* 0x000f360000300a00 */
[----:B------:R-:W-:Y:S05]  /*42680*/  @!UPT UIADD3 URZ, URZ, URZ, URZ ;  /* 0x0000003f3f3ff290 */ /* 0x000fea000fffe03f */
[----:B------:R-:W-:Y:S04]  /*42690*/  STL.64 [R1+0xf0], R4 ;  /* 0x0000f00401007387 */ /* 0x000fe80000100a00 */
[----:B------:R3:W-:Y:S02]  /*426a0*/  STL.64 [R1+0xf8], R6 ;  /* 0x0000f80601007387 */ /* 0x0007e40000100a00 */
[----:B---3--:R-:W-:Y:S02]  /*426b0*/  HMMA.16816.F32.BF16 R4, R8, R12, R20 ;  /* 0x0000000c0804723c */ /* 0x008fe40000041814 */
[----:B----4-:R-:W-:Y:S04]  /*426c0*/  STL.64 [R1+0x46b0], R26 ;  /* 0x0046b01a01007387 */ /* 0x010fe80000100a00 */
[----:B--2---:R0:W-:Y:S04]  /*426d0*/  STL.64 [R1+0x46a8], R24 ;  /* 0x0046a81801007387 */ /* 0x0041e80000100a00 */
[----:B0-----:R-:W2:Y:S04]  /*426e0*/  LDL.LU.64 R24, [R1+0x5c0] ;  /* 0x0005c00001187983 */ /* 0x001ea80000300a00 */
[----:B------:R-:W2:Y:S04]  /*426f0*/  LDL.LU.64 R26, [R1+0x5c8] ;  /* 0x0005c800011a7983 */ /* 0x000ea80000300a00 */
[----:B------:R-:W3:Y:S04]  /*42700*/  LDL.LU.64 R20, [R1+0x5d0] ;  /* 0x0005d00001147983 */ /* 0x000ee80000300a00 */
[----:B------:R-:W3:Y:S04]  /*42710*/  LDL.LU.64 R22, [R1+0x5d8] ;  /* 0x0005d80001167983 */ /* 0x000ee80000300a00 */
[----:B------:R-:W-:Y:S04]  /*42720*/  STL.64 [R1+0x1d0], R4 ;  /* 0x0001d00401007387 */ /* 0x000fe80000100a00 */
[----:B------:R-:W-:Y:S04]  /*42730*/  STL.64 [R1+0x1d8], R6 ;  /* 0x0001d80601007387 */ /* 0x000fe80000100a00 */
[----:B------:R-:W0:Y:S04]  /*42740*/  LDSM.16.MT88.4 R4, [R0+0x200] ;  /* 0x000200000004783b */ /* 0x000e280000004200 */
[----:B0-----:R-:W-:Y:S04]  /*42750*/  STL.64 [R1+0x45e8], R6 ;  /* 0x0045e80601007387 */ /* 0x001fe80000100a00 */
[----:B------:R0:W-:Y:S02]  /*42760*/  STL.64 [R1+0x45e0], R4 ;  /* 0x0045e00401007387 */ /* 0x0001e40000100a00 */
[----:B0-----:R-:W-:-:S02]  /*42770*/  IMAD.MOV.U32 R4, RZ, RZ, R29 ;  /* 0x000000ffff047224 */ /* 0x001fc400078e001d */
[----:B------:R-:W4:Y:S01]  /*42780*/  LDL.LU R29, [R1+0x46bc] ;  /* 0x0046bc00011d7983 */ /* 0x000f220000300800 */
[----:B------:R-:W-:-:S03]  /*42790*/  IMAD.MOV.U32 R5, RZ, RZ, R2 ;  /* 0x000000ffff057224 */ /* 0x000fc600078e0002 */
[----:B------:R-:W2:Y:S04]  /*427a0*/  LDL.LU R2, [R1+0x46b8] ;  /* 0x0046b80001027983 */ /* 0x000ea80000300800 */
[----:B------:R-:W2:Y:S04]  /*427b0*/  LDL.LU R6, [R1+0x58] ;  /* 0x0000580001067983 */ /* 0x000ea80000300800 */
[----:B------:R-:W2:Y:S04]  /*427c0*/  LDL.LU R7, [R1+0x5c] ;  /* 0x00005c0001077983 */ /* 0x000ea80000300800 */
[----:B--2---:R-:W-:Y:S04]  /*427d0*/  STL.64 [R1+0x4680], R6 ;  /* 0x0046800601007387 */ /* 0x004fe80000100a00 */
[----:B------:R0:W-:Y:S04]  /*427e0*/  STL.64 [R1+0x4678], R4 ;  /* 0x0046780401007387 */ /* 0x0001e80000100a00 */
[----:B0-----:R-:W3:Y:S01]  /*427f0*/  LDL.LU R4, [R1+0x70] ;  /* 0x0000700001047983 */ /* 0x001ee20000300800 */
[----:B------:R-:W-:Y:S03]  /*42800*/  HMMA.16816.F32.BF16 R8, R8, R16, R24 ;  /* 0x000000100808723c */ /* 0x000fe60000041818 */
[----:B------:R-:W2:Y:S04]  /*42810*/  LDL.LU.64 R26, [R1+0x46b0] ;  /* 0x0046b000011a7983 */ /* 0x000ea80000300a00 */
[----:B------:R-:W2:Y:S11]  /*42820*/  LDL.LU.64 R24, [R1+0x46a8] ;  /* 0x0046a80001187983 */ /* 0x000eb60000300a00 */
[----:B------:R-:W-:Y:S05]  /*42830*/  @!UPT UIADD3 URZ, URZ, URZ, URZ ;  /* 0x0000003f3f3ff290 */ /* 0x000fea000fffe03f */
[----:B------:R-:W-:Y:S04]  /*42840*/  STL.64 [R1+0x1c0], R8 ;  /* 0x0001c00801007387 */ /* 0x000fe80000100a00 */
[----:B------:R-:W-:Y:S04]  /*42850*/  STL.64 [R1+0x1c8], R10 ;  /* 0x0001c80a01007387 */ /* 0x000fe80000100a00 */
[----:B------:R-:W0:Y:S01]  /*42860*/  LDSM.16.MT88.4 R8, [R0+0x280] ;  /* 0x000280000008783b */ /* 0x000e220000004200 */
[----:B----4-:R-:W-:Y:S02]  /*42870*/  IMAD.MOV.U32 R5, RZ, RZ, R29 ;  /* 0x000000ffff057224 */ /* 0x010fe400078e001d */
[----:B------:R-:W-:-:S02]  /*42880*/  IMAD.MOV.U32 R6, RZ, RZ, R28 ;  /* 0x000000ffff067224 */ /* 0x000fc400078e001c */
[----:B------:R-:W-:Y:S01]  /*42890*/  IMAD.MOV.U32 R7, RZ, RZ, R2 ;  /* 0x000000ffff077224 */ /* 0x000fe200078e0002 */
[----:B0-----:R-:W-:Y:S04]  /*428a0*/  STL.64 [R1+0x45d8], R10 ;  /* 0x0045d80a01007387 */ /* 0x001fe80000100a00 */
[----:B------:R0:W-:Y:S04]  /*428b0*/  STL.64 [R1+0x45d0], R8 ;  /* 0x0045d00801007387 */ /* 0x0001e80000100a00 */
[----:B0-----:R-:W4:Y:S04]  /*428c0*/  LDL.LU.64 R8, [R1+0x5b0] ;  /* 0x0005b00001087983 */ /* 0x001f280000300a00 */
[----:B------:R-:W4:Y:S01]  /*428d0*/  LDL.LU.64 R10, [R1+0x5b8] ;  /* 0x0005b800010a7983 */ /* 0x000f220000300a00 */
[C---:B---3--:R-:W-:Y:S11]  /*428e0*/  HMMA.16816.F32.BF16 R20, R4.reuse, R12, R20 ;  /* 0x0000000c0414723c */ /* 0x048ff60000041814 */
[----:B------:R-:W-:Y:S11]  /*428f0*/  @!UPT UIADD3 URZ, URZ, URZ, URZ ;  /* 0x0000003f3f3ff290 */ /* 0x000ff6000fffe03f */
[----:B------:R-:W-:Y:S01]  /*42900*/  @!UPT UIADD3 URZ, URZ, URZ, URZ ;  /* 0x0000003f3f3ff290 */ /* 0x000fe2000fffe03f */
[----:B------:R-:W-:Y:S04]  /*42910*/  STL.64 [R1+0x1b0], R20 ;  /* 0x0001b01401007387 */ /* 0x000fe80000100a00 */
[----:B------:R0:W-:Y:S04]  /*42920*/  STL.64 [R1+0x1b8], R22 ;  /* 0x0001b81601007387 */ /* 0x0001e80000100a00 */
[----:B0-----:R-:W2:Y:S04]  /*42930*/  LDL.LU.64 R22, [R1+0x46a0] ;  /* 0x0046a00001167983 */ /* 0x001ea80000300a00 */
[----:B------:R-:W2:Y:S01]  /*42940*/  LDL.LU.64 R20, [R1+0x4698] ;  /* 0x0046980001147983 */ /* 0x000ea20000300a00 */
[----:B----4-:R-:W-:Y:S11]  /*42950*/  HMMA.16816.F32.BF16 R8, R4, R16, R8 ;  /* 0x000000100408723c */ /* 0x010ff60000041808 */
[----:B------:R-:W-:Y:S11]  /*42960*/  @!UPT UIADD3 URZ, URZ, URZ, URZ ;  /* 0x0000003f3f3ff290 */ /* 0x000ff6000fffe03f */
[----:B------:R-:W-:Y:S01]  /*42970*/  @!UPT UIADD3 URZ, URZ, URZ, URZ ;  /* 0x0000003f3f3ff290 */ /* 0x000fe2000fffe03f */
[----:B------:R-:W-:Y:S04]  /*42980*/  STL.64 [R1+0x180], R8 ;  /* 0x0001800801007387 */ /* 0x000fe80000100a00 */
[----:B------:R-:W-:Y:S01]  /*42990*/  STL.64 [R1+0x188], R10 ;  /* 0x0001880a01007387 */ /* 0x000fe20000100a00 */
[----:B--2---:R-:W-:Y:S11]  /*429a0*/  HMMA.16816.F32.BF16 R4, R20, R12, R24 ;  /* 0x0000000c1404723c */ /* 0x004ff60000041818 */
[----:B------:R-:W-:Y:S11]  /*429b0*/  @!UPT UIADD3 URZ, URZ, URZ, URZ ;  /* 0x0000003f3f3ff290 */ /* 0x000ff6000fffe03f */
[----:B------:R-:W-:Y:S01]  /*429c0*/  @!UPT UIADD3 URZ, URZ, URZ, URZ ;  /* 0x0000003f3f3ff290 */ /* 0x000fe2000fffe03f */
[----:B------:R0:W-:Y:S01]  /*429d0*/  STL [R1+0x170], R4 ;  /* 0x0001700401007387 */ /* 0x0001e20000100800 */
[----:B------:R-:W-:Y:S02]  /*429e0*/  IMAD.MOV.U32 R29, RZ, RZ, R5 ;  /* 0x000000ffff1d7224 */ /* 0x000fe400078e0005 */
[----:B------:R-:W-:Y:S02]  /*429f0*/  IMAD.MOV.U32 R28, RZ, RZ, R6 ;  /* 0x000000ffff1c7224 */ /* 0x000fe400078e0006 */
[----:B------:R-:W-:Y:S01]  /*42a00*/  IMAD.MOV.U32 R2, RZ, RZ, R7 ;  /* 0x000000ffff027224 */ /* 0x000fe200078e0007 */
[----:B0-----:R-:W2:Y:S04]  /*42a10*/  LDL.LU.64 R4, [R1+0x540] ;  /* 0x0005400001047983 */ /* 0x001ea80000300a00 */
[----:B------:R-:W2:Y:S04]  /*42a20*/  LDL.LU.64 R6, [R1+0x548] ;  /* 0x0005480001067983 */ /* 0x000ea80000300a00 */
[----:B------:R-:W3:Y:S04]  /*42a30*/  LDL.LU R24, [R1+0x10] ;  /* 0x0000100001187983 */ /* 0x000ee80000300800 */
[----:B------:R-:W3:Y:S01]  /*42a40*/  LDL.LU R25, [R1+0x14] ;  /* 0x0000140001197983 */ /* 0x000ee20000300800 */
[----:B------:R-:W-:-:S02]  /*42a50*/  IMAD.MOV.U32 R26, RZ, RZ, R14 ;  /* 0x000000ffff1a7224 */ /* 0x000fc400078e000e */
[----:B------:R-:W-:Y:S01]  /*42a60*/  IMAD.MOV.U32 R27, RZ, RZ, R15 ;  /* 0x000000ffff1b7224 */ /* 0x000fe200078e000f */
[----:B------:R-:W4:Y:S04]  /*42a70*/  LDL.LU R14, [R1+0x4690] ;  /* 0x00469000010e7983 */ /* 0x000f280000300800 */
[----:B------:R-:W2:Y:S04]  /*42a80*/  LDL.LU R15, [R1+0x468c] ;  /* 0x00468c00010f7983 */ /* 0x000ea80000300800 */
[----:B------:R-:W-:Y:S04]  /*42a90*/  STL.64 [R1+0x4638], R26 ;  /* 0x0046381a01007387 */ /* 0x000fe80000100a00 */
[----:B---3--:R0:W-:Y:S04]  /*42aa0*/  STL.64 [R1+0x4630], R24 ;  /* 0x0046301801007387 */ /* 0x0081e80000100a00 */
[----:B0-----:R-:W3:Y:S04]  /*42ab0*/  LDL.LU.64 R24, [R1+0x520] ;  /* 0x0005200001187983 */ /* 0x001ee80000300a00 */
[----:B------:R-:W3:Y:S04]  /*42ac0*/  LDL.LU.64 R26, [R1+0x528] ;  /* 0x00052800011a7983 */ /* 0x000ee80000300a00 */
[----:B------:R-:W3:Y:S04]  /*42ad0*/  LDL.LU R8, [R1+0x20] ;  /* 0x0000200001087983 */ /* 0x000ee80000300800 */
[----:B------:R-:W3:Y:S04]  /*42ae0*/  LDL.LU R9, [R1+0x24] ;  /* 0x0000240001097983 */ /* 0x000ee80000300800 */
[----:B------:R-:W3:Y:S01]  /*42af0*/  LDL.LU R10, [R1+0x28] ;  /* 0x00002800010a7983 */ /* 0x000ee20000300800 */
[----:B------:R-:W-:-:S03]  /*42b00*/  IMAD.MOV.U32 R11, RZ, RZ, R3 ;  /* 0x000000ffff0b7224 */ /* 0x000fc600078e0003 */
[----:B------:R-:W4:Y:S01]  /*42b10*/  LDL.LU R3, [R1+0x4688] ;  /* 0x0046880001037983 */ /* 0x000f220000300800 */
[----:B--2---:R-:W-:Y:S03]  /*42b20*/  HMMA.16816.F32.BF16 R20, R20, R16, R4 ;  /* 0x000000101414723c */ /* 0x004fe60000041804 */
[----:B---3--:R-:W-:Y:S04]  /*42b30*/  STL.64 [R1+0x4648], R10 ;  /* 0x0046480a01007387 */ /* 0x008fe80000100a00 */
[----:B------:R0:W-:Y:S04]  /*42b40*/  STL.64 [R1+0x4640], R8 ;  /* 0x0046400801007387 */ /* 0x0001e80000100a00 */
[----:B0-----:R-:W2:Y:S04]  /*42b50*/  LDL.LU.64 R8, [R1+0x530] ;  /* 0x0005300001087983 */ /* 0x001ea80000300a00 */
[----:B------:R-:W2:Y:S04]  /*42b60*/  LDL.LU.64 R10, [R1+0x538] ;  /* 0x00053800010a7983 */ /* 0x000ea80000300a00 */
[----:B------:R-:W-:Y:S04]  /*42b70*/  STL [R1+0x4520], R2 ;  /* 0x0045200201007387 */ /* 0x000fe80000100800 */
[----:B------:R-:W-:Y:S04]  /*42b80*/  STL [R1+0x451c], R28 ;  /* 0x00451c1c01007387 */ /* 0x000fe80000100800 */
[----:B------:R-:W-:Y:S04]  /*42b90*/  STL [R1+0x4518], R29 ;  /* 0x0045181d01007387 */ /* 0x000fe80000100800 */
[----:B------:R-:W2:Y:S04]  /*42ba0*/  LDL.LU.64 R6, [R1+0x4680] ;  /* 0x0046800001067983 */ /* 0x000ea80000300a00 */
[----:B------:R-:W2:Y:S04]  /*42bb0*/  LDL.LU.64 R4, [R1+0x4678] ;  /* 0x0046780001047983 */ /* 0x000ea80000300a00 */
[----:B------:R0:W-:Y:S04]  /*42bc0*/  STL.64 [R1+0xd0], R20 ;  /* 0x0000d01401007387 */ /* 0x0001e80000100a00 */
[----:B------:R-:W-:Y:S04]  /*42bd0*/  STL.64 [R1+0xd8], R22 ;  /* 0x0000d81601007387 */ /* 0x000fe80000100a00 */
[----:B0-----:R-:W3:Y:S04]  /*42be0*/  LDL.LU.64 R20, [R1+0x4670] ;  /* 0x0046700001147983 */ /* 0x001ee80000300a00 */
[----:B------:R-:W-:Y:S01]  /*42bf0*/  STL.64 [R1+0x4668], R12 ;  /* 0x0046680c01007387 */ /* 0x000fe20000100a00 */
[C---:B--2---:R-:W-:Y:S11]  /*42c00*/  HMMA.16816.F32.BF16 R8, R4.reuse, R12, R8 ;  /* 0x0000000c0408723c */ /* 0x044ff60000041808 */
[----:B------:R-:W-:Y:S11]  /*42c10*/  @!UPT UIADD3 URZ, URZ, URZ, URZ ;  /* 0x0000003f3f3ff290 */ /* 0x000ff6000fffe03f */
[----:B------:R-:W-:Y:S01]  /*42c20*/  @!UPT UIADD3 URZ, URZ, URZ, URZ ;  /* 0x0000003f3f3ff290 */ /* 0x000fe2000fffe03f */
[----:B------:R3:W-:Y:S02]  /*42c30*/  STL.64 [R1+0xc0], R8 ;  /* 0x0000c00801007387 */ /* 0x0007e40000100a00 */
[----:B---3--:R-:W-:Y:S02]  /*42c40*/  IMAD.MOV.U32 R8, RZ, RZ, R21 ;  /* 0x000000ffff087224 */ /* 0x008fe400078e0015 */
[----:B------:R-:W-:Y:S02]  /*42c50*/  IMAD.MOV.U32 R9, RZ, RZ, R20 ;  /* 0x000000ffff097224 */ /* 0x000fe400078e0014 */
[----:B------:R-:W0:Y:S01]  /*42c60*/  LDSM.16.MT88.4 R20, [R0+0x300] ;  /* 0x000300000014783b */ /* 0x000e220000004200 */
[----:B------:R-:W-:Y:S03]  /*42c70*/  HMMA.16816.F32.BF16 R4, R4, R16, R24 ;  /* 0x000000100404723c */ /* 0x000fe60000041818 */
[----:B------:R-:W-:Y:S04]  /*42c80*/  STL.64 [R1+0xc8], R10 ;  /* 0x0000c80a01007387 */ /* 0x000fe80000100a00 */
[----:B0-----:R-:W-:Y:S04]  /*42c90*/  STL.64 [R1+0x45a8], R22 ;  /* 0x0045a81601007387 */ /* 0x001fe80000100a00 */
[----:B------:R-:W-:Y:S04]  /*42ca0*/  STL.64 [R1+0x45a0], R20 ;  /* 0x0045a01401007387 */ /* 0x000fe80000100a00 */
[----:B------:R0:W-:Y:S04]  /*42cb0*/  STL.64 [R1+0x4660], R16 ;  /* 0x0046601001007387 */ /* 0x0001e80000100a00 */
[----:B0-----:R-:W2:Y:S04]  /*42cc0*/  LDL.LU.64 R16, [R1+0x6b0] ;  /* 0x0006b00001107983 */ /* 0x001ea80000300a00 */
[----:B------:R-:W-:Y:S04]  /*42cd0*/  STL.64 [R1+0x60], R4 ;  /* 0x0000600401007387 */ /* 0x000fe80000100a00 */
[----:B------:R-:W-:Y:S04]  /*42ce0*/  STL.64 [R1+0x68], R6 ;  /* 0x0000680601007387 */ /* 0x000fe80000100a00 */
[----:B------:R-:W2:Y:S04]  /*42cf0*/  LDL.LU.64 R18, [R1+0x6b8] ;  /* 0x0006b80001127983 */ /* 0x000ea80000300a00 */
[----:B------:R-:W3:Y:S04]  /*42d00*/  LDL.LU.64 R24, [R1+0x650] ;  /* 0x0006500001187983 */ /* 0x000ee80000300a00 */
[----:B------:R-:W2:Y:S04]  /*42d10*/  LDL.LU.64 R26, [R1+0x658] ;  /* 0x00065800011a7983 */ /* 0x000ea80000300a00 */
[----:B--2---:R-:W-:Y:S04]  /*42d20*/  STL.64 [R1+0x4658], R26 ;  /* 0x0046581a01007387 */ /* 0x004fe80000100a00 */
[----:B---3--:R0:W-:Y:S04]  /*42d30*/  STL.64 [R1+0x4650], R24 ;  /* 0x0046501801007387 */ /* 0x0081e80000100a00 */
[----:B0-----:R-:W2:Y:S04]  /*42d40*/  LDL.LU.64 R24, [R1+0x660] ;  /* 0x0006600001187983 */ /* 0x001ea80000300a00 */
[----:B------:R-:W2:Y:S04]  /*42d50*/  LDL.LU.64 R26, [R1+0x668] ;  /* 0x00066800011a7983 */ /* 0x000ea80000300a00 */
[----:B------:R-:W3:Y:S04]  /*42d60*/  LDL.LU.64 R4, [R1+0x580] ;  /* 0x0005800001047983 */ /* 0x000ee80000300a00 */
[----:B------:R-:W2:Y:S04]  /*42d70*/  LDL.LU.64 R6, [R1+0x588] ;  /* 0x0005880001067983 */ /* 0x000ea80000300a00 */
[----:B--2---:R-:W-:Y:S04]  /*42d80*/  STL.64 [R1+0x45f8], R6 ;  /* 0x0045f80601007387 */ /* 0x004fe80000100a00 */
[----:B---3--:R0:W-:Y:S04]  /*42d90*/  STL.64 [R1+0x45f0], R4 ;  /* 0x0045f00401007387 */ /* 0x0081e80000100a00 */
[----:B0-----:R-:W2:Y:S04]  /*42da0*/  LDL.LU.64 R4, [R1+0x590] ;  /* 0x0005900001047983 */ /* 0x001ea80000300a00 */
[----:B------:R-:W3:Y:S01]  /*42db0*/  LDL.LU.64 R6, [R1+0x598] ;  /* 0x0005980001067983 */ /* 0x000ee20000300a00 */
[----:B------:R-:W-:-:S02]  /*42dc0*/  IMAD.MOV.U32 R10, RZ, RZ, R15 ;  /* 0x000000ffff0a7224 */ /* 0x000fc400078e000f */
[----:B----4-:R-:W-:Y:S02]  /*42dd0*/  IMAD.MOV.U32 R11, RZ, RZ, R14 ;  /* 0x000000ffff0b7224 */ /* 0x010fe400078e000e */
[----:B------:R-:W0:Y:S04]  /*42de0*/  LDSM.16.MT88.4 R12, [R0+0x380] ;  /* 0x00038000000c783b */ /* 0x000e280000004200 */
[----:B---3--:R-:W-:Y:S04]  /*42df0*/  STL.64 [R1+0x4618], R6 ;  /* 0x0046180601007387 */ /* 0x008fe80000100a00 */
[----:B--2---:R1:W-:Y:S04]  /*42e00*/  STL.64 [R1+0x4610], R4 ;  /* 0x0046100401007387 */ /* 0x0043e80000100a00 */
[----:B-1----:R-:W2:Y:S04]  /*42e10*/  LDL.LU.64 R4, [R1+0x5a0] ;  /* 0x0005a00001047983 */ /* 0x002ea80000300a00 */
[----:B------:R-:W3:Y:S01]  /*42e20*/  LDL.LU.64 R6, [R1+0x5a8] ;  /* 0x0005a80001067983 */ /* 0x000ee20000300a00 */
[----:B0-----:R-:W-:-:S02]  /*42e30*/  IMAD.MOV.U32 R22, RZ, RZ, R12 ;  /* 0x000000ffff167224 */ /* 0x001fc400078e000c */
[----:B------:R-:W-:Y:S01]  /*42e40*/  IMAD.MOV.U32 R21, RZ, RZ, R13 ;  /* 0x000000ffff157224 */ /* 0x000fe200078e000d */
[----:B---3--:R-:W-:Y:S04]  /*42e50*/  STL.64 [R1+0x4628], R6 ;  /* 0x0046280601007387 */ /* 0x008fe80000100a00 */
[----:B--2---:R0:W-:Y:S04]  /*42e60*/  STL.64 [R1+0x4620], R4 ;  /* 0x0046200401007387 */ /* 0x0041e80000100a00 */
[----:B0-----:R-:W2:Y:S04]  /*42e70*/  LDL.LU.64 R4, [R1+0x5f0] ;  /* 0x0005f00001047983 */ /* 0x001ea80000300a00 */
[----:B------:R-:W2:Y:S04]  /*42e80*/  LDL.LU.64 R6, [R1+0x5f8] ;  /* 0x0005f80001067983 */ /* 0x000ea80000300a00 */
[----:B------:R-:W3:Y:S01]  /*42e90*/  LDL.LU.64 R12, [R1+0x4668] ;  /* 0x00466800010c7983 */ /* 0x000ee20000300a00 */
[----:B------:R-:W-:-:S03]  /*42ea0*/  IMAD.MOV.U32 R20, RZ, RZ, R14 ;  /* 0x000000ffff147224 */ /* 0x000fc600078e000e */
[----:B------:R-:W-:Y:S04]  /*42eb0*/  STL [R1+0x45b8], R22 ;  /* 0x0045b81601007387 */ /* 0x000fe80000100800 */
[----:B------:R0:W-:Y:S04]  /*42ec0*/  STL.64 [R1+0x45b0], R20 ;  /* 0x0045b01401007387 */ /* 0x0001e80000100a00 */
[----:B0-----:R-:W4:Y:S04]  /*42ed0*/  LDL.LU.64 R20, [R1+0x630] ;  /* 0x0006300001147983 */ /* 0x001f280000300a00 */
[----:B------:R-:W4:Y:S04]  /*42ee0*/  LDL.LU.64 R22, [R1+0x638] ;  /* 0x0006380001167983 */ /* 0x000f280000300a00 */
[----:B------:R-:W-:Y:S01]  /*42ef0*/  STL [R1+0x4578], R0 ;  /* 0x0045780001007387 */ /* 0x000fe20000100800 */
[C---:B---3--:R-:W-:Y:S11]  /*42f00*/  HMMA.16816.F32.BF16 R16, R8.reuse, R12, R16 ;  /* 0x0000000c0810723c */ /* 0x048ff60000041810 */
[----:B------:R-:W-:Y:S11]  /*42f10*/  @!UPT UIADD3 URZ, URZ, URZ, URZ ;  /* 0x0000003f3f3ff290 */ /* 0x000ff6000fffe03f */
[----:B------:R-:W-:Y:S01]  /*42f20*/  @!UPT UIADD3 URZ, URZ, URZ, URZ ;  /* 0x0000003f3f3ff290 */ /* 0x000fe2000fffe03f */
[----:B------:R0:W-:Y:S04]  /*42f30*/  STL.64 [R1+0x140], R16 ;  /* 0x0001401001007387 */ /* 0x0001e80000100a00 */
[----:B------:R-:W-:Y:S04]  /*42f40*/  STL.64 [R1+0x148], R18 ;  /* 0x0001481201007387 */ /* 0x000fe80000100a00 */
[----:B0-----:R-:W3:Y:S02]  /*42f50*/  LDL.LU.64 R16, [R1+0x4660] ;  /* 0x0046600001107983 */ /* 0x001ee40000300a00 */
[----:B---3--:R-:W-:Y:S02]  /*42f60*/  HMMA.16816.F32.BF16 R8, R8, R16, R24 ;  /* 0x000000100808723c */ /* 0x008fe40000041818 */
[----:B------:R-:W3:Y:S04]  /*42f70*/  LDL.LU.64 R26, [R1+0x4658] ;  /* 0x00465800011a7983 */ /* 0x000ee80000300a00 */
[----:B------:R-:W3:Y:S11]  /*42f80*/  LDL.LU.64 R24, [R1+0x4650] ;  /* 0x0046500001187983 */ /* 0x000ef60000300a00 */
[----:B------:R-:W-:Y:S06]  /*42f90*/  @!UPT UIADD3 URZ, URZ, URZ, URZ ;  /* 0x0000003f3f3ff290 */ /* 0x000fec000fffe03f */
[----:B------:R-:W-:Y:S04]  /*42fa0*/  STL.64 [R1+0xb0], R8 ;  /* 0x0000b00801007387 */ /* 0x000fe80000100a00 */
[----:B------:R0:W-:Y:S04]  /*42fb0*/  STL.64 [R1+0xb8], R10 ;  /* 0x0000b80a01007387 */ /* 0x0001e80000100a00 */
[----:B0-----:R-:W3:Y:S04]  /*42fc0*/  LDL.LU.64 R10, [R1+0x4648] ;  /* 0x00464800010a7983 */ /* 0x001ee80000300a00 */
[----:B------:R-:W3:Y:S02]  /*42fd0*/  LDL.LU.64 R8, [R1+0x4640] ;  /* 0x0046400001087983 */ /* 0x000ee40000300a00 */
[C---:B---3--:R-:W-:Y:S11]  /*42fe0*/  HMMA.16816.F32.BF16 R24, R8.reuse, R12, R24 ;  /* 0x0000000c0818723c */ /* 0x048ff60000041818 */
[----:B------:R-:W-:Y:S11]  /*42ff0*/  @!UPT UIADD3 URZ, URZ, URZ, URZ ;  /* 0x0000003f3f3ff290 */ /* 0x000ff6000fffe03f */
[----:B------:R-:W-:Y:S01]  /*43000*/  @!UPT UIADD3 URZ, URZ, URZ, URZ ;  /* 0x0000003f3f3ff290 */ /* 0x000fe2000fffe03f */
[----:B------:R-:W-:Y:S04]  /*43010*/  STL.64 [R1+0xa0], R24 ;  /* 0x0000a01801007387 */ /* 0x000fe80000100a00 */
[----:B------:R0:W-:Y:S04]  /*43020*/  STL.64 [R1+0xa8], R26 ;  /* 0x0000a81a01007387 */ /* 0x0001e80000100a00 */
[----:B0-----:R-:W2:Y:S04]  /*43030*/  LDL.LU.64 R26, [R1+0x4638] ;  /* 0x00463800011a7983 */ /* 0x001ea80000300a00 */
[----:B------:R-:W2:Y:S01]  /*43040*/  LDL.LU.64 R24, [R1+0x4630] ;  /* 0x0046300001187983 */ /* 0x000ea20000300a00 */
[----:B----4-:R-:W-:Y:S03]  /*43050*/  HMMA.16816.F32.BF16 R20, R8, R16, R20 ;  /* 0x000000100814723c */ /* 0x010fe60000041814 */
[----:B------:R-:W3:Y:S04]  /*43060*/  LDL.LU.64 R8, [R1+0x560] ;  /* 0x0005600001087983 */ /* 0x000ee80000300a00 */
[----:B------:R-:W3:Y:S11]  /*43070*/  LDL.LU.64 R10, [R1+0x568] ;  /* 0x00056800010a7983 */ /* 0x000ef60000300a00 */
[----:B------:R-:W-:Y:S05]  /*43080*/  @!UPT UIADD3 URZ, URZ, URZ, URZ ;  /* 0x0000003f3f3ff290 */ /* 0x000fea000fffe03f */
[----:B------:R0:W-:Y:S04]  /*43090*/  STL.64 [R1+0x120], R20 ;  /* 0x0001201401007387 */ /* 0x0001e80000100a00 */
[----:B------:R1:W-:Y:S04]  /*430a0*/  STL.64 [R1+0x128], R22 ;  /* 0x0001281601007387 */ /* 0x0003e80000100a00 */
[----:B0-----:R-:W4:Y:S04]  /*430b0*/  LDL.LU.64 R20, [R1+0x510] ;  /* 0x0005100001147983 */ /* 0x001f280000300a00 */
[----:B-1----:R-:W4:Y:S01]  /*430c0*/  LDL.LU.64 R22, [R1+0x518] ;  /* 0x0005180001167983 */ /* 0x002f220000300a00 */
[C---:B--2---:R-:W-:Y:S11]  /*430d0*/  HMMA.16816.F32.BF16 R4, R24.reuse, R12, R4 ;  /* 0x0000000c1804723c */ /* 0x044ff60000041804 */
[----:B------:R-:W-:Y:S11]  /*430e0*/  @!UPT UIADD3 URZ, URZ, URZ, URZ ;  /* 0x0000003f3f3ff290 */ /* 0x000ff6000fffe03f */
[----:B------:R-:W-:Y:S01]  /*430f0*/  @!UPT UIADD3 URZ, URZ, URZ, URZ ;  /* 0x0000003f3f3ff290 */ /* 0x000fe2000fffe03f */
[----:B------:R-:W-:Y:S04]  /*43100*/  STL.64 [R1+0x190], R4 ;  /* 0x0001900401007387 */ /* 0x000fe80000100a00 */
[----:B------:R0:W-:Y:S04]  /*43110*/  STL.64 [R1+0x198], R6 ;  /* 0x0001980601007387 */ /* 0x0001e80000100a00 */
[----:B0-----:R-:W2:Y:S04]  /*43120*/  LDL.LU.64 R6, [R1+0x4628] ;  /* 0x0046280001067983 */ /* 0x001ea80000300a00 */
[----:B------:R-:W2:Y:S02]  /*43130*/  LDL.LU.64 R4, [R1+0x4620] ;  /* 0x0046200001047983 */ /* 0x000ea40000300a00 */
[----:B--2---:R-:W-:Y:S02]  /*43140*/  HMMA.16816.F32.BF16 R24, R24, R16, R4 ;  /* 0x000000101818723c */ /* 0x004fe40000041804 */
[----:B------:R-:W2:Y:S04]  /*43150*/  LDL.LU.64 R6, [R1+0x4618] ;  /* 0x0046180001067983 */ /* 0x000ea80000300a00 */
[----:B------:R-:W2:Y:S11]  /*43160*/  LDL.LU.64 R4, [R1+0x4610] ;  /* 0x0046100001047983 */ /* 0x000eb60000300a00 */
[----:B------:R-:W-:Y:S06]  /*43170*/  @!UPT UIADD3 URZ, URZ, URZ, URZ ;  /* 0x0000003f3f3ff290 */ /* 0x000fec000fffe03f */
[----:B------:R-:W-:Y:S04]  /*43180*/  STL.64 [R1+0x100], R24 ;  /* 0x0001001801007387 */ /* 0x000fe80000100a00 */
[----:B------:R0:W-:Y:S04]  /*43190*/  STL.64 [R1+0x108], R26 ;  /* 0x0001081a01007387 */ /* 0x0001e80000100a00 */
[----:B0-----:R-:W2:Y:S04]  /*431a0*/  LDL.LU.64 R26, [R1+0x4608] ;  /* 0x00460800011a7983 */ /* 0x001ea80000300a00 */
[----:B------:R-:W2:Y:S02]  /*431b0*/  LDL.LU.64 R24, [R1+0x4600] ;  /* 0x0046000001187983 */ /* 0x000ea40000300a00 */
[C---:B--2---:R-:W-:Y:S11]  /*431c0*/  HMMA.16816.F32.BF16 R4, R24.reuse, R12, R4 ;  /* 0x0000000c1804723c */ /* 0x044ff60000041804 */
[----:B------:R-:W-:Y:S11]  /*431d0*/  @!UPT UIADD3 URZ, URZ, URZ, URZ ;  /* 0x0000003f3f3ff290 */ /* 0x000ff6000fffe03f */
[----:B------:R-:W-:Y:S01]  /*431e0*/  @!UPT UIADD3 URZ, URZ, URZ, URZ ;  /* 0x0000003f3f3ff290 */ /* 0x000fe2000fffe03f */
[----:B------:R-:W-:Y:S04]  /*431f0*/  STL.64 [R1+0xe0], R4 ;  /* 0x0000e00401007387 */ /* 0x000fe80000100a00 */
[----:B------:R0:W-:Y:S04]  /*43200*/  STL.64 [R1+0xe8], R6 ;  /* 0x0000e80601007387 */ /* 0x0001e80000100a00 */
[----:B0-----:R-:W2:Y:S04]  /*43210*/  LDL.LU.64 R6, [R1+0x45f8] ;  /* 0x0045f80001067983 */ /* 0x001ea80000300a00 */
[----:B------:R-:W2:Y:S01]  /*43220*/  LDL.LU.64 R4, [R1+0x45f0] ;  /* 0x0045f00001047983 */ /* 0x000ea20000300a00 */
[----:B------:R-:W-:Y:S01]  /*43230*/  IMAD.MOV.U32 R2, RZ, RZ, R15 ;  /* 0x000000ffff027224 */ /* 0x000fe200078e000f */
[----:B--2---:R-:W-:Y:S02]  /*43240*/  HMMA.16816.F32.BF16 R4, R24, R16, R4 ;  /* 0x000000101804723c */ /* 0x004fe40000041804 */
[----:B------:R-:W2:Y:S04]  /*43250*/  LDL.LU.64 R24, [R1+0x500] ;  /* 0x0005000001187983 */ /* 0x000ea80000300a00 */
[----:B------:R-:W2:Y:S11]  /*43260*/  LDL.LU.64 R26, [R1+0x508] ;  /* 0x00050800011a7983 */ /* 0x000eb60000300a00 */
[----:B------:R-:W-:Y:S06]  /*43270*/  @!UPT UIADD3 URZ, URZ, URZ, URZ ;  /* 0x0000003f3f3ff290 */ /* 0x000fec000fffe03f */
[----:B------:R-:W-:Y:S04]  /*43280*/  STL.64 [R1+0x1f0], R4 ;  /* 0x0001f00401007387 */ /* 0x000fe80000100a00 */
[----:B------:R-:W-:Y:S04]  /*43290*/  STL.64 [R1+0x1f8], R6 ;  /* 0x0001f80601007387 */ /* 0x000fe80000100a00 */
[----:B------:R-:W0:Y:S02]  /*432a0*/  LDSM.16.MT88.4 R4, [R3+0x4000] ;  /* 0x004000000304783b */ /* 0x000e240000004200 */
[----:B0-----:R-:W-:-:S02]  /*432b0*/  IMAD.MOV.U32 R15, RZ, RZ, R6 ;  /* 0x000000ffff0f7224 */ /* 0x001fc400078e0006 */
[----:B------:R-:W-:Y:S02]  /*432c0*/  IMAD.MOV.U32 R14, RZ, RZ, R7 ;  /* 0x000000ffff0e7224 */ /* 0x000fe400078e0007 */
[----:B------:R-:W-:Y:S01]  /*432d0*/  IMAD.MOV.U32 R19, RZ, RZ, R4 ;  /* 0x000000ffff137224 */ /* 0x000fe200078e0004 */
[----:B------:R-:W3:Y:S01]  /*432e0*/  LDL.LU.64 R6, [R1+0x45e8] ;  /* 0x0045e80001067983 */ /* 0x000ee20000300a00 */
[----:B------:R-:W-:-:S03]  /*432f0*/  IMAD.MOV.U32 R18, RZ, RZ, R5 ;  /* 0x000000ffff127224 */ /* 0x000fc600078e0005 */
[----:B------:R-:W3:Y:S04]  /*43300*/  LDL.LU.64 R4, [R1+0x45e0] ;  /* 0x0045e00001047983 */ /* 0x000ee80000300a00 */
[----:B------:R-:W-:Y:S04]  /*43310*/  STL [R1+0x4588], R14 ;  /* 0x0045880e01007387 */ /* 0x000fe80000100800 */
[----:B------:R-:W-:Y:S04]  /*43320*/  STL [R1+0x4584], R15 ;  /* 0x0045840f01007387 */ /* 0x000fe80000100800 */
[----:B------:R-:W-:Y:S04]  /*43330*/  STL [R1+0x4580], R18 ;  /* 0x0045801201007387 */ /* 0x000fe80000100800 */
[----:B------:R-:W-:Y:S01]  /*43340*/  STL [R1+0x457c], R19 ;  /* 0x00457c1301007387 */ /* 0x000fe20000100800 */
[C---:B---3--:R-:W-:Y:S08]  /*43350*/  HMMA.16816.F32.BF16 R8, R4.reuse, R12, R8 ;  /* 0x0000000c0408723c */ /* 0x048ff00000041808 */
[----:B----4-:R-:W-:Y:S11]  /*43360*/  HMMA.16816.F32.BF16 R4, R4, R16, R20 ;  /* 0x000000100404723c */ /* 0x010ff60000041814 */
[----:B------:R-:W-:Y:S04]  /*43370*/  @!UPT UIADD3 URZ, URZ, URZ, URZ ;  /* 0x0000003f3f3ff290 */ /* 0x000fe8000fffe03f */
[----:B------:R-:W-:Y:S04]  /*43380*/  STL.64 [R1+0x220], R8 ;  /* 0x0002200801007387 */ /* 0x000fe80000100a00 */
[----:B------:R0:W-:Y:S04]  /*43390*/  STL.64 [R1+0x228], R10 ;  /* 0x0002280a01007387 */ /* 0x0001e80000100a00 */
[----:B0-----:R-:W2:Y:S04]  /*433a0*/  LDL.LU.64 R10, [R1+0x45d8] ;  /* 0x0045d800010a7983 */ /* 0x001ea80000300a00 */
[----:B------:R-:W2:Y:S04]  /*433b0*/  LDL.LU.64 R8, [R1+0x45d0] ;  /* 0x0045d00001087983 */ /* 0x000ea80000300a00 */
[----:B------:R-:W3:Y:S04]  /*433c0*/  LDL.LU.64 R20, [R1+0x550] ;  /* 0x0005500001147983 */ /* 0x000ee80000300a00 */
[----:B------:R-:W4:Y:S04]  /*433d0*/  LDL.LU.64 R22, [R1+0x558] ;  /* 0x0005580001167983 */ /* 0x000f280000300a00 */
[----:B------:R-:W-:Y:S04]  /*433e0*/  STL.64 [R1+0x1e0], R4 ;  /* 0x0001e00401007387 */ /* 0x000fe80000100a00 */
[----:B------:R-:W-:Y:S04]  /*433f0*/  STL.64 [R1+0x1e8], R6 ;  /* 0x0001e80601007387 */ /* 0x000fe80000100a00 */
[----:B------:R-:W0:Y:S04]  /*43400*/  LDSM.16.MT88.4 R4, [R3+0x4080] ;  /* 0x004080000304783b */ /* 0x000e280000004200 */
[----:B----4-:R-:W-:Y:S04]  /*43410*/  STL.64 [R1+0x45c8], R22 ;  /* 0x0045c81601007387 */ /* 0x010fe80000100a00 */
[----:B---3--:R2:W-:Y:S02]  /*43420*/  STL.64 [R1+0x45c0], R20 ;  /* 0x0045c01401007387 */ /* 0x0085e40000100a00 */
[----:B--2---:R-:W-:Y:S11]  /*43430*/  HMMA.16816.F32.BF16 R20, R8, R12, R24 ;  /* 0x0000000c0814723c */ /* 0x004ff60000041818 */
[----:B------:R-:W-:Y:S11]  /*43440*/  @!UPT UIADD3 URZ, URZ, URZ, URZ ;  /* 0x0000003f3f3ff290 */ /* 0x000ff6000fffe03f */
[----:B------:R-:W-:Y:S01]  /*43450*/  @!UPT UIADD3 URZ, URZ, URZ, URZ ;  /* 0x0000003f3f3ff290 */ /* 0x000fe2000fffe03f */
[----:B------:R-:W-:Y:S04]  /*43460*/  STL.64 [R1+0x210], R20 ;  /* 0x0002101401007387 */ /* 0x000fe80000100a00 */
[----:B------:R-:W-:Y:S04]  /*43470*/  STL.64 [R1+0x218], R22 ;  /* 0x0002181601007387 */ /* 0x000fe80000100a00 */
[----:B------:R-:W2:Y:S04]  /*43480*/  LDL.LU.64 R24, [R1+0x4e0] ;  /* 0x0004e00001187983 */ /* 0x000ea80000300a00 */
[----:B------:R-:W3:Y:S04]  /*43490*/  LDL.LU.64 R26, [R1+0x4e8] ;  /* 0x0004e800011a7983 */ /* 0x000ee80000300a00 */
[----:B------:R-:W1:Y:S01]  /*434a0*/  LDSM.16.MT88.4 R20, [R3+0x4100] ;  /* 0x004100000314783b */ /* 0x000e620000004200 */
[----:B0-----:R-:W-:-:S02]  /*434b0*/  IMAD.MOV.U32 R15, RZ, RZ, R4 ;  /* 0x000000ffff0f7224 */ /* 0x001fc400078e0004 */
[----:B------:R-:W-:Y:S02]  /*434c0*/  IMAD.MOV.U32 R18, RZ, RZ, R5 ;  /* 0x000000ffff127224 */ /* 0x000fe400078e0005 */
[----:B------:R-:W-:Y:S02]  /*434d0*/  IMAD.MOV.U32 R19, RZ, RZ, R6 ;  /* 0x000000ffff137224 */ /* 0x000fe400078e0006 */
[----:B------:R-:W-:Y:S02]  /*434e0*/  IMAD.MOV.U32 R0, RZ, RZ, R7 ;  /* 0x000000ffff007224 */ /* 0x000fe400078e0007 */
[----:B-1----:R-:W-:Y:S01]  /*434f0*/  IMAD.MOV.U32 R14, RZ, RZ, R23 ;  /* 0x000000ffff0e7224 */ /* 0x002fe200078e0017 */
[----:B---3--:R-:W-:Y:S04]  /*43500*/  STL.64 [R1+0x4598], R26 ;  /* 0x0045981a01007387 */ /* 0x008fe80000100a00 */
[----:B--2---:R0:W-:Y:S04]  /*43510*/  STL.64 [R1+0x4590], R24 ;  /* 0x0045901801007387 */ /* 0x0041e80000100a00 */
[----:B0-----:R-:W2:Y:S04]  /*43520*/  LDL.LU.64 R24, [R1+0x4f0] ;  /* 0x0004f00001187983 */ /* 0x001ea80000300a00 */
[----:B------:R-:W2:Y:S04]  /*43530*/  LDL.LU.64 R26, [R1+0x4f8] ;  /* 0x0004f800011a7983 */ /* 0x000ea80000300a00 */
[----:B------:R-:W3:Y:S04]  /*43540*/  LDL.LU.64 R4, [R1+0x4c0] ;  /* 0x0004c00001047983 */ /* 0x000ee80000300a00 */
[----:B------:R-:W3:Y:S04]  /*43550*/  LDL.LU.64 R6, [R1+0x4c8] ;  /* 0x0004c80001067983 */ /* 0x000ee80000300a00 */
[----:B------:R-:W-:Y:S04]  /*43560*/  STL.64 [R1+0x20], R20 ;  /* 0x0000201401007387 */ /* 0x000fe80000100a00 */
[----:B------:R0:W-:Y:S04]  /*43570*/  STL [R1+0x28], R22 ;  /* 0x0000281601007387 */ /* 0x0001e80000100800 */
[----:B0-----:R-:W4:Y:S04]  /*43580*/  LDL.LU.64 R22, [R1+0x45c8] ;  /* 0x0045c80001167983 */ /* 0x001f280000300a00 */
[----:B------:R-:W4:Y:S02]  /*43590*/  LDL.LU.64 R20, [R1+0x45c0] ;  /* 0x0045c00001147983 */ /* 0x000f240000300a00 */
[----:B----4-:R-:W-:Y:S02]  /*435a0*/  HMMA.16816.F32.BF16 R8, R8, R16, R20 ;  /* 0x000000100808723c */ /* 0x010fe40000041814 */
[----:B------:R-:W4:Y:S04]  /*435b0*/  LDL.LU R22, [R1+0x45b8] ;  /* 0x0045b80001167983 */ /* 0x000f280000300800 */
[----:B------:R-:W2:Y:S11]  /*435c0*/  LDL.LU.64 R20, [R1+0x45b0] ;  /* 0x0045b00001147983 */ /* 0x000eb60000300a00 */
[----:B------:R-:W-:Y:S06]  /*435d0*/  @!UPT UIADD3 URZ, URZ, URZ, URZ ;  /* 0x0000003f3f3ff290 */ /* 0x000fec000fffe03f */
[----:B------:R-:W-:Y:S04]  /*435e0*/  STL.64 [R1+0x200], R8 ;  /* 0x0002000801007387 */ /* 0x000fe80000100a00 */
[----:B------:R0:W-:Y:S02]  /*435f0*/  STL.64 [R1+0x208], R10 ;  /* 0x0002080a01007387 */ /* 0x0001e40000100a00 */
[----:B0-----:R-:W-:Y:S02]  /*43600*/  IMAD.MOV.U32 R11, RZ, RZ, R2 ;  /* 0x000000ffff0b7224 */ /* 0x001fe400078e0002 */
[----:B----4-:R-:W-:Y:S02]  /*43610*/  IMAD.MOV.U32 R8, RZ, RZ, R22 ;  /* 0x000000ffff087224 */ /* 0x010fe400078e0016 */
[----:B--2---:R-:W-:-:S02]  /*43620*/  IMAD.MOV.U32 R9, RZ, RZ, R21 ;  /* 0x000000ffff097224 */ /* 0x004fc400078e0015 */
[----:B------:R-:W-:Y:S02]  /*43630*/  IMAD.MOV.U32 R10, RZ, RZ, R20 ;  /* 0x000000ffff0a7224 */ /* 0x000fe400078e0014 */
[----:B------:R-:W0:Y:S02]  /*43640*/  LDSM.16.MT88.4 R20, [R3+0x4180] ;  /* 0x004180000314783b */ /* 0x000e240000004200 */
[----:B0-----:R-:W-:Y:S02]  /*43650*/  IMAD.MOV.U32 R28, RZ, RZ, R22 ;  /* 0x000000ffff1c7224 */ /* 0x001fe400078e0016 */
[----:B------:R0:W-:Y:S01]  /*43660*/  STL [R1+0x10], R20 ;  /* 0x0000101401007387 */ /* 0x0001e20000100800 */
[----:B------:R-:W-:Y:S02]  /*43670*/  IMAD.MOV.U32 R29, RZ, RZ, R23 ;  /* 0x000000ffff1d7224 */ /* 0x000fe400078e0017 */
[----:B------:R-:W-:Y:S01]  /*43680*/  IMAD.MOV.U32 R2, RZ, RZ, R21 ;  /* 0x000000ffff027224 */ /* 0x000fe200078e0015 */
[----:B------:R-:W2:Y:S04]  /*43690*/  LDL.LU.64 R22, [R1+0x45a8] ;  /* 0x0045a80001167983 */ /* 0x000ea80000300a00 */
[----:B0-----:R-:W2:Y:S04]  /*436a0*/  LDL.LU.64 R20, [R1+0x45a0] ;  /* 0x0045a00001147983 */ /* 0x001ea80000300a00 */
[----:B------:R-:W-:Y:S04]  /*436b0*/  STL [R1+0x452c], R2 ;  /* 0x00452c0201007387 */ /* 0x000fe80000100800 */
[----:B------:R-:W-:Y:S04]  /*436c0*/  STL [R1+0x4528], R28 ;  /* 0x0045281c01007387 */ /* 0x000fe80000100800 */
[----:B------:R-:W-:Y:S01]  /*436d0*/  STL [R1+0x4524], R29 ;  /* 0x0045241d01007387 */ /* 0x000fe20000100800 */
[C---:B--2---:R-:W-:Y:S11]  /*436e0*/  HMMA.16816.F32.BF16 R24, R20.reuse, R12, R24 ;  /* 0x0000000c1418723c */ /* 0x044ff60000041818 */
[----:B------:R-:W-:Y:S11]  /*436f0*/  @!UPT UIADD3 URZ, URZ, URZ, URZ ;  /* 0x0000003f3f3ff290 */ /* 0x000ff6000fffe03f */
[----:B------:R-:W-:Y:S01]  /*43700*/  @!UPT UIADD3 URZ, URZ, URZ, URZ ;  /* 0x0000003f3f3ff290 */ /* 0x000fe2000fffe03f */
[----:B------:R-:W-:Y:S04]  /*43710*/  STL.64 [R1+0x240], R24 ;  /* 0x0002401801007387 */ /* 0x000fe80000100a00 */
[----:B------:R0:W-:Y:S04]  /*43720*/  STL.64 [R1+0x248], R26 ;  /* 0x0002481a01007387 */ /* 0x0001e80000100a00 */
[----:B0-----:R-:W2:Y:S04]  /*43730*/  LDL.LU.64 R26, [R1+0x4598] ;  /* 0x00459800011a7983 */ /* 0x001ea80000300a00 */
[----:B------:R-:W2:Y:S02]  /*43740*/  LDL.LU.64 R24, [R1+0x4590] ;  /* 0x0045900001187983 */ /* 0x000ea40000300a00 */
[----:B--2---:R-:W-:Y:S08]  /*43750*/  HMMA.16816.F32.BF16 R24, R20, R16, R24 ;  /* 0x000000101418723c */ /* 0x004ff00000041818 */
[----:B---3--:R-:W-:Y:S01]  /*43760*/  HMMA.16816.F32.BF16 R20, R8, R12, R4 ;  /* 0x0000000c0814723c */ /* 0x008fe20000041804 */
[----:B------:R-:W0:Y:S11]  /*43770*/  LDSM.16.MT88.4 R4, [R3+0x4200] ;  /* 0x004200000304783b */ /* 0x000e360000004200 */
[----:B------:R-:W-:Y:S03]  /*43780*/  @!UPT UIADD3 URZ, URZ, URZ, URZ ;  /* 0x0000003f3f3ff290 */ /* 0x000fe6000fffe03f */
[----:B------:R-:W-:Y:S04]  /*43790*/  STL.64 [R1+0x230], R24 ;  /* 0x0002301801007387 */ /* 0x000fe80000100a00 */
[----:B------:R-:W-:Y:S04]  /*437a0*/  STL.64 [R1+0x238], R26 ;  /* 0x0002381a01007387 */ /* 0x000fe80000100a00 */
[----:B------:R-:W1:Y:S04]  /*437b0*/  LDSM.16.MT88.4 R24, [R3+0x4280] ;  /* 0x004280000318783b */ /* 0x000e680000004200 */
[----:B------:R-:W-:Y:S04]  /*437c0*/  STL.64 [R1+0x270], R20 ;  /* 0x0002701401007387 */ /* 0x000fe80000100a00 */
[----:B------:R-:W-:Y:S04]  /*437d0*/  STL.64 [R1+0x278], R22 ;  /* 0x0002781601007387 */ /* 0x000fe80000100a00 */
[----:B0-----:R-:W-:Y:S04]  /*437e0*/  STL [R1+0xc], R7 ;  /* 0x00000c0701007387 */ /* 0x001fe80000100800 */
[----:B-1----:R-:W-:Y:S04]  /*437f0*/  STL.64 [R1+0x44b8], R26 ;  /* 0x0044b81a01007387 */ /* 0x002fe80000100a00 */
[----:B------:R0:W-:Y:S04]  /*43800*/  STL.64 [R1+0x44b0], R24 ;  /* 0x0044b01801007387 */ /* 0x0001e80000100a00 */
[----:B0-----:R-:W2:Y:S04]  /*43810*/  LDL.LU R24, [R1+0x80] ;  /* 0x0000800001187983 */ /* 0x001ea80000300800 */
[----:B------:R-:W2:Y:S04]  /*43820*/  LDL.LU R25, [R1+0x84] ;  /* 0x0000840001197983 */ /* 0x000ea80000300800 */
[----:B------:R-:W3:Y:S04]  /*43830*/  LDL.LU R26, [R1+0x88] ;  /* 0x00008800011a7983 */ /* 0x000ee80000300800 */
[----:B------:R-:W3:Y:S01]  /*43840*/  LDL.LU R27, [R1+0x8c] ;  /* 0x00008c00011b7983 */ /* 0x000ee20000300800 */
[----:B------:R-:W-:-:S02]  /*43850*/  IMAD.MOV.U32 R2, RZ, RZ, R4 ;  /* 0x000000ffff027224 */ /* 0x000fc400078e0004 */
[----:B------:R-:W-:Y:S02]  /*43860*/  IMAD.MOV.U32 R28, RZ, RZ, R5 ;  /* 0x000000ffff1c7224 */ /* 0x000fe400078e0005 */
[----:B------:R-:W-:Y:S02]  /*43870*/  IMAD.MOV.U32 R29, RZ, RZ, R6 ;  /* 0x000000ffff1d7224 */ /* 0x000fe400078e0006 */
[----:B------:R-:W0:Y:S04]  /*43880*/  LDSM.16.MT88.4 R4, [R3+0x4300] ;  /* 0x004300000304783b */ /* 0x000e280000004200 */
[----:B---3--:R-:W-:Y:S04]  /*43890*/  STL.64 [R1+0x44f0], R26 ;  /* 0x0044f01a01007387 */ /* 0x008fe80000100a00 */
[----:B--2---:R1:W-:Y:S04]  /*438a0*/  STL.64 [R1+0x44e8], R24 ;  /* 0x0044e81801007387 */ /* 0x0043e80000100a00 */
[----:B-1----:R-:W2:Y:S04]  /*438b0*/  LDL.LU.64 R24, [R1+0x4d0] ;  /* 0x0004d00001187983 */ /* 0x002ea80000300a00 */
[----:B------:R-:W2:Y:S04]  /*438c0*/  LDL.LU.64 R26, [R1+0x4d8] ;  /* 0x0004d800011a7983 */ /* 0x000ea80000300a00 */
[----:B0-----:R-:W-:Y:S04]  /*438d0*/  STL.64 [R1+0x4498], R6 ;  /* 0x0044980601007387 */ /* 0x001fe80000100a00 */
[----:B------:R0:W-:Y:S04]  /*438e0*/  STL.64 [R1+0x4490], R4 ;  /* 0x0044900401007387 */ /* 0x0001e80000100a00 */
[----:B0-----:R-:W3:Y:S04]  /*438f0*/  LDL.LU R4, [R1+0x20] ;  /* 0x0000200001047983 */ /* 0x001ee80000300800 */
[----:B------:R-:W3:Y:S04]  /*43900*/  LDL.LU R5, [R1+0x24] ;  /* 0x0000240001057983 */ /* 0x000ee80000300800 */
[----:B------:R-:W4:Y:S01]  /*43910*/  LDL.LU R6, [R1+0x28] ;  /* 0x0000280001067983 */ /* 0x000f220000300800 */
[----:B------:R-:W-:-:S03]  /*43920*/  IMAD.MOV.U32 R7, RZ, RZ, R14 ;  /* 0x000000ffff077224 */ /* 0x000fc600078e000e */
[----:B------:R-:W2:Y:S04]  /*43930*/  LDL.LU R14, [R1+0x4588] ;  /* 0x00458800010e7983 */ /* 0x000ea80000300800 */
[----:B----4-:R0:W-:Y:S04]  /*43940*/  STL.64 [R1+0x4500], R6 ;  /* 0x0045000601007387 */ /* 0x0101e80000100a00 */
[----:B---3--:R1:W-:Y:S01]  /*43950*/  STL.64 [R1+0x44f8], R4 ;  /* 0x0044f80401007387 */ /* 0x0083e20000100a00 */
[----:B0-----:R-:W-:Y:S02]  /*43960*/  IMAD.MOV.U32 R6, RZ, RZ, R19 ;  /* 0x000000ffff067224 */ /* 0x001fe400078e0013 */
[----:B-1----:R-:W-:-:S02]  /*43970*/  IMAD.MOV.U32 R4, RZ, RZ, R15 ;  /* 0x000000ffff047224 */ /* 0x002fc400078e000f */
[----:B------:R-:W3:Y:S01]  /*43980*/  LDL.LU R15, [R1+0x4584] ;  /* 0x00458400010f7983 */ /* 0x000ee20000300800 */
[----:B------:R-:W-:-:S03]  /*43990*/  IMAD.MOV.U32 R5, RZ, RZ, R18 ;  /* 0x000000ffff057224 */ /* 0x000fc600078e0012 */
[----:B------:R-:W4:Y:S04]  /*439a0*/  LDL.LU R18, [R1+0x4580] ;  /* 0x0045800001127983 */ /* 0x000f280000300800 */
[----:B------:R-:W4:Y:S01]  /*439b0*/  LDL.LU R19, [R1+0x457c] ;  /* 0x00457c0001137983 */ /* 0x000f220000300800 */
[----:B--2---:R-:W-:Y:S01]  /*439c0*/  HMMA.16816.F32.BF16 R8, R8, R16, R24 ;  /* 0x000000100808723c */ /* 0x004fe20000041818 */
[----:B------:R-:W-:Y:S02]  /*439d0*/  IMAD.MOV.U32 R7, RZ, RZ, R0 ;  /* 0x000000ffff077224 */ /* 0x000fe400078e0000 */
[----:B------:R-:W2:Y:S04]  /*439e0*/  LDL.LU R0, [R1+0x4578] ;  /* 0x0045780001007983 */ /* 0x000ea80000300800 */
[----:B------:R-:W2:Y:S04]  /*439f0*/  LDL.LU R20, [R1+0x160] ;  /* 0x0001600001147983 */ /* 0x000ea80000300800 */
[----:B------:R-:W2:Y:S04]  /*43a00*/  LDL.LU R21, [R1+0x164] ;  /* 0x0001640001157983 */ /* 0x000ea80000300800 */
[----:B------:R-:W2:Y:S04]  /*43a10*/  LDL.LU R22, [R1+0x168] ;  /* 0x0001680001167983 */ /* 0x000ea80000300800 */
[----:B------:R-:W2:Y:S04]  /*43a20*/  LDL.LU R23, [R1+0x16c] ;  /* 0x00016c0001177983 */ /* 0x000ea80000300800 */
[----:B------:R0:W-:Y:S04]  /*43a30*/  STL.64 [R1+0x4538], R6 ;  /* 0x0045380601007387 */ /* 0x0001e80000100a00 */
[----:B------:R4:W-:Y:S01]  /*43a40*/  STL.64 [R1+0x4530], R4 ;  /* 0x0045300401007387 */ /* 0x0009e20000100a00 */
[----:B0-----:R-:W-:-:S02]  /*43a50*/  IMAD.MOV.U32 R7, RZ, RZ, R14 ;  /* 0x000000ffff077224 */ /* 0x001fc400078e000e */
[----:B---3--:R-:W-:Y:S02]  /*43a60*/  IMAD.MOV.U32 R6, RZ, RZ, R15 ;  /* 0x000000ffff067224 */ /* 0x008fe400078e000f */
[----:B----4-:R-:W-:Y:S02]  /*43a70*/  IMAD.MOV.U32 R5, RZ, RZ, R18 ;  /* 0x000000ffff057224 */ /* 0x010fe400078e0012 */
[----:B------:R-:W-:Y:S02]  /*43a80*/  IMAD.MOV.U32 R4, RZ, RZ, R19 ;  /* 0x000000ffff047224 */ /* 0x000fe400078e0013 */
[----:B------:R-:W3:Y:S04]  /*43a90*/  LDL.LU R19, [R1+0x4574] ;  /* 0x0045740001137983 */ /* 0x000ee80000300800 */
[----:B------:R-:W4:Y:S04]  /*43aa0*/  LDL.LU R18, [R1+0x4570] ;  /* 0x0045700001127983 */ /* 0x000f280000300800 */
[----:B------:R-:W2:Y:S04]  /*43ab0*/  LDL.LU R15, [R1+0x456c] ;  /* 0x00456c00010f7983 */ /* 0x000ea80000300800 */
[----:B------:R-:W2:Y:S04]  /*43ac0*/  LDL.LU R14, [R1+0x4568] ;  /* 0x00456800010e7983 */ /* 0x000ea80000300800 */
[----:B------:R-:W2:Y:S04]  /*43ad0*/  LDL.LU R24, [R1+0x110] ;  /* 0x0001100001187983 */ /* 0x000ea80000300800 */
[----:B------:R-:W-:Y:S04]  /*43ae0*/  STL.64 [R1+0x2f0], R8 ;  /* 0x0002f00801007387 */ /* 0x000fe80000100a00 */
[----:B------:R-:W-:Y:S04]  /*43af0*/  STL.64 [R1+0x2f8], R10 ;  /* 0x0002f80a01007387 */ /* 0x000fe80000100a00 */
[----:B------:R-:W2:Y:S04]  /*43b00*/  LDL.LU R25, [R1+0x114] ;  /* 0x0001140001197983 */ /* 0x000ea80000300800 */
[----:B------:R-:W2:Y:S04]  /*43b10*/  LDL.LU R26, [R1+0x118] ;  /* 0x00011800011a7983 */ /* 0x000ea80000300800 */
[----:B------:R-:W2:Y:S04]  /*43b20*/  LDL.LU R27, [R1+0x11c] ;  /* 0x00011c00011b7983 */ /* 0x000ea80000300800 */
[----:B------:R-:W0:Y:S04]  /*43b30*/  LDSM.16.MT88.4 R8, [R3+0x4380] ;  /* 0x004380000308783b */ /* 0x000e280000004200 */
[----:B--2---:R1:W-:Y:S04]  /*43b40*/  STL.64 [R1+0x4510], R26 ;  /* 0x0045101a01007387 */ /* 0x0043e80000100a00 */
[----:B------:R2:W-:Y:S01]  /*43b50*/  STL.64 [R1+0x4508], R24 ;  /* 0x0045081801007387 */ /* 0x0005e20000100a00 */
[----:B-1----:R-:W-:-:S03]  /*43b60*/  IMAD.MOV.U32 R26, RZ, RZ, R15 ;  /* 0x000000ffff1a7224 */ /* 0x002fc600078e000f */
[----:B--2---:R-:W2:Y:S01]  /*43b70*/  LDL.LU R24, [R1+0x130] ;  /* 0x0001300001187983 */ /* 0x004ea20000300800 */
[----:B------:R-:W-:-:S03]  /*43b80*/  IMAD.MOV.U32 R25, RZ, RZ, R14 ;  /* 0x000000ffff197224 */ /* 0x000fc600078e000e */
[----:B------:R-:W2:Y:S04]  /*43b90*/  LDL.LU R14, [R1+0x4564] ;  /* 0x00456400010e7983 */ /* 0x000ea80000300800 */
[----:B------:R-:W2:Y:S04]  /*43ba0*/  LDL.LU R15, [R1+0x4560] ;  /* 0x00456000010f7983 */ /* 0x000ea80000300800 */
[----:B------:R-:W2:Y:S04]  /*43bb0*/  LDL.LU R27, [R1+0x13c] ;  /* 0x00013c00011b7983 */ /* 0x000ea80000300800 */
[----:B--2---:R1:W-:Y:S04]  /*43bc0*/  STL.64 [R1+0x4548], R26 ;  /* 0x0045481a01007387 */ /* 0x0043e80000100a00 */
[----:B------:R2:W-:Y:S01]  /*43bd0*/  STL.64 [R1+0x4540], R24 ;  /* 0x0045401801007387 */ /* 0x0005e20000100a00 */
[----:B-1----:R-:W-:-:S02]  /*43be0*/  IMAD.MOV.U32 R26, RZ, RZ, R14 ;  /* 0x000000ffff1a7224 */ /* 0x002fc400078e000e */
[----:B------:R-:W-:Y:S01]  /*43bf0*/  IMAD.MOV.U32 R27, RZ, RZ, R15 ;  /* 0x000000ffff1b7224 */ /* 0x000fe200078e000f */
[----:B--2---:R-:W2:Y:S04]  /*43c00*/  LDL.LU R24, [R1+0x150] ;  /* 0x0001500001187983 */ /* 0x004ea80000300800 */
[----:B------:R-:W2:Y:S04]  /*43c10*/  LDL.LU R25, [R1+0x154] ;  /* 0x0001540001197983 */ /* 0x000ea80000300800 */
[----:B------:R-:W2:Y:S04]  /*43c20*/  LDL.LU R14, [R1+0x455c] ;  /* 0x00455c00010e7983 */ /* 0x000ea80000300800 */
[----:B------:R-:W2:Y:S04]  /*43c30*/  LDL.LU R15, [R1+0x4558] ;  /* 0x00455800010f7983 */ /* 0x000ea80000300800 */
[----:B0-----:R4:W-:Y:S04]  /*43c40*/  STL.64 [R1+0x4478], R10 ;  /* 0x0044780a01007387 */ /* 0x0019e80000100a00 */
[----:B------:R0:W-:Y:S01]  /*43c50*/  STL.64 [R1+0x4470], R8 ;  /* 0x0044700801007387 */ /* 0x0001e20000100a00 */
[----:B----4-:R-:W-:-:S02]  /*43c60*/  IMAD.MOV.U32 R10, RZ, RZ, R18 ;  /* 0x000000ffff0a7224 */ /* 0x010fc400078e0012 */
[----:B---3--:R-:W-:Y:S01]  /*43c70*/  IMAD.MOV.U32 R11, RZ, RZ, R19 ;  /* 0x000000ffff0b7224 */ /* 0x008fe200078e0013 */
[----:B0-----:R-:W3:Y:S04]  /*43c80*/  LDL.LU R8, [R1+0x90] ;  /* 0x0000900001087983 */ /* 0x001ee80000300800 */
[----:B------:R-:W3:Y:S04]  /*43c90*/  LDL.LU R9, [R1+0x94] ;  /* 0x0000940001097983 */ /* 0x000ee80000300800 */
[----:B------:R-:W4:Y:S04]  /*43ca0*/  LDL.LU R18, [R1+0x4554] ;  /* 0x0045540001127983 */ /* 0x000f280000300800 */
[----:B------:R-:W4:Y:S04]  /*43cb0*/  LDL.LU R19, [R1+0x4550] ;  /* 0x0045500001137983 */ /* 0x000f280000300800 */
[----:B------:R-:W-:Y:S01]  /*43cc0*/  STL [R1+0x4438], R3 ;  /* 0x0044380301007387 */ /* 0x000fe20000100800 */
[C---:B--2---:R-:W-:Y:S11]  /*43cd0*/  HMMA.16816.F32.BF16 R20, R4.reuse, R14, R20 ;  /* 0x0000000e0414723c */ /* 0x044ff60000041814 */
[----:B------:R-:W-:Y:S11]  /*43ce0*/  @!UPT UIADD3 URZ, URZ, URZ, URZ ;  /* 0x0000003f3f3ff290 */ /* 0x000ff6000fffe03f */
[----:B------:R-:W-:Y:S01]  /*43cf0*/  @!UPT UIADD3 URZ, URZ, URZ, URZ ;  /* 0x0000003f3f3ff290 */ /* 0x000fe2000fffe03f */
[----:B------:R-:W-:Y:S04]  /*43d00*/  STL.64 [R1+0x310], R20 ;  /* 0x0003101401007387 */ /* 0x000fe80000100a00 */
[----:B------:R-:W-:Y:S04]  /*43d10*/  STL.64 [R1+0x318], R22 ;  /* 0x0003181601007387 */ /* 0x000fe80000100a00 */
[----:B------:R-:W0:Y:S01]  /*43d20*/  LDSM.16.MT88.4 R20, [R0+0x4000] ;  /* 0x004000000014783b */ /* 0x000e220000004200 */
[----:B----4-:R-:W-:Y:S11]  /*43d30*/  HMMA.16816.F32.BF16 R4, R4, R18, R24 ;  /* 0x000000120404723c */ /* 0x010ff60000041818 */
[----:B------:R-:W-:Y:S11]  /*43d40*/  @!UPT UIADD3 URZ, URZ, URZ, URZ ;  /* 0x0000003f3f3ff290 */ /* 0x000ff6000fffe03f */
[----:B------:R-:W-:Y:S02]  /*43d50*/  @!UPT UIADD3 URZ, URZ, URZ, URZ ;  /* 0x0000003f3f3ff290 */ /* 0x000fe4000fffe03f */
[----:B------:R-:W-:Y:S02]  /*43d60*/  IMAD.MOV.U32 R13, RZ, RZ, R6 ;  /* 0x000000ffff0d7224 */ /* 0x000fe400078e0006 */
[----:B------:R-:W-:Y:S01]  /*43d70*/  IMAD.MOV.U32 R12, RZ, RZ, R7 ;  /* 0x000000ffff0c7224 */ /* 0x000fe200078e0007 */
[----:B0-----:R-:W-:Y:S04]  /*43d80*/  STL.64 [R1+0x4468], R22 ;  /* 0x0044681601007387 */ /* 0x001fe80000100a00 */
[----:B------:R0:W-:Y:S04]  /*43d90*/  STL.64 [R1+0x4460], R20 ;  /* 0x0044601401007387 */ /* 0x0001e80000100a00 */
[----:B0-----:R-:W2:Y:S04]  /*43da0*/  LDL.LU R20, [R1+0x1a0] ;  /* 0x0001a00001147983 */ /* 0x001ea80000300800 */
[----:B------:R-:W2:Y:S04]  /*43db0*/  LDL.LU R21, [R1+0x1a4] ;  /* 0x0001a40001157983 */ /* 0x000ea80000300800 */
[----:B------:R-:W2:Y:S04]  /*43dc0*/  LDL.LU R22, [R1+0x1a8] ;  /* 0x0001a80001167983 */ /* 0x000ea80000300800 */
[----:B------:R-:W2:Y:S04]  /*43dd0*/  LDL.LU R23, [R1+0x1ac] ;  /* 0x0001ac0001177983 */ /* 0x000ea80000300800 */
[----:B------:R-:W4:Y:S04]  /*43de0*/  LDL.LU.64 R26, [R1+0x4548] ;  /* 0x00454800011a7983 */ /* 0x000f280000300a00 */
[----:B------:R-:W4:Y:S04]  /*43df0*/  LDL.LU.64 R24, [R1+0x4540] ;  /* 0x0045400001187983 */ /* 0x000f280000300a00 */
[----:B------:R-:W-:Y:S04]  /*43e00*/  STL.64 [R1+0x2e0], R4 ;  /* 0x0002e00401007387 */ /* 0x000fe80000100a00 */
[----:B------:R-:W0:Y:S04]  /*43e10*/  LDSM.16.MT88.4 R4, [R0+0x4080] ;  /* 0x004080000004783b */ /* 0x000e280000004200 */
[----:B------:R-:W-:Y:S04]  /*43e20*/  STL [R1+0x4390], R12 ;  /* 0x0043900c01007387 */ /* 0x000fe80000100800 */
[----:B------:R-:W-:Y:S04]  /*43e30*/  STL [R1+0x438c], R13 ;  /* 0x00438c0d01007387 */ /* 0x000fe80000100800 */
[----:B0-----:R-:W-:Y:S04]  /*43e40*/  STL.64 [R1+0x40], R4 ;  /* 0x0000400401007387 */ /* 0x001fe80000100a00 */
[----:B------:R0:W-:Y:S04]  /*43e50*/  STL.64 [R1+0x48], R6 ;  /* 0x0000480601007387 */ /* 0x0001e80000100a00 */
[----:B0-----:R-:W2:Y:S04]  /*43e60*/  LDL.LU.64 R6, [R1+0x4538] ;  /* 0x0045380001067983 */ /* 0x001ea80000300a00 */
[----:B------:R-:W2:Y:S02]  /*43e70*/  LDL.LU.64 R4, [R1+0x4530] ;  /* 0x0045300001047983 */ /* 0x000ea40000300a00 */
[----:B--2---:R-:W-:Y:S11]  /*43e80*/  HMMA.16816.F32.BF16 R20, R4, R14, R20 ;  /* 0x0000000e0414723c */ /* 0x004ff60000041814 */
[----:B------:R-:W-:Y:S11]  /*43e90*/  @!UPT UIADD3 URZ, URZ, URZ, URZ ;  /* 0x0000003f3f3ff290 */ /* 0x000ff6000fffe03f */
[----:B------:R-:W-:Y:S01]  /*43ea0*/  @!UPT UIADD3 URZ, URZ, URZ, URZ ;  /* 0x0000003f3f3ff290 */ /* 0x000fe2000fffe03f */
[----:B------:R0:W-:Y:S04]  /*43eb0*/  STL.64 [R1+0x2d0], R20 ;  /* 0x0002d01401007387 */ /* 0x0001e80000100a00 */
[----:B------:R1:W-:Y:S01]  /*43ec0*/  STL.64 [R1+0x2d8], R22 ;  /* 0x0002d81601007387 */ /* 0x0003e20000100a00 */
[----:B0-----:R-:W-:-:S03]  /*43ed0*/  IMAD.MOV.U32 R20, RZ, RZ, R2 ;  /* 0x000000ffff147224 */ /* 0x001fc600078e0002 */
[----:B------:R-:W2:Y:S01]  /*43ee0*/  LDL.LU R2, [R1+0x452c] ;  /* 0x00452c0001027983 */ /* 0x000ea20000300800 */
[----:B------:R-:W-:Y:S02]  /*43ef0*/  IMAD.MOV.U32 R21, RZ, RZ, R28 ;  /* 0x000000ffff157224 */ /* 0x000fe400078e001c */
[----:B-1----:R-:W-:Y:S01]  /*43f00*/  IMAD.MOV.U32 R22, RZ, RZ, R29 ;  /* 0x000000ffff167224 */ /* 0x002fe200078e001d */
[----:B------:R-:W2:Y:S04]  /*43f10*/  LDL.LU R28, [R1+0x4528] ;  /* 0x00452800011c7983 */ /* 0x000ea80000300800 */
[----:B------:R-:W2:Y:S04]  /*43f20*/  LDL.LU R29, [R1+0x4524] ;  /* 0x00452400011d7983 */ /* 0x000ea80000300800 */
[----:B------:R-:W2:Y:S01]  /*43f30*/  LDL.LU R23, [R1+0xc] ;  /* 0x00000c0001177983 */ /* 0x000ea20000300800 */
[----:B----4-:R-:W-:Y:S03]  /*43f40*/  HMMA.16816.F32.BF16 R4, R4, R18, R24 ;  /* 0x000000120404723c */ /* 0x010fe60000041818 */
[----:B--2---:R0:W-:Y:S04]  /*43f50*/  STL.64 [R1+0x44d8], R22 ;  /* 0x0044d81601007387 */ /* 0x0041e80000100a00 */
[----:B------:R1:W-:Y:S01]  /*43f60*/  STL.64 [R1+0x44d0], R20 ;  /* 0x0044d01401007387 */ /* 0x0003e20000100a00 */
[----:B0-----:R-:W-:-:S02]  /*43f70*/  IMAD.MOV.U32 R22, RZ, RZ, R28 ;  /* 0x000000ffff167224 */ /* 0x001fc400078e001c */
[----:B------:R-:W-:Y:S01]  /*43f80*/  IMAD.MOV.U32 R23, RZ, RZ, R29 ;  /* 0x000000ffff177224 */ /* 0x000fe200078e001d */
[----:B-1----:R-:W2:Y:S01]  /*43f90*/  LDL.LU R20, [R1+0x10] ;  /* 0x0000100001147983 */ /* 0x002ea20000300800 */
[----:B------:R-:W-:-:S03]  /*43fa0*/  IMAD.MOV.U32 R21, RZ, RZ, R2 ;  /* 0x000000ffff157224 */ /* 0x000fc600078e0002 */
[----:B------:R-:W4:Y:S04]  /*43fb0*/  LDL.LU R2, [R1+0x4520] ;  /* 0x0045200001027983 */ /* 0x000f280000300800 */
[----:B------:R-:W2:Y:S04]  /*43fc0*/  LDL.LU R28, [R1+0x451c] ;  /* 0x00451c00011c7983 */ /* 0x000ea80000300800 */
[----:B------:R-:W2:Y:S04]  /*43fd0*/  LDL.LU R29, [R1+0x4518] ;  /* 0x00451800011d7983 */ /* 0x000ea80000300800 */
[----:B------:R-:W2:Y:S04]  /*43fe0*/  LDL.LU.64 R26, [R1+0x4510] ;  /* 0x00451000011a7983 */ /* 0x000ea80000300a00 */
[----:B------:R-:W2:Y:S04]  /*43ff0*/  LDL.LU.64 R24, [R1+0x4508] ;  /* 0x0045080001187983 */ /* 0x000ea80000300a00 */
        /* <DEDUP_REMOVED lines=11> */
[----:B---3--:R-:W-:Y:S03]  /*440b0*/  HMMA.16816.F32.BF16 R4, R4, R18, R8 ;  /* 0x000000120404723c */ /* 0x008fe60000041808 */
[----:B------:R-:W-:Y:S11]  /*440c0*/  STL.64 [R1+0x44e0], R14 ;  /* 0x0044e00e01007387 */ /* 0x000ff60000100a00 */
[----:B------:R-:W-:Y:S09]  /*440d0*/  @!UPT UIADD3 URZ, URZ, URZ, URZ ;  /* 0x0000003f3f3ff290 */ /* 0x000ff2000fffe03f */
[----:B------:R-:W-:Y:S04]  /*440e0*/  STL.64 [R1+0x110], R4 ;  /* 0x0001100401007387 */ /* 0x000fe80000100a00 */
[----:B------:R-:W-:Y:S04]  /*440f0*/  STL.64 [R1+0x118], R6 ;  /* 0x0001180601007387 */ /* 0x000fe80000100a00 */
[----:B------:R-:W0:Y:S01]  /*44100*/  LDSM.16.MT88.4 R4, [R0+0x4100] ;  /* 0x004100000004783b */ /* 0x000e220000004200 */
[C---:B--2---:R-:W-:Y:S11]  /*44110*/  HMMA.16816.F32.BF16 R8, R20.reuse, R14, R24 ;  /* 0x0000000e1408723c */ /* 0x044ff60000041818 */
[----:B------:R-:W-:Y:S11]  /*44120*/  @!UPT UIADD3 URZ, URZ, URZ, URZ ;  /* 0x0000003f3f3ff290 */ /* 0x000ff6000fffe03f */
[----:B------:R-:W-:Y:S01]  /*44130*/  @!UPT UIADD3 URZ, URZ, URZ, URZ ;  /* 0x0000003f3f3ff290 */ /* 0x000fe2000fffe03f */
[----:B------:R-:W-:Y:S04]  /*44140*/  STL.64 [R1+0x90], R8 ;  /* 0x0000900801007387 */ /* 0x000fe80000100a00 */
[----:B------:R-:W-:Y:S04]  /*44150*/  STL.64 [R1+0x98], R10 ;  /* 0x0000980a01007387 */ /* 0x000fe80000100a00 */
[----:B------:R-:W2:Y:S04]  /*44160*/  LDL.LU R12, [R1+0xf0] ;  /* 0x0000f000010c7983 */ /* 0x000ea80000300800 */
[----:B0-----:R-:W-:Y:S04]  /*44170*/  STL.64 [R1+0x20], R4 ;  /* 0x0000200401007387 */ /* 0x001fe80000100a00 */
[----:B------:R-:W-:Y:S04]  /*44180*/  STL.64 [R1+0x28], R6 ;  /* 0x0000280601007387 */ /* 0x000fe80000100a00 */
[----:B------:R-:W2:Y:S04]  /*44190*/  LDL.LU R13, [R1+0xf4] ;  /* 0x0000f400010d7983 */ /* 0x000ea80000300800 */
[----:B------:R-:W2:Y:S04]  /*441a0*/  LDL.LU R14, [R1+0xf8] ;  /* 0x0000f800010e7983 */ /* 0x000ea80000300800 */
[----:B------:R-:W2:Y:S04]  /*441b0*/  LDL.LU R15, [R1+0xfc] ;  /* 0x0000fc00010f7983 */ /* 0x000ea80000300800 */
[----:B------:R-:W3:Y:S04]  /*441c0*/  LDL.LU R24, [R1+0x1c0] ;  /* 0x0001c00001187983 */ /* 0x000ee80000300800 */
[----:B------:R-:W3:Y:S04]  /*441d0*/  LDL.LU R25, [R1+0x1c4] ;  /* 0x0001c40001197983 */ /* 0x000ee80000300800 */
[----:B------:R-:W2:Y:S04]  /*441e0*/  LDL.LU R26, [R1+0x1c8] ;  /* 0x0001c800011a7983 */ /* 0x000ea80000300800 */
[----:B------:R-:W2:Y:S04]  /*441f0*/  LDL.LU R27, [R1+0x1cc] ;  /* 0x0001cc00011b7983 */ /* 0x000ea80000300800 */
[----:B--2---:R-:W-:Y:S04]  /*44200*/  STL.64 [R1+0x44c8], R26 ;  /* 0x0044c81a01007387 */ /* 0x004fe80000100a00 */
[----:B---3--:R0:W-:Y:S04]  /*44210*/  STL.64 [R1+0x44c0], R24 ;  /* 0x0044c01801007387 */ /* 0x0081e80000100a00 */
[----:B0-----:R-:W2:Y:S04]  /*44220*/  LDL.LU R24, [R1+0x1d0] ;  /* 0x0001d00001187983 */ /* 0x001ea80000300800 */
[----:B------:R-:W2:Y:S04]  /*44230*/  LDL.LU R25, [R1+0x1d4] ;  /* 0x0001d40001197983 */ /* 0x000ea80000300800 */
[----:B------:R-:W2:Y:S04]  /*44240*/  LDL.LU R26, [R1+0x1d8] ;  /* 0x0001d800011a7983 */ /* 0x000ea80000300800 */
[----:B------:R-:W2:Y:S04]  /*44250*/  LDL.LU R27, [R1+0x1dc] ;  /* 0x0001dc00011b7983 */ /* 0x000ea80000300800 */
[----:B------:R-:W3:Y:S04]  /*44260*/  LDL.LU R8, [R1+0xd0] ;  /* 0x0000d00001087983 */ /* 0x000ee80000300800 */
[----:B------:R-:W3:Y:S04]  /*44270*/  LDL.LU R9, [R1+0xd4] ;  /* 0x0000d40001097983 */ /* 0x000ee80000300800 */
[----:B------:R-:W2:Y:S04]  /*44280*/  LDL.LU R10, [R1+0xd8] ;  /* 0x0000d800010a7983 */ /* 0x000ea80000300800 */
[----:B------:R-:W2:Y:S04]  /*44290*/  LDL.LU R11, [R1+0xdc] ;  /* 0x0000dc00010b7983 */ /* 0x000ea80000300800 */
[----:B------:R-:W2:Y:S04]  /*442a0*/  LDL.LU R4, [R1+0x180] ;  /* 0x0001800001047983 */ /* 0x000ea80000300800 */
[----:B------:R-:W2:Y:S04]  /*442b0*/  LDL.LU R5, [R1+0x184] ;  /* 0x0001840001057983 */ /* 0x000ea80000300800 */
[----:B------:R-:W2:Y:S04]  /*442c0*/  LDL.LU R6, [R1+0x188] ;  /* 0x0001880001067983 */ /* 0x000ea80000300800 */
[----:B------:R-:W2:Y:S01]  /*442d0*/  LDL.LU R7, [R1+0x18c] ;  /* 0x00018c0001077983 */ /* 0x000ea20000300800 */
[----:B------:R-:W-:Y:S03]  /*442e0*/  HMMA.16816.F32.BF16 R20, R20, R18, R12 ;  /* 0x000000121414723c */ /* 0x000fe6000004180c */
[----:B--2---:R-:W-:Y:S04]  /*442f0*/  STL.64 [R1+0x44a8], R6 ;  /* 0x0044a80601007387 */ /* 0x004fe80000100a00 */
[----:B------:R0:W-:Y:S04]  /*44300*/  STL.64 [R1+0x44a0], R4 ;  /* 0x0044a00401007387 */ /* 0x0001e80000100a00 */
[----:B0-----:R-:W2:Y:S04]  /*44310*/  LDL.LU R4, [R1+0x1b0] ;  /* 0x0001b00001047983 */ /* 0x001ea80000300800 */
[----:B------:R-:W2:Y:S04]  /*44320*/  LDL.LU R5, [R1+0x1b4] ;  /* 0x0001b40001057983 */ /* 0x000ea80000300800 */
[----:B------:R-:W2:Y:S04]  /*44330*/  LDL.LU R6, [R1+0x1b8] ;  /* 0x0001b80001067983 */ /* 0x000ea80000300800 */
[----:B------:R-:W2:Y:S04]  /*44340*/  LDL.LU R7, [R1+0x1bc] ;  /* 0x0001bc0001077983 */ /* 0x000ea80000300800 */
[----:B------:R-:W-:Y:S04]  /*44350*/  STL.64 [R1+0x4488], R10 ;  /* 0x0044880a01007387 */ /* 0x000fe80000100a00 */
[----:B---3--:R0:W-:Y:S04]  /*44360*/  STL.64 [R1+0x4480], R8 ;  /* 0x0044800801007387 */ /* 0x0081e80000100a00 */
[----:B0-----:R-:W3:Y:S04]  /*44370*/  LDL.LU R8, [R1+0x170] ;  /* 0x0001700001087983 */ /* 0x001ee80000300800 */
[----:B------:R-:W2:Y:S04]  /*44380*/  LDL.LU.64 R14, [R1+0x44e0] ;  /* 0x0044e000010e7983 */ /* 0x000ea80000300a00 */
[----:B------:R-:W-:Y:S04]  /*44390*/  STL.64 [R1+0x70], R20 ;  /* 0x0000701401007387 */ /* 0x000fe80000100a00 */
[----:B------:R-:W-:Y:S04]  /*443a0*/  STL.64 [R1+0x78], R22 ;  /* 0x0000781601007387 */ /* 0x000fe80000100a00 */
[----:B------:R-:W0:Y:S02]  /*443b0*/  LDSM.16.MT88.4 R20, [R0+0x4180] ;  /* 0x004180000014783b */ /* 0x000e240000004200 */
[----:B0-----:R-:W-:-:S02]  /*443c0*/  IMAD.MOV.U32 R13, RZ, RZ, R22 ;  /* 0x000000ffff0d7224 */ /* 0x001fc400078e0016 */
[----:B------:R0:W-:Y:S01]  /*443d0*/  STL [R1+0x10], R20 ;  /* 0x0000101401007387 */ /* 0x0001e20000100800 */
[----:B------:R-:W-:Y:S02]  /*443e0*/  IMAD.MOV.U32 R12, RZ, RZ, R23 ;  /* 0x000000ffff0c7224 */ /* 0x000fe400078e0017 */
[----:B------:R-:W-:Y:S01]  /*443f0*/  IMAD.MOV.U32 R3, RZ, RZ, R21 ;  /* 0x000000ffff037224 */ /* 0x000fe200078e0015 */
[----:B------:R-:W2:Y:S04]  /*44400*/  LDL.LU.64 R22, [R1+0x44d8] ;  /* 0x0044d80001167983 */ /* 0x000ea80000300a00 */
[----:B0-----:R-:W2:Y:S01]  /*44410*/  LDL.LU.64 R20, [R1+0x44d0] ;  /* 0x0044d00001147983 */ /* 0x001ea20000300a00 */
[----:B------:R-:W-:Y:S02]  /*44420*/  IMAD.MOV.U32 R10, RZ, RZ, R28 ;  /* 0x000000ffff0a7224 */ /* 0x000fe400078e001c */
[----:B----4-:R-:W-:-:S02]  /*44430*/  IMAD.MOV.U32 R11, RZ, RZ, R2 ;  /* 0x000000ffff0b7224 */ /* 0x010fc400078e0002 */
[----:B------:R-:W-:Y:S01]  /*44440*/  IMAD.MOV.U32 R9, RZ, RZ, R29 ;  /* 0x000000ffff097224 */ /* 0x000fe200078e001d */
[C---:B--2---:R-:W-:Y:S11]  /*44450*/  HMMA.16816.F32.BF16 R24, R20.reuse, R14, R24 ;  /* 0x0000000e1418723c */ /* 0x044ff60000041818 */
[----:B------:R-:W-:Y:S11]  /*44460*/  @!UPT UIADD3 URZ, URZ, URZ, URZ ;  /* 0x0000003f3f3ff290 */ /* 0x000ff6000fffe03f */
[----:B------:R-:W-:Y:S01]  /*44470*/  @!UPT UIADD3 URZ, URZ, URZ, URZ ;  /* 0x0000003f3f3ff290 */ /* 0x000fe2000fffe03f */
[----:B------:R0:W-:Y:S01]  /*44480*/  STL [R1+0x80], R24 ;  /* 0x0000801801007387 */ /* 0x0001e20000100800 */
[----:B------:R-:W-:Y:S02]  /*44490*/  IMAD.MOV.U32 R28, RZ, RZ, R26 ;  /* 0x000000ffff1c7224 */ /* 0x000fe400078e001a */
[----:B------:R-:W-:Y:S02]  /*444a0*/  IMAD.MOV.U32 R2, RZ, RZ, R27 ;  /* 0x000000ffff027224 */ /* 0x000fe400078e001b */
[----:B------:R-:W-:Y:S01]  /*444b0*/  IMAD.MOV.U32 R29, RZ, RZ, R25 ;  /* 0x000000ffff1d7224 */ /* 0x000fe200078e0019 */
[----:B------:R-:W2:Y:S04]  /*444c0*/  LDL.LU.64 R26, [R1+0x44c8] ;  /* 0x0044c800011a7983 */ /* 0x000ea80000300a00 */
[----:B0-----:R-:W2:Y:S04]  /*444d0*/  LDL.LU.64 R24, [R1+0x44c0] ;  /* 0x0044c00001187983 */ /* 0x001ea80000300a00 */
[----:B------:R-:W-:Y:S04]  /*444e0*/  STL [R1+0x4328], R2 ;  /* 0x0043280201007387 */ /* 0x000fe80000100800 */
[----:B------:R-:W-:Y:S04]  /*444f0*/  STL [R1+0x4324], R28 ;  /* 0x0043241c01007387 */ /* 0x000fe80000100800 */
[----:B------:R-:W-:Y:S01]  /*44500*/  STL [R1+0x4320], R29 ;  /* 0x0043201d01007387 */ /* 0x000fe20000100800 */
[----:B--2---:R-:W-:Y:S03]  /*44510*/  HMMA.16816.F32.BF16 R20, R20, R18, R24 ;  /* 0x000000121414723c */ /* 0x004fe60000041818 */
[----:B------:R-:W2:Y:S04]  /*44520*/  LDL.LU.64 R26, [R1+0x44b8] ;  /* 0x0044b800011a7983 */ /* 0x000ea80000300a00 */
[----:B------:R-:W2:Y:S11]  /*44530*/  LDL.LU.64 R24, [R1+0x44b0] ;  /* 0x0044b00001187983 */ /* 0x000eb60000300a00 */
[----:B------:R-:W-:Y:S05]  /*44540*/  @!UPT UIADD3 URZ, URZ, URZ, URZ ;  /* 0x0000003f3f3ff290 */ /* 0x000fea000fffe03f */
[----:B------:R0:W-:Y:S04]  /*44550*/  STL.64 [R1+0x130], R20 ;  /* 0x0001301401007387 */ /* 0x0001e80000100a00 */
[----:B------:R1:W-:Y:S04]  /*44560*/  STL.64 [R1+0x138], R22 ;  /* 0x0001381601007387 */ /* 0x0003e80000100a00 */
[----:B0-----:R-:W4:Y:S04]  /*44570*/  LDL.LU R20, [R1+0x60] ;  /* 0x0000600001147983 */ /* 0x001f280000300800 */
[----:B------:R-:W4:Y:S04]  /*44580*/  LDL.LU R21, [R1+0x64] ;  /* 0x0000640001157983 */ /* 0x000f280000300800 */
[----:B-1----:R-:W4:Y:S04]  /*44590*/  LDL.LU R22, [R1+0x68] ;  /* 0x0000680001167983 */ /* 0x002f280000300800 */
[----:B------:R-:W4:Y:S01]  /*445a0*/  LDL.LU R23, [R1+0x6c] ;  /* 0x00006c0001177983 */ /* 0x000f220000300800 */
        /* <DEDUP_REMOVED lines=13> */
[----:B------:R-:W3:Y:S04]  /*44680*/  LDL.LU.64 R6, [R1+0x4498] ;  /* 0x0044980001067983 */ /* 0x000ee80000300a00 */
[----:B------:R-:W3:Y:S11]  /*44690*/  LDL.LU.64 R4, [R1+0x4490] ;  /* 0x0044900001047983 */ /* 0x000ef60000300a00 */
[----:B------:R-:W-:Y:S05]  /*446a0*/  @!UPT UIADD3 URZ, URZ, URZ, URZ ;  /* 0x0000003f3f3ff290 */ /* 0x000fea000fffe03f */
[----:B------:R0:W-:Y:S04]  /*446b0*/  STL.64 [R1+0xf0], R24 ;  /* 0x0000f01801007387 */ /* 0x0001e80000100a00 */
[----:B------:R1:W-:Y:S04]  /*446c0*/  STL.64 [R1+0xf8], R26 ;  /* 0x0000f81a01007387 */ /* 0x0003e80000100a00 */
[----:B0-----:R-:W2:Y:S04]  /*446d0*/  LDL.LU R24, [R1+0xc0] ;  /* 0x0000c00001187983 */ /* 0x001ea80000300800 */
[----:B------:R-:W2:Y:S04]  /*446e0*/  LDL.LU R25, [R1+0xc4] ;  /* 0x0000c40001197983 */ /* 0x000ea80000300800 */
[----:B-1----:R-:W2:Y:S04]  /*446f0*/  LDL.LU R26, [R1+0xc8] ;  /* 0x0000c800011a7983 */ /* 0x002ea80000300800 */
[----:B------:R-:W2:Y:S01]  /*44700*/  LDL.LU R27, [R1+0xcc] ;  /* 0x0000cc00011b7983 */ /* 0x000ea20000300800 */
[C---:B---3--:R-:W-:Y:S11]  /*44710*/  HMMA.16816.F32.BF16 R8, R4.reuse, R14, R8 ;  /* 0x0000000e0408723c */ /* 0x048ff60000041808 */
[----:B------:R-:W-:Y:S11]  /*44720*/  @!UPT UIADD3 URZ, URZ, URZ, URZ ;  /* 0x0000003f3f3ff290 */ /* 0x000ff6000fffe03f */
[----:B------:R-:W-:Y:S01]  /*44730*/  @!UPT UIADD3 URZ, URZ, URZ, URZ ;  /* 0x0000003f3f3ff290 */ /* 0x000fe2000fffe03f */
[----:B------:R-:W-:Y:S04]  /*44740*/  STL.64 [R1+0x280], R8 ;  /* 0x0002800801007387 */ /* 0x000fe80000100a00 */
[----:B------:R0:W-:Y:S04]  /*44750*/  STL.64 [R1+0x288], R10 ;  /* 0x0002880a01007387 */ /* 0x0001e80000100a00 */
[----:B0-----:R-:W3:Y:S04]  /*44760*/  LDL.LU.64 R10, [R1+0x4488] ;  /* 0x00448800010a7983 */ /* 0x001ee80000300a00 */
[----:B------:R-:W3:Y:S02]  /*44770*/  LDL.LU.64 R8, [R1+0x4480] ;  /* 0x0044800001087983 */ /* 0x000ee40000300a00 */
[----:B---3--:R-:W-:Y:S02]  /*44780*/  HMMA.16816.F32.BF16 R4, R4, R18, R8 ;  /* 0x000000120404723c */ /* 0x008fe40000041808 */
[----:B------:R-:W2:Y:S04]  /*44790*/  LDL.LU.64 R10, [R1+0x4478] ;  /* 0x00447800010a7983 */ /* 0x000ea80000300a00 */
[----:B------:R-:W2:Y:S11]  /*447a0*/  LDL.LU.64 R8, [R1+0x4470] ;  /* 0x0044700001087983 */ /* 0x000eb60000300a00 */
[----:B------:R-:W-:Y:S06]  /*447b0*/  @!UPT UIADD3 URZ, URZ, URZ, URZ ;  /* 0x0000003f3f3ff290 */ /* 0x000fec000fffe03f */
[----:B------:R0:W-:Y:S04]  /*447c0*/  STL.64 [R1+0xd0], R4 ;  /* 0x0000d00401007387 */ /* 0x0001e80000100a00 */
[----:B------:R1:W-:Y:S04]  /*447d0*/  STL.64 [R1+0xd8], R6 ;  /* 0x0000d80601007387 */ /* 0x0003e80000100a00 */
[----:B0-----:R-:W3:Y:S01]  /*447e0*/  LDL.LU R4, [R1+0xe0] ;  /* 0x0000e00001047983 */ /* 0x001ee20000300800 */
[C---:B--2---:R-:W-:Y:S11]  /*447f0*/  HMMA.16816.F32.BF16 R24, R8.reuse, R14, R24 ;  /* 0x0000000e0818723c */ /* 0x044ff60000041818 */
[----:B------:R-:W-:Y:S11]  /*44800*/  @!UPT UIADD3 URZ, URZ, URZ, URZ ;  /* 0x0000003f3f3ff290 */ /* 0x000ff6000fffe03f */
[----:B------:R-:W-:Y:S01]  /*44810*/  @!UPT UIADD3 URZ, URZ, URZ, URZ ;  /* 0x0000003f3f3ff290 */ /* 0x000fe2000fffe03f */
[----:B------:R0:W-:Y:S04]  /*44820*/  STL.64 [R1+0x330], R24 ;  /* 0x0003301801007387 */ /* 0x0001e80000100a00 */
[----:B------:R2:W-:Y:S04]  /*44830*/  STL.64 [R1+0x338], R26 ;  /* 0x0003381a01007387 */ /* 0x0005e80000100a00 */
[----:B------:R-:W3:Y:S04]  /*44840*/  LDL.LU R5, [R1+0xe4] ;  /* 0x0000e40001057983 */ /* 0x000ee80000300800 */
[----:B-1----:R-:W3:Y:S04]  /*44850*/  LDL.LU R6, [R1+0xe8] ;  /* 0x0000e80001067983 */ /* 0x002ee80000300800 */
[----:B------:R-:W3:Y:S04]  /*44860*/  LDL.LU R7, [R1+0xec] ;  /* 0x0000ec0001077983 */ /* 0x000ee80000300800 */
[----:B0-----:R-:W3:Y:S04]  /*44870*/  LDL.LU R24, [R1+0xa0] ;  /* 0x0000a00001187983 */ /* 0x001ee80000300800 */
[----:B------:R-:W3:Y:S04]  /*44880*/  LDL.LU R25, [R1+0xa4] ;  /* 0x0000a40001197983 */ /* 0x000ee80000300800 */
[----:B--2---:R-:W2:Y:S04]  /*44890*/  LDL.LU R26, [R1+0xa8] ;  /* 0x0000a800011a7983 */ /* 0x004ea80000300800 */
[----:B------:R-:W2:Y:S01]  /*448a0*/  LDL.LU R27, [R1+0xac] ;  /* 0x0000ac00011b7983 */ /* 0x000ea20000300800 */
[----:B----4-:R-:W-:Y:S03]  /*448b0*/  HMMA.16816.F32.BF16 R8, R8, R18, R20 ;  /* 0x000000120808723c */ /* 0x010fe60000041814 */
[----:B------:R-:W0:Y:S04]  /*448c0*/  LDSM.16.MT88.4 R20, [R0+0x4200] ;  /* 0x004200000014783b */ /* 0x000e280000004200 */
[----:B--2---:R-:W-:Y:S04]  /*448d0*/  STL.64 [R1+0x4448], R26 ;  /* 0x0044481a01007387 */ /* 0x004fe80000100a00 */
[----:B---3--:R1:W-:Y:S04]  /*448e0*/  STL.64 [R1+0x4440], R24 ;  /* 0x0044401801007387 */ /* 0x0083e80000100a00 */
[----:B-1----:R-:W2:Y:S04]  /*448f0*/  LDL.LU R24, [R1+0xb0] ;  /* 0x0000b00001187983 */ /* 0x002ea80000300800 */
[----:B------:R-:W2:Y:S04]  /*44900*/  LDL.LU R25, [R1+0xb4] ;  /* 0x0000b40001197983 */ /* 0x000ea80000300800 */
[----:B------:R-:W3:Y:S04]  /*44910*/  LDL.LU R26, [R1+0xb8] ;  /* 0x0000b800011a7983 */ /* 0x000ee80000300800 */
[----:B------:R-:W3:Y:S01]  /*44920*/  LDL.LU R27, [R1+0xbc] ;  /* 0x0000bc00011b7983 */ /* 0x000ee20000300800 */
[----:B------:R-:W-:-:S02]  /*44930*/  IMAD.MOV.U32 R17, RZ, RZ, R10 ;  /* 0x000000ffff117224 */ /* 0x000fc400078e000a */
[----:B------:R-:W-:Y:S01]  /*44940*/  IMAD.MOV.U32 R16, RZ, RZ, R11 ;  /* 0x000000ffff107224 */ /* 0x000fe200078e000b */
[----:B---3--:R-:W-:Y:S04]  /*44950*/  STL.64 [R1+0x4458], R26 ;  /* 0x0044581a01007387 */ /* 0x008fe80000100a00 */
[----:B--2---:R1:W-:Y:S04]  /*44960*/  STL.64 [R1+0x4450], R24 ;  /* 0x0044501801007387 */ /* 0x0043e80000100a00 */
[----:B-1----:R-:W2:Y:S04]  /*44970*/  LDL.LU R24, [R1+0x140] ;  /* 0x0001400001187983 */ /* 0x002ea80000300800 */
[----:B------:R-:W2:Y:S04]  /*44980*/  LDL.LU R25, [R1+0x144] ;  /* 0x0001440001197983 */ /* 0x000ea80000300800 */
[----:B------:R-:W2:Y:S04]  /*44990*/  LDL.LU R26, [R1+0x148] ;  /* 0x00014800011a7983 */ /* 0x000ea80000300800 */
[----:B------:R-:W2:Y:S04]  /*449a0*/  LDL.LU R27, [R1+0x14c] ;  /* 0x00014c00011b7983 */ /* 0x000ea80000300800 */
[----:B------:R-:W-:Y:S04]  /*449b0*/  STL.64 [R1+0x4410], R6 ;  /* 0x0044100601007387 */ /* 0x000fe80000100a00 */
[----:B------:R-:W-:Y:S04]  /*449c0*/  STL.64 [R1+0x4408], R4 ;  /* 0x0044080401007387 */ /* 0x000fe80000100a00 */
[----:B------:R1:W-:Y:S04]  /*449d0*/  STL.64 [R1+0x60], R8 ;  /* 0x0000600801007387 */ /* 0x0003e80000100a00 */
[----:B-1----:R-:W3:Y:S04]  /*449e0*/  LDL.LU R8, [R1+0x190] ;  /* 0x0001900001087983 */ /* 0x002ee80000300800 */
[----:B------:R-:W3:Y:S04]  /*449f0*/  LDL.LU R9, [R1+0x194] ;  /* 0x0001940001097983 */ /* 0x000ee80000300800 */
[----:B------:R-:W4:Y:S04]  /*44a00*/  LDL.LU R10, [R1+0x198] ;  /* 0x00019800010a7983 */ /* 0x000f280000300800 */
[----:B------:R-:W4:Y:S04]  /*44a10*/  LDL.LU R11, [R1+0x19c] ;  /* 0x00019c00010b7983 */ /* 0x000f280000300800 */
[----:B----4-:R-:W-:Y:S04]  /*44a20*/  STL.64 [R1+0x4430], R10 ;  /* 0x0044300a01007387 */ /* 0x010fe80000100a00 */
[----:B---3--:R1:W-:Y:S04]  /*44a30*/  STL.64 [R1+0x4428], R8 ;  /* 0x0044280801007387 */ /* 0x0083e80000100a00 */
[----:B-1----:R-:W3:Y:S04]  /*44a40*/  LDL.LU R8, [R1+0x120] ;  /* 0x0001200001087983 */ /* 0x002ee80000300800 */
[----:B------:R-:W3:Y:S04]  /*44a50*/  LDL.LU R9, [R1+0x124] ;  /* 0x0001240001097983 */ /* 0x000ee80000300800 */
[----:B------:R-:W3:Y:S04]  /*44a60*/  LDL.LU R10, [R1+0x128] ;  /* 0x00012800010a7983 */ /* 0x000ee80000300800 */
[----:B------:R-:W3:Y:S04]  /*44a70*/  LDL.LU R11, [R1+0x12c] ;  /* 0x00012c00010b7983 */ /* 0x000ee80000300800 */
[----:B------:R-:W4:Y:S04]  /*44a80*/  LDL.LU R4, [R1+0x100] ;  /* 0x0001000001047983 */ /* 0x000f280000300800 */
[----:B------:R-:W4:Y:S04]  /*44a90*/  LDL.LU R5, [R1+0x104] ;  /* 0x0001040001057983 */ /* 0x000f280000300800 */
[----:B------:R-:W2:Y:S04]  /*44aa0*/  LDL.LU R6, [R1+0x108] ;  /* 0x0001080001067983 */ /* 0x000ea80000300800 */
[----:B------:R-:W2:Y:S04]  /*44ab0*/  LDL.LU R7, [R1+0x10c] ;  /* 0x00010c0001077983 */ /* 0x000ea80000300800 */
[----:B--2---:R-:W-:Y:S04]  /*44ac0*/  STL.64 [R1+0x4420], R6 ;  /* 0x0044200601007387 */ /* 0x004fe80000100a00 */
[----:B----4-:R1:W-:Y:S04]  /*44ad0*/  STL.64 [R1+0x4418], R4 ;  /* 0x0044180401007387 */ /* 0x0103e80000100a00 */
[----:B-1----:R-:W2:Y:S04]  /*44ae0*/  LDL.LU.64 R4, [R1+0x20] ;  /* 0x0000200001047983 */ /* 0x002ea80000300a00 */
[----:B------:R-:W4:Y:S04]  /*44af0*/  LDL.LU.64 R6, [R1+0x28] ;  /* 0x0000280001067983 */ /* 0x000f280000300a00 */
[----:B------:R-:W-:Y:S04]  /*44b00*/  STL [R1+0x426c], R17 ;  /* 0x00426c1101007387 */ /* 0x000fe80000100800 */
[----:B------:R-:W-:Y:S04]  /*44b10*/  STL [R1+0x4268], R16 ;  /* 0x0042681001007387 */ /* 0x000fe80000100800 */
[----:B0-----:R-:W-:Y:S04]  /*44b20*/  STL.64 [R1+0x50], R20 ;  /* 0x0000501401007387 */ /* 0x001fe80000100a00 */
        /* <DEDUP_REMOVED lines=14> */
[----:B------:R0:W-:Y:S04]  /*44c10*/  STL.64 [R1+0x320], R20 ;  /* 0x0003201401007387 */ /* 0x0001e80000100a00 */
[----:B------:R1:W-:Y:S04]  /*44c20*/  STL.64 [R1+0x328], R22 ;  /* 0x0003281601007387 */ /* 0x0003e80000100a00 */
[----:B0-----:R-:W2:Y:S04]  /*44c30*/  LDL.LU R20, [R1+0x40] ;  /* 0x0000400001147983 */ /* 0x001ea80000300800 */
[----:B------:R-:W2:Y:S04]  /*44c40*/  LDL.LU R21, [R1+0x44] ;  /* 0x0000440001157983 */ /* 0x000ea80000300800 */
[----:B-1----:R-:W2:Y:S04]  /*44c50*/  LDL.LU R22, [R1+0x48] ;  /* 0x0000480001167983 */ /* 0x002ea80000300800 */
[----:B------:R-:W2:Y:S02]  /*44c60*/  LDL.LU R23, [R1+0x4c] ;  /* 0x00004c0001177983 */ /* 0x000ea40000300800 */
[----:B--2---:R-:W-:Y:S11]  /*44c70*/  HMMA.16816.F32.BF16 R24, R20, R14, R24 ;  /* 0x0000000e1418723c */ /* 0x004ff60000041818 */
[----:B------:R-:W-:Y:S11]  /*44c80*/  @!UPT UIADD3 URZ, URZ, URZ, URZ ;  /* 0x0000003f3f3ff290 */ /* 0x000ff6000fffe03f */
[----:B------:R-:W-:Y:S01]  /*44c90*/  @!UPT UIADD3 URZ, URZ, URZ, URZ ;  /* 0x0000003f3f3ff290 */ /* 0x000fe2000fffe03f */
[----:B------:R-:W-:Y:S04]  /*44ca0*/  STL.64 [R1+0xc0], R24 ;  /* 0x0000c01801007387 */ /* 0x000fe80000100a00 */
[----:B------:R-:W-:Y:S04]  /*44cb0*/  STL.64 [R1+0xc8], R26 ;  /* 0x0000c81a01007387 */ /* 0x000fe80000100a00 */
[----:B------:R-:W0:Y:S02]  /*44cc0*/  LDSM.16.MT88.4 R24, [R0+0x4280] ;  /* 0x004280000018783b */ /* 0x000e240000004200 */
[----:B0-----:R-:W-:-:S02]  /*44cd0*/  IMAD.MOV.U32 R17, RZ, RZ, R26 ;  /* 0x000000ffff117224 */ /* 0x001fc400078e001a */
[----:B------:R-:W-:Y:S01]  /*44ce0*/  STL.64 [R1], R24 ;  /* 0x0000001801007387 */ /* 0x000fe20000100a00 */
[----:B------:R-:W-:-:S03]  /*44cf0*/  IMAD.MOV.U32 R16, RZ, RZ, R27 ;  /* 0x000000ffff107224 */ /* 0x000fc600078e001b */
[----:B------:R-:W0:Y:S01]  /*44d00*/  LDSM.16.MT88.4 R24, [R0+0x4300] ;  /* 0x004300000018783b */ /* 0x000e220000004200 */
[----:B---3--:R-:W-:Y:S03]  /*44d10*/  HMMA.16816.F32.BF16 R20, R20, R18, R8 ;  /* 0x000000121414723c */ /* 0x008fe60000041808 */
[----:B0-----:R-:W-:Y:S04]  /*44d20*/  STL.64 [R1+0x43c0], R26 ;  /* 0x0043c01a01007387 */ /* 0x001fe80000100a00 */
[----:B------:R0:W-:Y:S04]  /*44d30*/  STL.64 [R1+0x43b8], R24 ;  /* 0x0043b81801007387 */ /* 0x0001e80000100a00 */
[----:B0-----:R-:W2:Y:S01]  /*44d40*/  LDL.LU R24, [R1+0x10] ;  /* 0x0000100001187983 */ /* 0x001ea20000300800 */
[----:B------:R-:W-:-:S03]  /*44d50*/  IMAD.MOV.U32 R25, RZ, RZ, R3 ;  /* 0x000000ffff197224 */ /* 0x000fc600078e0003 */
[----:B------:R-:W3:Y:S04]  /*44d60*/  LDL.LU R3, [R1+0x4438] ;  /* 0x0044380001037983 */ /* 0x000ee80000300800 */
[----:B------:R-:W2:Y:S04]  /*44d70*/  LDL.LU.64 R10, [R1+0x4430] ;  /* 0x00443000010a7983 */ /* 0x000ea80000300a00 */
[----:B------:R-:W2:Y:S04]  /*44d80*/  LDL.LU.64 R8, [R1+0x4428] ;  /* 0x0044280001087983 */ /* 0x000ea80000300a00 */
[----:B------:R-:W-:Y:S04]  /*44d90*/  STL.64 [R1+0xb0], R20 ;  /* 0x0000b01401007387 */ /* 0x000fe80000100a00 */
[----:B------:R-:W-:Y:S04]  /*44da0*/  STL.64 [R1+0xb8], R22 ;  /* 0x0000b81601007387 */ /* 0x000fe80000100a00 */
[----:B------:R-:W0:Y:S04]  /*44db0*/  LDSM.16.MT88.4 R20, [R0+0x4380] ;  /* 0x004380000014783b */ /* 0x000e280000004200 */
[----:B0-----:R-:W-:Y:S04]  /*44dc0*/  STL [R1+0x4388], R23 ;  /* 0x0043881701007387 */ /* 0x001fe80000100800 */
[----:B------:R4:W-:Y:S02]  /*44dd0*/  STL [R1+0x4338], R0 ;  /* 0x0043380001007387 */ /* 0x0009e40000100800 */
[----:B----4-:R-:W-:Y:S01]  /*44de0*/  IMAD.MOV.U32 R0, RZ, RZ, R7 ;  /* 0x000000ffff007224 */ /* 0x010fe200078e0007 */
[----:B--2---:R-:W-:Y:S11]  /*44df0*/  HMMA.16816.F32.BF16 R8, R4, R14, R8 ;  /* 0x0000000e0408723c */ /* 0x004ff60000041808 */
[----:B------:R-:W-:Y:S11]  /*44e00*/  @!UPT UIADD3 URZ, URZ, URZ, URZ ;  /* 0x0000003f3f3ff290 */ /* 0x000ff6000fffe03f */
[----:B------:R-:W-:Y:S01]  /*44e10*/  @!UPT UIADD3 URZ, URZ, URZ, URZ ;  /* 0x0000003f3f3ff290 */ /* 0x000fe2000fffe03f */
[----:B------:R0:W-:Y:S04]  /*44e20*/  STL.64 [R1+0xa0], R8 ;  /* 0x0000a00801007387 */ /* 0x0001e80000100a00 */
[----:B------:R1:W-:Y:S01]  /*44e30*/  STL.64 [R1+0xa8], R10 ;  /* 0x0000a80a01007387 */ /* 0x0003e20000100a00 */
[----:B0-----:R-:W-:Y:S02]  /*44e40*/  IMAD.MOV.U32 R9, RZ, RZ, R5 ;  /* 0x000000ffff097224 */ /* 0x001fe400078e0005 */
[----:B-1----:R-:W-:Y:S02]  /*44e50*/  IMAD.MOV.U32 R10, RZ, RZ, R6 ;  /* 0x000000ffff0a7224 */ /* 0x002fe400078e0006 */
[----:B------:R-:W-:Y:S01]  /*44e60*/  IMAD.MOV.U32 R11, RZ, RZ, R4 ;  /* 0x000000ffff0b7224 */ /* 0x000fe200078e0004 */
[----:B------:R-:W2:Y:S04]  /*44e70*/  LDL.LU.64 R6, [R1+0x4420] ;  /* 0x0044200001067983 */ /* 0x000ea80000300a00 */
[----:B------:R-:W2:Y:S01]  /*44e80*/  LDL.LU.64 R4, [R1+0x4418] ;  /* 0x0044180001047983 */ /* 0x000ea20000300a00 */
[----:B------:R-:W-:-:S03]  /*44e90*/  IMAD.MOV.U32 R27, RZ, RZ, R12 ;  /* 0x000000ffff1b7224 */ /* 0x000fc600078e000c */
[----:B------:R-:W0:Y:S02]  /*44ea0*/  S2R R12, SR_TID.X ;  /* 0x00000000000c7919 */ /* 0x000e240000002100 */
[C---:B0-----:R-:W-:Y:S01]  /*44eb0*/  LOP3.LUT R2, R12.reuse, 0x7, RZ, 0xc0, !PT ;  /* 0x000000070c027812 */ /* 0x041fe200078ec0ff */
[----:B------:R-:W-:-:S04]  /*44ec0*/  IMAD.SHL.U32 R8, R12, 0x2, RZ ;  /* 0x000000020c087824 */ /* 0x000fc800078e00ff */
[----:B------:R-:W-:-:S05]  /*44ed0*/  IMAD R2, R2, 0x110, RZ ;  /* 0x0000011002027824 */ /* 0x000fca00078e02ff */
[----:B------:R-:W-:Y:S01]  /*44ee0*/  LOP3.LUT R2, R2, 0x30, R8, 0x78, !PT ;  /* 0x0000003002027812 */ /* 0x000fe200078e7808 */
[----:B------:R-:W-:Y:S02]  /*44ef0*/  IMAD.MOV.U32 R8, RZ, RZ, R11 ;  /* 0x000000ffff087224 */ /* 0x000fe400078e000b */
[----:B------:R-:W-:-:S07]  /*44f00*/  IMAD.MOV.U32 R11, RZ, RZ, R0 ;  /* 0x000000ffff0b7224 */ /* 0x000fce00078e0000 */
[----:B--2---:R-:W-:Y:S01]  /*44f10*/  HMMA.16816.F32.BF16 R8, R8, R18, R4 ;  /* 0x000000120808723c */ /* 0x004fe20000041804 */
[----:B------:R-:W2:Y:S04]  /*44f20*/  LDL.LU.64 R6, [R1+0x4410] ;  /* 0x0044100001067983 */ /* 0x000ea80000300a00 */
[----:B------:R-:W2:Y:S01]  /*44f30*/  LDL.LU.64 R4, [R1+0x4408] ;  /* 0x0044080001047983 */ /* 0x000ea20000300a00 */
[----:B------:R-:W-:Y:S01]  /*44f40*/  IMAD.MOV.U32 R26, RZ, RZ, R13 ;  /* 0x000000ffff1a7224 */ /* 0x000fe200078e000d */
[----:B------:R-:W-:Y:S11]  /*44f50*/  LOP3.LUT R2, R2, 0x40, RZ, 0x3c, !PT ;  /* 0x0000004002027812 */ /* 0x000ff600078e3cff */
[----:B------:R-:W-:Y:S05]  /*44f60*/  @!UPT UIADD3 URZ, URZ, URZ, URZ ;  /* 0x0000003f3f3ff290 */ /* 0x000fea000fffe03f */
[----:B------:R-:W-:Y:S04]  /*44f70*/  STL.64 [R1+0x2c0], R8 ;  /* 0x0002c00801007387 */ /* 0x000fe80000100a00 */
[----:B------:R-:W-:Y:S04]  /*44f80*/  STL.64 [R1+0x2c8], R10 ;  /* 0x0002c80a01007387 */ /* 0x000fe80000100a00 */
[----:B---3--:R-:W-:Y:S01]  /*44f90*/  LDSM.16.MT88.4 R8, [R3+0x8000] ;  /* 0x008000000308783b */ /* 0x008fe20000004200 */
[----:B--2---:R-:W-:Y:S11]  /*44fa0*/  HMMA.16816.F32.BF16 R4, R24, R14, R4 ;  /* 0x0000000e1804723c */ /* 0x004ff60000041804 */
[----:B------:R-:W-:Y:S11]  /*44fb0*/  @!UPT UIADD3 URZ, URZ, URZ, URZ ;  /* 0x0000003f3f3ff290 */ /* 0x000ff6000fffe03f */
[----:B------:R-:W-:Y:S01]  /*44fc0*/  @!UPT UIADD3 URZ, URZ, URZ, URZ ;  /* 0x0000003f3f3ff290 */ /* 0x000fe2000fffe03f */
[----:B------:R-:W-:Y:S04]  /*44fd0*/  STL.64 [R1+0x300], R4 ;  /* 0x0003000401007387 */ /* 0x000fe80000100a00 */
[----:B------:R-:W-:Y:S04]  /*44fe0*/  STL.64 [R1+0x308], R6 ;  /* 0x0003080601007387 */ /* 0x000fe80000100a00 */
[----:B------:R-:W0:Y:S04]  /*44ff0*/  LDSM.16.M88.4 R4, [R2+0x20000] ;  /* 0x020000000204783b */ /* 0x000e280000000200 */
[----:B0-----:R-:W-:Y:S04]  /*45000*/  STL [R1+0x415c], R6 ;  /* 0x00415c0601007387 */ /* 0x001fe80000100800 */
[----:B------:R-:W-:Y:S04]  /*45010*/  STL.64 [R1+0x40], R8 ;  /* 0x0000400801007387 */ /* 0x000fe80000100a00 */
[----:B------:R-:W-:Y:S04]  /*45020*/  STL.64 [R1+0x48], R10 ;  /* 0x0000480a01007387 */ /* 0x000fe80000100a00 */
[----:B------:R-:W-:Y:S04]  /*45030*/  STL [R1+0x4158], R7 ;  /* 0x0041580701007387 */ /* 0x000fe80000100800 */
[----:B------:R0:W-:Y:S04]  /*45040*/  STL.64 [R1+0x4370], R4 ;  /* 0x0043700401007387 */ /* 0x0001e80000100a00 */
[----:B------:R-:W1:Y:S04]  /*45050*/  LDSM.16.M88.4 R8, [R2+0x20800] ;  /* 0x020800000208783b */ /* 0x000e680000000200 */
[----:B0-----:R-:W2:Y:S04]  /*45060*/  LDL.LU R4, [R1+0x1f0] ;  /* 0x0001f00001047983 */ /* 0x001ea80000300800 */
[----:B------:R-:W2:Y:S04]  /*45070*/  LDL.LU R5, [R1+0x1f4] ;  /* 0x0001f40001057983 */ /* 0x000ea80000300800 */
[----:B------:R-:W2:Y:S04]  /*45080*/  LDL.LU R6, [R1+0x1f8] ;  /* 0x0001f80001067983 */ /* 0x000ea80000300800 */
[----:B------:R-:W2:Y:S04]  /*45090*/  LDL.LU R7, [R1+0x1fc] ;  /* 0x0001fc0001077983 */ /* 0x000ea80000300800 */
[----:B-1----:R-:W-:Y:S04]  /*450a0*/  STL [R1+0x4104], R10 ;  /* 0x0041040a01007387 */ /* 0x002fe80000100800 */
[----:B------:R-:W-:Y:S04]  /*450b0*/  STL [R1+0x4100], R11 ;  /* 0x0041000b01007387 */ /* 0x000fe80000100800 */
[----:B------:R-:W-:Y:S04]  /*450c0*/  STL.64 [R1+0x4368], R8 ;  /* 0x0043680801007387 */ /* 0x000fe80000100a00 */
[----:B------:R-:W0:Y:S02]  /*450d0*/  LDSM.16.MT88.4 R8, [R3+0x8080] ;  /* 0x008080000308783b */ /* 0x000e240000004200 */
[----:B0-----:R-:W-:-:S02]  /*450e0*/  IMAD.MOV.U32 R12, RZ, RZ, R8 ;  /* 0x000000ffff0c7224 */ /* 0x001fc400078e0008 */
[----:B------:R-:W-:Y:S01]  /*450f0*/  STL [R1+0x3c], R11 ;  /* 0x00003c0b01007387 */ /* 0x000fe20000100800 */
[----:B------:R-:W-:Y:S02]  /*45100*/  IMAD.MOV.U32 R13, RZ, RZ, R9 ;  /* 0x000000ffff0d7224 */ /* 0x000fe400078e0009 */
[----:B------:R-:W-:Y:S02]  /*45110*/  IMAD.MOV.U32 R23, RZ, RZ, R10 ;  /* 0x000000ffff177224 */ /* 0x000fe400078e000a */
[----:B------:R-:W0:Y:S04]  /*45120*/  LDSM.16.MT88.4 R8, [R3+0x8100] ;  /* 0x008100000308783b */ /* 0x000e280000004200 */
[----:B------:R-:W-:Y:S04]  /*45130*/  STL.64 [R1+0x4400], R14 ;  /* 0x0044000e01007387 */ /* 0x000fe80000100a00 */
[----:B------:R-:W-:Y:S04]  /*45140*/  STL.64 [R1+0x43f8], R12 ;  /* 0x0043f80c01007387 */ /* 0x000fe80000100a00 */
[----:B------:R-:W-:Y:S04]  /*45150*/  STL.64 [R1+0x43a0], R22 ;  /* 0x0043a01601007387 */ /* 0x000fe80000100a00 */
[----:B------:R1:W-:Y:S04]  /*45160*/  STL.64 [R1+0x4398], R20 ;  /* 0x0043981401007387 */ /* 0x0003e80000100a00 */
[----:B------:R-:W3:Y:S01]  /*45170*/  LDSM.16.MT88.4 R12, [R3+0x8180] ;  /* 0x00818000030c783b */ /* 0x000ee20000004200 */
[----:B0-----:R-:W-:-:S02]  /*45180*/  IMAD.MOV.U32 R0, RZ, RZ, R8 ;  /* 0x000000ffff007224 */ /* 0x001fc400078e0008 */
[----:B------:R-:W-:Y:S02]  /*45190*/  IMAD.MOV.U32 R29, RZ, RZ, R9 ;  /* 0x000000ffff1d7224 */ /* 0x000fe400078e0009 */
[----:B------:R-:W-:Y:S02]  /*451a0*/  IMAD.MOV.U32 R28, RZ, RZ, R10 ;  /* 0x000000ffff1c7224 */ /* 0x000fe400078e000a */
[----:B------:R-:W-:-:S05]  /*451b0*/  IMAD.MOV.U32 R2, RZ, RZ, R11 ;  /* 0x000000ffff027224 */ /* 0x000fca00078e000b */
[----:B------:R-:W-:Y:S04]  /*451c0*/  STL [R1+0x4348], R2 ;  /* 0x0043480201007387 */ /* 0x000fe80000100800 */
[----:B------:R-:W-:Y:S04]  /*451d0*/  STL [R1+0x4344], R28 ;  /* 0x0043441c01007387 */ /* 0x000fe80000100800 */
[----:B------:R-:W-:Y:S04]  /*451e0*/  STL [R1+0x4340], R29 ;  /* 0x0043401d01007387 */ /* 0x000fe80000100800 */
[----:B------:R-:W-:Y:S01]  /*451f0*/  STL [R1+0x433c], R0 ;  /* 0x00433c0001007387 */ /* 0x000fe20000100800 */
[----:B--2---:R-:W-:Y:S03]  /*45200*/  HMMA.16816.F32.BF16 R8, R24, R18, R4 ;  /* 0x000000121808723c */ /* 0x004fe60000041804 */
[----:B------:R-:W2:Y:S11]  /*45210*/  LDL.LU R4, [R1+0x50] ;  /* 0x0000500001047983 */ /* 0x000eb60000300800 */
[----:B------:R-:W-:Y:S09]  /*45220*/  @!UPT UIADD3 URZ, URZ, URZ, URZ ;  /* 0x0000003f3f3ff290 */ /* 0x000ff2000fffe03f */
[----:B------:R0:W-:Y:S04]  /*45230*/  STL.64 [R1+0x2b0], R8 ;  /* 0x0002b00801007387 */ /* 0x0001e80000100a00 */
[----:B------:R4:W-:Y:S04]  /*45240*/  STL.64 [R1+0x2b8], R10 ;  /* 0x0002b80a01007387 */ /* 0x0009e80000100a00 */
[----:B------:R-:W2:Y:S04]  /*45250*/  LDL.LU R5, [R1+0x54] ;  /* 0x0000540001057983 */ /* 0x000ea80000300800 */
[----:B------:R-:W2:Y:S04]  /*45260*/  LDL.LU R6, [R1+0x58] ;  /* 0x0000580001067983 */ /* 0x000ea80000300800 */
[----:B------:R-:W2:Y:S04]  /*45270*/  LDL.LU R7, [R1+0x5c] ;  /* 0x00005c0001077983 */ /* 0x000ea80000300800 */
[----:B-1----:R-:W2:Y:S04]  /*45280*/  LDL.LU R20, [R1+0x230] ;  /* 0x0002300001147983 */ /* 0x002ea80000300800 */
[----:B------:R-:W2:Y:S04]  /*45290*/  LDL.LU R21, [R1+0x234] ;  /* 0x0002340001157983 */ /* 0x000ea80000300800 */
[----:B------:R-:W2:Y:S04]  /*452a0*/  LDL.LU R22, [R1+0x238] ;  /* 0x0002380001167983 */ /* 0x000ea80000300800 */
[----:B------:R-:W2:Y:S04]  /*452b0*/  LDL.LU R23, [R1+0x23c] ;  /* 0x00023c0001177983 */ /* 0x000ea80000300800 */
[----:B0-----:R-:W2:Y:S04]  /*452c0*/  LDL.LU R8, [R1+0x1e0] ;  /* 0x0001e00001087983 */ /* 0x001ea80000300800 */
[----:B------:R-:W2:Y:S04]  /*452d0*/  LDL.LU R9, [R1+0x1e4] ;  /* 0x0001e40001097983 */ /* 0x000ea80000300800 */
[----:B----4-:R-:W4:Y:S04]  /*452e0*/  LDL.LU R10, [R1+0x1e8] ;  /* 0x0001e800010a7983 */ /* 0x010f280000300800 */
[----:B------:R-:W4:Y:S04]  /*452f0*/  LDL.LU R11, [R1+0x1ec] ;  /* 0x0001ec00010b7983 */ /* 0x000f280000300800 */
[----:B----4-:R-:W-:Y:S04]  /*45300*/  STL.64 [R1+0x43f0], R10 ;  /* 0x0043f00a01007387 */ /* 0x010fe80000100a00 */
[----:B--2---:R0:W-:Y:S04]  /*45310*/  STL.64 [R1+0x43e8], R8 ;  /* 0x0043e80801007387 */ /* 0x0041e80000100a00 */
[----:B0-----:R-:W2:Y:S04]  /*45320*/  LDL.LU R8, [R1+0x220] ;  /* 0x0002200001087983 */ /* 0x001ea80000300800 */
[----:B------:R-:W2:Y:S04]  /*45330*/  LDL.LU R9, [R1+0x224] ;  /* 0x0002240001097983 */ /* 0x000ea80000300800 */
[----:B------:R-:W2:Y:S04]  /*45340*/  LDL.LU R10, [R1+0x228] ;  /* 0x00022800010a7983 */ /* 0x000ea80000300800 */
[----:B------:R-:W2:Y:S04]  /*45350*/  LDL.LU R11, [R1+0x22c] ;  /* 0x00022c00010b7983 */ /* 0x000ea80000300800 */
[----:B------:R-:W4:Y:S04]  /*45360*/  LDL.LU R24, [R1] ;  /* 0x0000000001187983 */ /* 0x000f280000300800 */
[----:B------:R-:W4:Y:S04]  /*45370*/  LDL.LU R25, [R1+0x4] ;  /* 0x0000040001197983 */ /* 0x000f280000300800 */
[----:B------:R-:W-:Y:S04]  /*45380*/  STL.64 [R1+0x43b0], R22 ;  /* 0x0043b01601007387 */ /* 0x000fe80000100a00 */
[----:B------:R0:W-:Y:S04]  /*45390*/  STL.64 [R1+0x43a8], R20 ;  /* 0x0043a81401007387 */ /* 0x0001e80000100a00 */
[----:B0-----:R-:W2:Y:S04]  /*453a0*/  LDL.LU R20, [R1+0x240] ;  /* 0x0002400001147983 */ /* 0x001ea80000300800 */
[----:B------:R-:W2:Y:S04]  /*453b0*/  LDL.LU R21, [R1+0x244] ;  /* 0x0002440001157983 */ /* 0x000ea80000300800 */
[----:B------:R-:W2:Y:S04]  /*453c0*/  LDL.LU R22, [R1+0x248] ;  /* 0x0002480001167983 */ /* 0x000ea80000300800 */
[----:B------:R-:W2:Y:S04]  /*453d0*/  LDL.LU R23, [R1+0x24c] ;  /* 0x00024c0001177983 */ /* 0x000ea80000300800 */
[----:B--2---:R-:W-:Y:S04]  /*453e0*/  STL.64 [R1+0x43d0], R22 ;  /* 0x0043d01601007387 */ /* 0x004fe80000100a00 */
[----:B------:R0:W-:Y:S04]  /*453f0*/  STL.64 [R1+0x43c8], R20 ;  /* 0x0043c81401007387 */ /* 0x0001e80000100a00 */
[----:B0-----:R-:W2:Y:S04]  /*45400*/  LDL.LU R20, [R1+0x200] ;  /* 0x0002000001147983 */ /* 0x001ea80000300800 */
[----:B------:R-:W2:Y:S04]  /*45410*/  LDL.LU R21, [R1+0x204] ;  /* 0x0002040001157983 */ /* 0x000ea80000300800 */
[----:B------:R-:W2:Y:S04]  /*45420*/  LDL.LU R22, [R1+0x208] ;  /* 0x0002080001167983 */ /* 0x000ea80000300800 */
[----:B------:R-:W2:Y:S01]  /*45430*/  LDL.LU R23, [R1+0x20c] ;  /* 0x00020c0001177983 */ /* 0x000ea20000300800 */
[----:B---3--:R-:W-:-:S02]  /*45440*/  IMAD.MOV.U32 R29, RZ, RZ, R14 ;  /* 0x000000ffff1d7224 */ /* 0x008fc400078e000e */
[----:B------:R-:W-:Y:S01]  /*45450*/  IMAD.MOV.U32 R0, RZ, RZ, R15 ;  /* 0x000000ffff007224 */ /* 0x000fe200078e000f */
[----:B--2---:R-:W-:Y:S04]  /*45460*/  STL.64 [R1+0x43e0], R22 ;  /* 0x0043e01601007387 */ /* 0x004fe80000100a00 */
[----:B------:R0:W-:Y:S04]  /*45470*/  STL.64 [R1+0x43d8], R20 ;  /* 0x0043d81401007387 */ /* 0x0001e80000100a00 */
[----:B0-----:R-:W4:Y:S04]  /*45480*/  LDL.LU R20, [R1+0x210] ;  /* 0x0002100001147983 */ /* 0x001f280000300800 */
[----:B------:R-:W4:Y:S04]  /*45490*/  LDL.LU R21, [R1+0x214] ;  /* 0x0002140001157983 */ /* 0x000f280000300800 */
[----:B------:R-:W4:Y:S04]  /*454a0*/  LDL.LU R22, [R1+0x218] ;  /* 0x0002180001167983 */ /* 0x000f280000300800 */
[----:B------:R-:W4:Y:S04]  /*454b0*/  LDL.LU R23, [R1+0x21c] ;  /* 0x00021c0001177983 */ /* 0x000f280000300800 */
[----:B------:R-:W2:Y:S01]  /*454c0*/  LDL.LU.64 R14, [R1+0x4400] ;  /* 0x00440000010e7983 */ /* 0x000ea20000300a00 */
[----:B------:R-:W-:-:S02]  /*454d0*/  IMAD.MOV.U32 R26, RZ, RZ, R17 ;  /* 0x000000ffff1a7224 */ /* 0x000fc400078e0011 */
[----:B------:R-:W-:Y:S02]  /*454e0*/  IMAD.MOV.U32 R27, RZ, RZ, R16 ;  /* 0x000000ffff1b7224 */ /* 0x000fe400078e0010 */
[----:B------:R-:W-:Y:S02]  /*454f0*/  IMAD.MOV.U32 R17, RZ, RZ, R13 ;  /* 0x000000ffff117224 */ /* 0x000fe400078e000d */
[----:B------:R-:W-:Y:S02]  /*45500*/  IMAD.MOV.U32 R16, RZ, RZ, R12 ;  /* 0x000000ffff107224 */ /* 0x000fe400078e000c */
[----:B------:R-:W3:Y:S04]  /*45510*/  LDL.LU.64 R12, [R1+0x43f8] ;  /* 0x0043f800010c7983 */ /* 0x000ee80000300a00 */
        /* <DEDUP_REMOVED lines=10> */
[----:B------:R-:W2:Y:S11]  /*455c0*/  LDL.LU R4, [R1+0x2f0] ;  /* 0x0002f00001047983 */ /* 0x000eb60000300800 */
[----:B------:R-:W-:Y:S10]  /*455d0*/  @!UPT UIADD3 URZ, URZ, URZ, URZ ;  /* 0x0000003f3f3ff290 */ /* 0x000ff4000fffe03f */
[----:B------:R-:W-:Y:S04]  /*455e0*/  STL.64 [R1+0x260], R8 ;  /* 0x0002600801007387 */ /* 0x000fe80000100a00 */
[----:B------:R-:W-:Y:S04]  /*455f0*/  STL.64 [R1+0x268], R10 ;  /* 0x0002680a01007387 */ /* 0x000fe80000100a00 */
[----:B------:R-:W2:Y:S04]  /*45600*/  LDL.LU R5, [R1+0x2f4] ;  /* 0x0002f40001057983 */ /* 0x000ea80000300800 */
[----:B------:R-:W2:Y:S04]  /*45610*/  LDL.LU R6, [R1+0x2f8] ;  /* 0x0002f80001067983 */ /* 0x000ea80000300800 */
[----:B------:R-:W2:Y:S04]  /*45620*/  LDL.LU R7, [R1+0x2fc] ;  /* 0x0002fc0001077983 */ /* 0x000ea80000300800 */
[----:B------:R-:W0:Y:S01]  /*45630*/  LDSM.16.MT88.4 R8, [R3+0x8200] ;  /* 0x008200000308783b */ /* 0x000e220000004200 */
[----:B----4-:R-:W-:Y:S01]  /*45640*/  HMMA.16816.F32.BF16 R20, R24, R14, R20 ;  /* 0x0000000e1814723c */ /* 0x010fe20000041814 */
[----:B0-----:R-:W-:-:S02]  /*45650*/  IMAD.MOV.U32 R17, RZ, RZ, R8 ;  /* 0x000000ffff117224 */ /* 0x001fc400078e0008 */
[----:B------:R-:W-:Y:S02]  /*45660*/  IMAD.MOV.U32 R16, RZ, RZ, R9 ;  /* 0x000000ffff107224 */ /* 0x000fe400078e0009 */
[----:B------:R-:W-:Y:S02]  /*45670*/  IMAD.MOV.U32 R2, RZ, RZ, R10 ;  /* 0x000000ffff027224 */ /* 0x000fe400078e000a */
[----:B------:R-:W-:Y:S01]  /*45680*/  IMAD.MOV.U32 R28, RZ, RZ, R11 ;  /* 0x000000ffff1c7224 */ /* 0x000fe200078e000b */
[----:B--2---:R-:W-:Y:S04]  /*45690*/  STL.64 [R1+0x4380], R6 ;  /* 0x0043800601007387 */ /* 0x004fe80000100a00 */
[----:B------:R0:W-:Y:S04]  /*456a0*/  STL.64 [R1+0x4378], R4 ;  /* 0x0043780401007387 */ /* 0x0001e80000100a00 */
[----:B0-----:R-:W2:Y:S04]  /*456b0*/  LDL.LU R4, [R1+0x270] ;  /* 0x0002700001047983 */ /* 0x001ea80000300800 */
[----:B------:R-:W2:Y:S04]  /*456c0*/  LDL.LU R5, [R1+0x274] ;  /* 0x0002740001057983 */ /* 0x000ea80000300800 */
[----:B------:R-:W2:Y:S04]  /*456d0*/  LDL.LU R6, [R1+0x278] ;  /* 0x0002780001067983 */ /* 0x000ea80000300800 */
[----:B------:R-:W2:Y:S04]  /*456e0*/  LDL.LU R7, [R1+0x27c] ;  /* 0x00027c0001077983 */ /* 0x000ea80000300800 */
[----:B------:R-:W4:Y:S04]  /*456f0*/  LDL.LU R8, [R1+0x310] ;  /* 0x0003100001087983 */ /* 0x000f280000300800 */
[----:B------:R-:W4:Y:S04]  /*45700*/  LDL.LU R9, [R1+0x314] ;  /* 0x0003140001097983 */ /* 0x000f280000300800 */
[----:B------:R-:W4:Y:S04]  /*45710*/  LDL.LU R10, [R1+0x318] ;  /* 0x00031800010a7983 */ /* 0x000f280000300800 */
[----:B------:R-:W4:Y:S04]  /*45720*/  LDL.LU R11, [R1+0x31c] ;  /* 0x00031c00010b7983 */ /* 0x000f280000300800 */
        /* <DEDUP_REMOVED lines=21> */
[----:B------:R-:W4:Y:S11]  /*45880*/  LDL.LU.64 R20, [R1+0x4398] ;  /* 0x0043980001147983 */ /* 0x000f360000300a00 */
[----:B------:R-:W-:Y:S06]  /*45890*/  @!UPT UIADD3 URZ, URZ, URZ, URZ ;  /* 0x0000003f3f3ff290 */ /* 0x000fec000fffe03f */
[----:B------:R3:W-:Y:S04]  /*458a0*/  STL.64 [R1+0x1a0], R24 ;  /* 0x0001a01801007387 */ /* 0x0007e80000100a00 */
[----:B------:R2:W-:Y:S01]  /*458b0*/  STL.64 [R1+0x1a8], R26 ;  /* 0x0001a81a01007387 */ /* 0x0005e20000100a00 */
[----:B---3--:R-:W-:-:S03]  /*458c0*/  IMAD.MOV.U32 R24, RZ, RZ, R12 ;  /* 0x000000ffff187224 */ /* 0x008fc600078e000c */
[----:B------:R-:W3:Y:S01]  /*458d0*/  LDL.LU R12, [R1+0x4390] ;  /* 0x00439000010c7983 */ /* 0x000ee20000300800 */
[----:B------:R-:W-:-:S03]  /*458e0*/  IMAD.MOV.U32 R25, RZ, RZ, R13 ;  /* 0x000000ffff197224 */ /* 0x000fc600078e000d */
[----:B------:R-:W3:Y:S01]  /*458f0*/  LDL.LU R13, [R1+0x438c] ;  /* 0x00438c00010d7983 */ /* 0x000ee20000300800 */
[----:B--2---:R-:W-:-:S03]  /*45900*/  IMAD.MOV.U32 R26, RZ, RZ, R23 ;  /* 0x000000ffff1a7224 */ /* 0x004fc600078e0017 */
[----:B------:R-:W4:Y:S04]  /*45910*/  LDL.LU R23, [R1+0x4388] ;  /* 0x0043880001177983 */ /* 0x000f280000300800 */
[----:B------:R-:W2:Y:S04]  /*45920*/  LDL.LU R27, [R1+0x3c] ;  /* 0x00003c00011b7983 */ /* 0x000ea80000300800 */
[----:B--2---:R3:W-:Y:S04]  /*45930*/  STL.64 [R1+0x4360], R26 ;  /* 0x0043601a01007387 */ /* 0x0047e80000100a00 */
[----:B------:R0:W-:Y:S01]  /*45940*/  STL.64 [R1+0x4358], R24 ;  /* 0x0043581801007387 */ /* 0x0001e20000100a00 */
[----:B---3--:R-:W-:-:S02]  /*45950*/  IMAD.MOV.U32 R26, RZ, RZ, R13 ;  /* 0x000000ffff1a7224 */ /* 0x008fc400078e000d */
[----:B------:R-:W-:Y:S01]  /*45960*/  IMAD.MOV.U32 R27, RZ, RZ, R12 ;  /* 0x000000ffff1b7224 */ /* 0x000fe200078e000c */
[----:B0-----:R-:W2:Y:S01]  /*45970*/  LDL.LU R24, [R1+0x2e0] ;  /* 0x0002e00001187983 */ /* 0x001ea20000300800 */
[C---:B----4-:R-:W-:Y:S03]  /*45980*/  HMMA.16816.F32.BF16 R12, R20.reuse, R14, R4 ;  /* 0x0000000e140c723c */ /* 0x050fe60000041804 */
[----:B------:R-:W2:Y:S04]  /*45990*/  LDL.LU R25, [R1+0x2e4] ;  /* 0x0002e40001197983 */ /* 0x000ea80000300800 */
[----:B------:R-:W3:Y:S04]  /*459a0*/  LDL.LU.64 R6, [R1+0x4380] ;  /* 0x0043800001067983 */ /* 0x000ee80000300a00 */
[----:B------:R-:W3:Y:S11]  /*459b0*/  LDL.LU.64 R4, [R1+0x4378] ;  /* 0x0043780001047983 */ /* 0x000ef60000300a00 */
[----:B------:R-:W-:Y:S01]  /*459c0*/  @!UPT UIADD3 URZ, URZ, URZ, URZ ;  /* 0x0000003f3f3ff290 */ /* 0x000fe2000fffe03f */
[----:B------:R-:W-:Y:S04]  /*459d0*/  STL.64 [R1+0x190], R12 ;  /* 0x0001900c01007387 */ /* 0x000fe80000100a00 */
[----:B------:R-:W-:Y:S04]  /*459e0*/  STL.64 [R1+0x198], R14 ;  /* 0x0001980e01007387 */ /* 0x000fe80000100a00 */
[----:B------:R-:W0:Y:S04]  /*459f0*/  LDSM.16.MT88.4 R12, [R3+0x8280] ;  /* 0x00828000030c783b */ /* 0x000e280000004200 */
[----:B0-----:R-:W-:Y:S04]  /*45a00*/  STL.64 [R1+0x4298], R14 ;  /* 0x0042980e01007387 */ /* 0x001fe80000100a00 */
[----:B------:R0:W-:Y:S04]  /*45a10*/  STL.64 [R1+0x4290], R12 ;  /* 0x0042900c01007387 */ /* 0x0001e80000100a00 */
[----:B0-----:R-:W4:Y:S04]  /*45a20*/  LDL.LU R12, [R1+0x2d0] ;  /* 0x0002d000010c7983 */ /* 0x001f280000300800 */
[----:B------:R-:W4:Y:S04]  /*45a30*/  LDL.LU R13, [R1+0x2d4] ;  /* 0x0002d400010d7983 */ /* 0x000f280000300800 */
[----:B------:R-:W4:Y:S04]  /*45a40*/  LDL.LU R14, [R1+0x2d8] ;  /* 0x0002d800010e7983 */ /* 0x000f280000300800 */
[----:B------:R-:W4:Y:S01]  /*45a50*/  LDL.LU R15, [R1+0x2dc] ;  /* 0x0002dc00010f7983 */ /* 0x000f220000300800 */
[----:B---3--:R-:W-:Y:S03]  /*45a60*/  HMMA.16816.F32.BF16 R20, R20, R18, R4 ;  /* 0x000000121414723c */ /* 0x008fe60000041804 */
[----:B------:R-:W3:Y:S11]  /*45a70*/  LDL.LU.64 R4, [R1+0x4370] ;  /* 0x0043700001047983 */ /* 0x000ef60000300a00 */
[----:B------:R-:W-:Y:S09]  /*45a80*/  @!UPT UIADD3 URZ, URZ, URZ, URZ ;  /* 0x0000003f3f3ff290 */ /* 0x000ff2000fffe03f */
[----:B------:R-:W-:Y:S04]  /*45a90*/  STL.64 [R1+0x150], R20 ;  /* 0x0001501401007387 */ /* 0x000fe80000100a00 */
[----:B------:R-:W-:Y:S04]  /*45aa0*/  STL.64 [R1+0x158], R22 ;  /* 0x0001581601007387 */ /* 0x000fe80000100a00 */
[----:B------:R-:W0:Y:S04]  /*45ab0*/  LDSM.16.MT88.4 R20, [R3+0x8300] ;  /* 0x008300000314783b */ /* 0x000e280000004200 */
[----:B0-----:R-:W-:Y:S04]  /*45ac0*/  STL.64 [R1+0x4278], R22 ;  /* 0x0042781601007387 */ /* 0x001fe80000100a00 */
[----:B------:R0:W-:Y:S04]  /*45ad0*/  STL.64 [R1+0x4270], R20 ;  /* 0x0042701401007387 */ /* 0x0001e80000100a00 */
[----:B0-----:R-:W3:Y:S04]  /*45ae0*/  LDL.LU R20, [R1+0x40] ;  /* 0x0000400001147983 */ /* 0x001ee80000300800 */
[----:B------:R-:W3:Y:S04]  /*45af0*/  LDL.LU R21, [R1+0x44] ;  /* 0x0000440001157983 */ /* 0x000ee80000300800 */
[----:B------:R-:W3:Y:S04]  /*45b00*/  LDL.LU R22, [R1+0x48] ;  /* 0x0000480001167983 */ /* 0x000ee80000300800 */
[----:B------:R-:W3:Y:S02]  /*45b10*/  LDL.LU R23, [R1+0x4c] ;  /* 0x00004c0001177983 */ /* 0x000ee40000300800 */
[C---:B---3--:R-:W-:Y:S11]  /*45b20*/  HMMA.16816.F32.BF16 R8, R20.reuse, R4, R8 ;  /* 0x000000041408723c */ /* 0x048ff60000041808 */
[----:B------:R-:W-:Y:S11]  /*45b30*/  @!UPT UIADD3 URZ, URZ, URZ, URZ ;  /* 0x0000003f3f3ff290 */ /* 0x000ff6000fffe03f */
[----:B------:R-:W-:Y:S01]  /*45b40*/  @!UPT UIADD3 URZ, URZ, URZ, URZ ;  /* 0x0000003f3f3ff290 */ /* 0x000fe2000fffe03f */
[----:B------:R0:W-:Y:S04]  /*45b50*/  STL.64 [R1+0x140], R8 ;  /* 0x0001400801007387 */ /* 0x0001e80000100a00 */
[----:B------:R-:W-:Y:S04]  /*45b60*/  STL.64 [R1+0x148], R10 ;  /* 0x0001480a01007387 */ /* 0x000fe80000100a00 */
[----:B0-----:R-:W2:Y:S02]  /*45b70*/  LDL.LU.64 R8, [R1+0x4368] ;  /* 0x0043680001087983 */ /* 0x001ea40000300a00 */
[----:B--2---:R-:W-:Y:S02]  /*45b80*/  HMMA.16816.F32.BF16 R20, R20, R8, R24 ;  /* 0x000000081414723c */ /* 0x004fe40000041818 */
[----:B------:R-:W4:Y:S04]  /*45b90*/  LDL.LU.64 R26, [R1+0x4360] ;  /* 0x00436000011a7983 */ /* 0x000f280000300a00 */
[----:B------:R-:W4:Y:S11]  /*45ba0*/  LDL.LU.64 R24, [R1+0x4358] ;  /* 0x0043580001187983 */ /* 0x000f360000300a00 */
[----:B------:R-:W-:Y:S06]  /*45bb0*/  @!UPT UIADD3 URZ, URZ, URZ, URZ ;  /* 0x0000003f3f3ff290 */ /* 0x000fec000fffe03f */
[----:B------:R-:W-:Y:S01]  /*45bc0*/  STL.64 [R1+0x180], R20 ;  /* 0x0001801401007387 */ /* 0x000fe20000100a00 */
[----:B----4-:R-:W-:Y:S11]  /*45bd0*/  HMMA.16816.F32.BF16 R12, R24, R4, R12 ;  /* 0x00000004180c723c */ /* 0x010ff6000004180c */
[----:B------:R-:W-:Y:S11]  /*45be0*/  @!UPT UIADD3 URZ, URZ, URZ, URZ ;  /* 0x0000003f3f3ff290 */ /* 0x000ff6000fffe03f */
[----:B------:R-:W-:Y:S01]  /*45bf0*/  @!UPT UIADD3 URZ, URZ, URZ, URZ ;  /* 0x0000003f3f3ff290 */ /* 0x000fe2000fffe03f */
[----:B------:R0:W-:Y:S02]  /*45c00*/  STL.64 [R1+0x1d0], R12 ;  /* 0x0001d00c01007387 */ /* 0x0001e40000100a00 */
[----:B0-----:R-:W-:Y:S02]  /*45c10*/  IMAD.MOV.U32 R12, RZ, RZ, R17 ;  /* 0x000000ffff0c7224 */ /* 0x001fe400078e0011 */
[----:B------:R-:W2:Y:S01]  /*45c20*/  LDL.LU R17, [R1+0x4350] ;  /* 0x0043500001117983 */ /* 0x000ea20000300800 */
[----:B------:R-:W-:-:S03]  /*45c30*/  IMAD.MOV.U32 R13, RZ, RZ, R16 ;  /* 0x000000ffff0d7224 */ /* 0x000fc600078e0010 */
[----:B------:R-:W2:Y:S01]  /*45c40*/  LDL.LU R16, [R1+0x434c] ;  /* 0x00434c0001107983 */ /* 0x000ea20000300800 */
[----:B------:R-:W-:Y:S02]  /*45c50*/  IMAD.MOV.U32 R6, RZ, RZ, R14 ;  /* 0x000000ffff067224 */ /* 0x000fe400078e000e */
[----:B------:R-:W-:Y:S02]  /*45c60*/  IMAD.MOV.U32 R7, RZ, RZ, R15 ;  /* 0x000000ffff077224 */ /* 0x000fe400078e000f */
[----:B------:R-:W-:Y:S02]  /*45c70*/  IMAD.MOV.U32 R14, RZ, RZ, R2 ;  /* 0x000000ffff0e7224 */ /* 0x000fe400078e0002 */
[----:B------:R-:W-:Y:S01]  /*45c80*/  IMAD.MOV.U32 R15, RZ, RZ, R28 ;  /* 0x000000ffff0f7224 */ /* 0x000fe200078e001c */
[----:B------:R-:W3:Y:S04]  /*45c90*/  LDL.LU R2, [R1+0x4348] ;  /* 0x0043480001027983 */ /* 0x000ee80000300800 */
[----:B------:R-:W4:Y:S01]  /*45ca0*/  LDL.LU R28, [R1+0x4344] ;  /* 0x00434400011c7983 */ /* 0x000f220000300800 */
[----:B------:R-:W-:-:S03]  /*45cb0*/  IMAD.MOV.U32 R10, RZ, RZ, R22 ;  /* 0x000000ffff0a7224 */ /* 0x000fc600078e0016 */
[----:B------:R-:W-:Y:S01]  /*45cc0*/  STL.64 [R1+0x42c8], R14 ;  /* 0x0042c80e01007387 */ /* 0x000fe20000100a00 */
[----:B------:R-:W-:-:S03]  /*45cd0*/  IMAD.MOV.U32 R18, RZ, RZ, R29 ;  /* 0x000000ffff127224 */ /* 0x000fc600078e001d */
[----:B------:R0:W-:Y:S01]  /*45ce0*/  STL.64 [R1+0x42c0], R12 ;  /* 0x0042c00c01007387 */ /* 0x0001e20000100a00 */
[----:B------:R-:W-:-:S03]  /*45cf0*/  IMAD.MOV.U32 R19, RZ, RZ, R0 ;  /* 0x000000ffff137224 */ /* 0x000fc600078e0000 */
[----:B------:R-:W3:Y:S01]  /*45d00*/  LDL.LU R20, [R1+0xf0] ;  /* 0x0000f00001147983 */ /* 0x000ee20000300800 */
[----:B------:R-:W-:-:S03]  /*45d10*/  IMAD.MOV.U32 R11, RZ, RZ, R23 ;  /* 0x000000ffff0b7224 */ /* 0x000fc600078e0017 */
[----:B------:R-:W3:Y:S04]  /*45d20*/  LDL.LU R21, [R1+0xf4] ;  /* 0x0000f40001157983 */ /* 0x000ee80000300800 */
[----:B------:R-:W3:Y:S04]  /*45d30*/  LDL.LU R22, [R1+0xf8] ;  /* 0x0000f80001167983 */ /* 0x000ee80000300800 */
[----:B------:R-:W3:Y:S04]  /*45d40*/  LDL.LU R23, [R1+0xfc] ;  /* 0x0000fc0001177983 */ /* 0x000ee80000300800 */
[----:B------:R-:W3:Y:S04]  /*45d50*/  LDL.LU R29, [R1+0x4340] ;  /* 0x00434000011d7983 */ /* 0x000ee80000300800 */
[----:B------:R-:W3:Y:S04]  /*45d60*/  LDL.LU R0, [R1+0x433c] ;  /* 0x00433c0001007983 */ /* 0x000ee80000300800 */
[----:B------:R-:W-:Y:S04]  /*45d70*/  STL.64 [R1+0x42e8], R18 ;  /* 0x0042e81201007387 */ /* 0x000fe80000100a00 */
[----:B--2---:R-:W-:Y:S04]  /*45d80*/  STL.64 [R1+0x42e0], R16 ;  /* 0x0042e01001007387 */ /* 0x004fe80000100a00 */
        /* <DEDUP_REMOVED lines=11> */
[----:B----4-:R-:W-:Y:S02]  /*45e40*/  IMAD.MOV.U32 R18, RZ, RZ, R28 ;  /* 0x000000ffff127224 */ /* 0x010fe400078e001c */
[----:B------:R-:W-:Y:S02]  /*45e50*/  IMAD.MOV.U32 R19, RZ, RZ, R2 ;  /* 0x000000ffff137224 */ /* 0x000fe400078e0002 */
[----:B------:R-:W-:Y:S01]  /*45e60*/  IMAD.MOV.U32 R17, RZ, RZ, R29 ;  /* 0x000000ffff117224 */ /* 0x000fe200078e001d */
[----:B--2---:R-:W-:Y:S04]  /*45e70*/  STL.64 [R1+0x42f8], R14 ;  /* 0x0042f80e01007387 */ /* 0x004fe80000100a00 */
[----:B------:R-:W-:Y:S04]  /*45e80*/  STL.64 [R1+0x42f0], R12 ;  /* 0x0042f00c01007387 */ /* 0x000fe80000100a00 */
[----:B------:R-:W2:Y:S04]  /*45e90*/  LDL.LU R0, [R1+0x4338] ;  /* 0x0043380001007983 */ /* 0x000ea80000300800 */
[----:B------:R-:W3:Y:S04]  /*45ea0*/  LDL.LU R29, [R1+0x4334] ;  /* 0x00433400011d7983 */ /* 0x000ee80000300800 */
[----:B------:R-:W4:Y:S04]  /*45eb0*/  LDL.LU R28, [R1+0x4330] ;  /* 0x00433000011c7983 */ /* 0x000f280000300800 */
[----:B------:R-:W2:Y:S04]  /*45ec0*/  LDL.LU R2, [R1+0x432c] ;  /* 0x00432c0001027983 */ /* 0x000ea80000300800 */
[----:B------:R-:W-:Y:S04]  /*45ed0*/  STL.64 [R1+0x4318], R18 ;  /* 0x0043181201007387 */ /* 0x000fe80000100a00 */
[----:B------:R0:W-:Y:S04]  /*45ee0*/  STL.64 [R1+0x4310], R16 ;  /* 0x0043101001007387 */ /* 0x0001e80000100a00 */
[----:B0-----:R-:W2:Y:S04]  /*45ef0*/  LDL.LU R16, [R1+0x250] ;  /* 0x0002500001107983 */ /* 0x001ea80000300800 */
[----:B------:R-:W2:Y:S04]  /*45f00*/  LDL.LU R17, [R1+0x254] ;  /* 0x0002540001117983 */ /* 0x000ea80000300800 */
[----:B------:R-:W2:Y:S04]  /*45f10*/  LDL.LU R18, [R1+0x258] ;  /* 0x0002580001127983 */ /* 0x000ea80000300800 */
[----:B------:R-:W2:Y:S04]  /*45f20*/  LDL.LU R19, [R1+0x25c] ;  /* 0x00025c0001137983 */ /* 0x000ea80000300800 */
[----:B------:R-:W2:Y:S04]  /*45f30*/  LDL.LU R12, [R1+0x110] ;  /* 0x00011000010c7983 */ /* 0x000ea80000300800 */
        /* <DEDUP_REMOVED lines=8> */
[----:B------:R-:W2:Y:S04]  /*45fc0*/  LDL.LU R15, [R1+0x16c] ;  /* 0x00016c00010f7983 */ /* 0x000ea80000300800 */
[----:B------:R-:W-:Y:S04]  /*45fd0*/  STL.64 [R1+0x4288], R22 ;  /* 0x0042881601007387 */ /* 0x000fe80000100a00 */
[----:B------:R0:W-:Y:S04]  /*45fe0*/  STL.64 [R1+0x4280], R20 ;  /* 0x0042801401007387 */ /* 0x0001e80000100a00 */
[----:B0-----:R-:W2:Y:S01]  /*45ff0*/  LDL.LU R20, [R1+0x290] ;  /* 0x0002900001147983 */ /* 0x001ea20000300800 */
[----:B----4-:R-:W-:-:S02]  /*46000*/  IMAD.MOV.U32 R22, RZ, RZ, R28 ;  /* 0x000000ffff167224 */ /* 0x010fc400078e001c */
[----:B---3--:R-:W-:Y:S02]  /*46010*/  IMAD.MOV.U32 R23, RZ, RZ, R29 ;  /* 0x000000ffff177224 */ /* 0x008fe400078e001d */
[----:B------:R-:W-:Y:S02]  /*46020*/  IMAD.MOV.U32 R21, RZ, RZ, R2 ;  /* 0x000000ffff157224 */ /* 0x000fe400078e0002 */
[----:B------:R-:W3:Y:S04]  /*46030*/  LDL.LU R2, [R1+0x4328] ;  /* 0x0043280001027983 */ /* 0x000ee80000300800 */
[----:B------:R-:W4:Y:S04]  /*46040*/  LDL.LU R28, [R1+0x4324] ;  /* 0x00432400011c7983 */ /* 0x000f280000300800 */
[----:B------:R-:W3:Y:S04]  /*46050*/  LDL.LU R29, [R1+0x4320] ;  /* 0x00432000011d7983 */ /* 0x000ee80000300800 */
[----:B------:R-:W-:Y:S04]  /*46060*/  STL.64 [R1+0x42a8], R22 ;  /* 0x0042a81601007387 */ /* 0x000fe80000100a00 */
[----:B--2---:R0:W-:Y:S04]  /*46070*/  STL.64 [R1+0x42a0], R20 ;  /* 0x0042a01401007387 */ /* 0x0041e80000100a00 */
[----:B0-----:R-:W2:Y:S04]  /*46080*/  LDL.LU R20, [R1+0x130] ;  /* 0x0001300001147983 */ /* 0x001ea80000300800 */
[----:B------:R-:W2:Y:S04]  /*46090*/  LDL.LU R21, [R1+0x134] ;  /* 0x0001340001157983 */ /* 0x000ea80000300800 */
[----:B------:R-:W2:Y:S04]  /*460a0*/  LDL.LU R22, [R1+0x138] ;  /* 0x0001380001167983 */ /* 0x000ea80000300800 */
[----:B------:R-:W2:Y:S01]  /*460b0*/  LDL.LU R23, [R1+0x13c] ;  /* 0x00013c0001177983 */ /* 0x000ea20000300800 */
[----:B------:R-:W-:Y:S03]  /*460c0*/  HMMA.16816.F32.BF16 R24, R24, R8, R16 ;  /* 0x000000081818723c */ /* 0x000fe60000041810 */
[----:B--2---:R-:W-:Y:S04]  /*460d0*/  STL.64 [R1+0x42b8], R22 ;  /* 0x0042b81601007387 */ /* 0x004fe80000100a00 */
[----:B------:R0:W-:Y:S04]  /*460e0*/  STL.64 [R1+0x42b0], R20 ;  /* 0x0042b01401007387 */ /* 0x0001e80000100a00 */
[----:B0-----:R-:W2:Y:S04]  /*460f0*/  LDL.LU R20, [R1+0x80] ;  /* 0x0000800001147983 */ /* 0x001ea80000300800 */
[----:B------:R-:W-:Y:S04]  /*46100*/  STL [R1+0x4244], R7 ;  /* 0x0042440701007387 */ /* 0x000fe80000100800 */
[----:B------:R-:W-:Y:S04]  /*46110*/  STL [R1+0x4240], R6 ;  /* 0x0042400601007387 */ /* 0x000fe80000100800 */
[----:B------:R-:W2:Y:S04]  /*46120*/  LDL.LU.64 R18, [R1+0x4318] ;  /* 0x0043180001127983 */ /* 0x000ea80000300a00 */
[----:B------:R-:W2:Y:S01]  /*46130*/  LDL.LU.64 R16, [R1+0x4310] ;  /* 0x0043100001107983 */ /* 0x000ea20000300a00 */
[----:B---3--:R-:W-:-:S02]  /*46140*/  IMAD.MOV.U32 R23, RZ, RZ, R2 ;  /* 0x000000ffff177224 */ /* 0x008fc400078e0002 */
[----:B------:R-:W-:Y:S01]  /*46150*/  IMAD.MOV.U32 R21, RZ, RZ, R29 ;  /* 0x000000ffff157224 */ /* 0x000fe200078e001d */
[----:B------:R0:W-:Y:S01]  /*46160*/  STL [R1+0x230], R24 ;  /* 0x0002301801007387 */ /* 0x0001e20000100800 */
[----:B----4-:R-:W-:Y:S02]  /*46170*/  IMAD.MOV.U32 R22, RZ, RZ, R28 ;  /* 0x000000ffff167224 */ /* 0x010fe400078e001c */
[----:B------:R-:W-:Y:S02]  /*46180*/  IMAD.MOV.U32 R2, RZ, RZ, R27 ;  /* 0x000000ffff027224 */ /* 0x000fe400078e001b */
[----:B------:R-:W-:Y:S02]  /*46190*/  IMAD.MOV.U32 R29, RZ, RZ, R25 ;  /* 0x000000ffff1d7224 */ /* 0x000fe400078e0019 */
[----:B------:R-:W-:Y:S01]  /*461a0*/  IMAD.MOV.U32 R28, RZ, RZ, R26 ;  /* 0x000000ffff1c7224 */ /* 0x000fe200078e001a */
[----:B0-----:R-:W3:Y:S04]  /*461b0*/  LDL.LU R24, [R1+0x280] ;  /* 0x0002800001187983 */ /* 0x001ee80000300800 */
[----:B------:R-:W3:Y:S04]  /*461c0*/  LDL.LU R25, [R1+0x284] ;  /* 0x0002840001197983 */ /* 0x000ee80000300800 */
[----:B------:R-:W3:Y:S04]  /*461d0*/  LDL.LU R26, [R1+0x288] ;  /* 0x00028800011a7983 */ /* 0x000ee80000300800 */
[----:B------:R-:W3:Y:S04]  /*461e0*/  LDL.LU R27, [R1+0x28c] ;  /* 0x00028c00011b7983 */ /* 0x000ee80000300800 */
        /* <DEDUP_REMOVED lines=26> */
[----:B------:R-:W0:Y:S11]  /*46390*/  LDSM.16.MT88.4 R12, [R3+0x8380] ;  /* 0x00838000030c783b */ /* 0x000e360000004200 */
[----:B------:R-:W-:Y:S10]  /*463a0*/  @!UPT UIADD3 URZ, URZ, URZ, URZ ;  /* 0x0000003f3f3ff290 */ /* 0x000ff4000fffe03f */
[----:B------:R-:W-:Y:S04]  /*463b0*/  STL.64 [R1+0x1c0], R16 ;  /* 0x0001c01001007387 */ /* 0x000fe80000100a00 */
[----:B------:R0:W-:Y:S02]  /*463c0*/  STL.64 [R1+0x1c8], R18 ;  /* 0x0001c81201007387 */ /* 0x0001e40000100a00 */
[----:B0-----:R-:W-:Y:S02]  /*463d0*/  IMAD.MOV.U32 R19, RZ, RZ, R14 ;  /* 0x000000ffff137224 */ /* 0x001fe400078e000e */
[----:B------:R-:W-:Y:S02]  /*463e0*/  IMAD.MOV.U32 R18, RZ, RZ, R15 ;  /* 0x000000ffff127224 */ /* 0x000fe400078e000f */
[----:B------:R-:W-:Y:S01]  /*463f0*/  IMAD.MOV.U32 R17, RZ, RZ, R12 ;  /* 0x000000ffff117224 */ /* 0x000fe200078e000c */
[----:B------:R-:W2:Y:S01]  /*46400*/  LDL.LU.64 R14, [R1+0x42c8] ;  /* 0x0042c800010e7983 */ /* 0x000ea20000300a00 */
[----:B------:R-:W-:-:S03]  /*46410*/  IMAD.MOV.U32 R16, RZ, RZ, R13 ;  /* 0x000000ffff107224 */ /* 0x000fc600078e000d */
[----:B------:R-:W2:Y:S04]  /*46420*/  LDL.LU.64 R12, [R1+0x42c0] ;  /* 0x0042c000010c7983 */ /* 0x000ea80000300a00 */
[----:B------:R-:W-:Y:S01]  /*46430*/  STL [R1+0x4254], R3 ;  /* 0x0042540301007387 */ /* 0x000fe20000100800 */
[----:B--2---:R-:W-:Y:S11]  /*46440*/  HMMA.16816.F32.BF16 R20, R12, R4, R20 ;  /* 0x000000040c14723c */ /* 0x004ff60000041814 */
[----:B------:R-:W-:Y:S11]  /*46450*/  @!UPT UIADD3 URZ, URZ, URZ, URZ ;  /* 0x0000003f3f3ff290 */ /* 0x000ff6000fffe03f */
[----:B------:R-:W-:Y:S01]  /*46460*/  @!UPT UIADD3 URZ, URZ, URZ, URZ ;  /* 0x0000003f3f3ff290 */ /* 0x000fe2000fffe03f */
[----:B------:R-:W-:Y:S04]  /*46470*/  STL.64 [R1+0x1b0], R20 ;  /* 0x0001b01401007387 */ /* 0x000fe80000100a00 */
[----:B------:R-:W-:Y:S04]  /*46480*/  STL.64 [R1+0x1b8], R22 ;  /* 0x0001b81601007387 */ /* 0x000fe80000100a00 */
[----:B------:R-:W0:Y:S02]  /*46490*/  LDSM.16.MT88.4 R20, [R0+0x8000] ;  /* 0x008000000014783b */ /* 0x000e240000004200 */
[----:B0-----:R-:W-:-:S02]  /*464a0*/  IMAD.MOV.U32 R3, RZ, RZ, R22 ;  /* 0x000000ffff037224 */ /* 0x001fc400078e0016 */
[----:B------:R-:W-:Y:S01]  /*464b0*/  STL.64 [R1+0x30], R20 ;  /* 0x0000301401007387 */ /* 0x000fe20000100a00 */
[----:B------:R-:W-:-:S03]  /*464c0*/  IMAD.MOV.U32 R2, RZ, RZ, R23 ;  /* 0x000000ffff027224 */ /* 0x000fc600078e0017 */
[----:B------:R-:W0:Y:S04]  /*464d0*/  LDSM.16.MT88.4 R20, [R0+0x8080] ;  /* 0x008080000014783b */ /* 0x000e280000004200 */
[----:B0-----:R-:W-:Y:S04]  /*464e0*/  STL.64 [R1+0x20], R20 ;  /* 0x0000201401007387 */ /* 0x001fe80000100a00 */
        /* <DEDUP_REMOVED lines=13> */
[----:B------:R-:W2:Y:S01]  /*465c0*/  LDL.LU.64 R14, [R1+0x4298] ;  /* 0x00429800010e7983 */ /* 0x000ea20000300a00 */
[----:B------:R-:W-:-:S03]  /*465d0*/  IMAD.MOV.U32 R29, RZ, RZ, R13 ;  /* 0x000000ffff1d7224 */ /* 0x000fc600078e000d */
        /* <DEDUP_REMOVED lines=11> */
[----:B------:R0:W-:Y:S04]  /*46690*/  STL.64 [R1+0x130], R12 ;  /* 0x0001300c01007387 */ /* 0x0001e80000100a00 */
[----:B------:R1:W-:Y:S01]  /*466a0*/  STL.64 [R1+0x138], R14 ;  /* 0x0001380e01007387 */ /* 0x0003e20000100a00 */
[----:B0-----:R-:W-:Y:S02]  /*466b0*/  IMAD.MOV.U32 R13, RZ, RZ, R22 ;  /* 0x000000ffff0d7224 */ /* 0x001fe400078e0016 */
[----:B------:R-:W-:Y:S02]  /*466c0*/  IMAD.MOV.U32 R12, RZ, RZ, R23 ;  /* 0x000000ffff0c7224 */ /* 0x000fe400078e0017 */
[----:B-1----:R-:W-:Y:S01]  /*466d0*/  IMAD.MOV.U32 R15, RZ, RZ, R20 ;  /* 0x000000ffff0f7224 */ /* 0x002fe200078e0014 */
[----:B------:R-:W3:Y:S01]  /*466e0*/  LDL.LU.64 R22, [R1+0x4278] ;  /* 0x0042780001167983 */ /* 0x000ee20000300a00 */
[----:B------:R-:W-:-:S03]  /*466f0*/  IMAD.MOV.U32 R14, RZ, RZ, R21 ;  /* 0x000000ffff0e7224 */ /* 0x000fc600078e0015 */
[----:B------:R-:W3:Y:S04]  /*46700*/  LDL.LU.64 R20, [R1+0x4270] ;  /* 0x0042700001147983 */ /* 0x000ee80000300a00 */
[----:B------:R-:W-:Y:S04]  /*46710*/  STL.64 [R1+0x4260], R6 ;  /* 0x0042600601007387 */ /* 0x000fe80000100a00 */
[----:B------:R0:W-:Y:S01]  /*46720*/  STL.64 [R1+0x4258], R4 ;  /* 0x0042580401007387 */ /* 0x0001e20000100a00 */
[----:B---3--:R-:W-:Y:S11]  /*46730*/  HMMA.16816.F32.BF16 R24, R20, R4, R24 ;  /* 0x000000041418723c */ /* 0x008ff60000041818 */
[----:B------:R-:W-:Y:S11]  /*46740*/  @!UPT UIADD3 URZ, URZ, URZ, URZ ;  /* 0x0000003f3f3ff290 */ /* 0x000ff6000fffe03f */
[----:B------:R-:W-:Y:S01]  /*46750*/  @!UPT UIADD3 URZ, URZ, URZ, URZ ;  /* 0x0000003f3f3ff290 */ /* 0x000fe2000fffe03f */
[----:B------:R-:W-:Y:S04]  /*46760*/  STL.64 [R1+0x120], R24 ;  /* 0x0001201801007387 */ /* 0x000fe80000100a00 */
[----:B------:R-:W-:Y:S04]  /*46770*/  STL.64 [R1+0x128], R26 ;  /* 0x0001281a01007387 */ /* 0x000fe80000100a00 */
[----:B------:R-:W1:Y:S04]  /*46780*/  LDSM.16.MT88.4 R24, [R0+0x8200] ;  /* 0x008200000018783b */ /* 0x000e680000004200 */
[----:B0-----:R-:W2:Y:S04]  /*46790*/  LDL.LU R4, [R1+0xd0] ;  /* 0x0000d00001047983 */ /* 0x001ea80000300800 */
[----:B------:R-:W2:Y:S04]  /*467a0*/  LDL.LU R5, [R1+0xd4] ;  /* 0x0000d40001057983 */ /* 0x000ea80000300800 */
[----:B------:R-:W2:Y:S04]  /*467b0*/  LDL.LU R6, [R1+0xd8] ;  /* 0x0000d80001067983 */ /* 0x000ea80000300800 */
[----:B------:R-:W2:Y:S04]  /*467c0*/  LDL.LU R7, [R1+0xdc] ;  /* 0x0000dc0001077983 */ /* 0x000ea80000300800 */
[----:B-1----:R0:W-:Y:S04]  /*467d0*/  STL.64 [R1+0x41a8], R26 ;  /* 0x0041a81a01007387 */ /* 0x0021e80000100a00 */
[----:B------:R1:W-:Y:S01]  /*467e0*/  STL.64 [R1+0x41a0], R24 ;  /* 0x0041a01801007387 */ /* 0x0003e20000100a00 */
[----:B0-----:R-:W-:-:S02]  /*467f0*/  IMAD.MOV.U32 R26, RZ, RZ, R13 ;  /* 0x000000ffff1a7224 */ /* 0x001fc400078e000d */
[----:B------:R-:W-:Y:S02]  /*46800*/  IMAD.MOV.U32 R27, RZ, RZ, R12 ;  /* 0x000000ffff1b7224 */ /* 0x000fe400078e000c */
[----:B-1----:R-:W-:Y:S02]  /*46810*/  IMAD.MOV.U32 R24, RZ, RZ, R15 ;  /* 0x000000ffff187224 */ /* 0x002fe400078e000f */
[----:B------:R-:W-:Y:S01]  /*46820*/  IMAD.MOV.U32 R25, RZ, RZ, R14 ;  /* 0x000000ffff197224 */ /* 0x000fe200078e000e */
[----:B------:R-:W-:Y:S04]  /*46830*/  STL.64 [R1+0x41c8], R26 ;  /* 0x0041c81a01007387 */ /* 0x000fe80000100a00 */
[----:B------:R0:W-:Y:S04]  /*46840*/  STL.64 [R1+0x41c0], R24 ;  /* 0x0041c01801007387 */ /* 0x0001e80000100a00 */
[----:B------:R-:W1:Y:S01]  /*46850*/  LDSM.16.MT88.4 R12, [R0+0x8280] ;  /* 0x00828000000c783b */ /* 0x000e620000004200 */
[----:B0-----:R-:W-:-:S03]  /*46860*/  IMAD.MOV.U32 R24, RZ, RZ, R17 ;  /* 0x000000ffff187224 */ /* 0x001fc600078e0011 */
[----:B------:R-:W3:Y:S01]  /*46870*/  LDL.LU R17, [R1+0x426c] ;  /* 0x00426c0001117983 */ /* 0x000ee20000300800 */
[----:B------:R-:W-:-:S03]  /*46880*/  IMAD.MOV.U32 R25, RZ, RZ, R16 ;  /* 0x000000ffff197224 */ /* 0x000fc600078e0010 */
[----:B------:R-:W4:Y:S01]  /*46890*/  LDL.LU R16, [R1+0x4268] ;  /* 0x0042680001107983 */ /* 0x000f220000300800 */
[----:B------:R-:W-:Y:S02]  /*468a0*/  IMAD.MOV.U32 R26, RZ, RZ, R19 ;  /* 0x000000ffff1a7224 */ /* 0x000fe400078e0013 */
[----:B------:R-:W-:Y:S01]  /*468b0*/  IMAD.MOV.U32 R27, RZ, RZ, R18 ;  /* 0x000000ffff1b7224 */ /* 0x000fe200078e0012 */
[----:B-1----:R-:W-:Y:S04]  /*468c0*/  STL.64 [R1+0x4188], R14 ;  /* 0x0041880e01007387 */ /* 0x002fe80000100a00 */
[----:B------:R0:W-:Y:S04]  /*468d0*/  STL.64 [R1+0x4180], R12 ;  /* 0x0041800c01007387 */ /* 0x0001e80000100a00 */
[----:B0-----:R-:W4:Y:S04]  /*468e0*/  LDL.LU R12, [R1+0x60] ;  /* 0x00006000010c7983 */ /* 0x001f280000300800 */
[----:B------:R-:W4:Y:S01]  /*468f0*/  LDL.LU R13, [R1+0x64] ;  /* 0x00006400010d7983 */ /* 0x000f220000300800 */
[----:B--2---:R-:W-:Y:S01]  /*46900*/  HMMA.16816.F32.BF16 R20, R20, R8, R4 ;  /* 0x000000081414723c */ /* 0x004fe20000041804 */
[----:B---3--:R-:W-:-:S02]  /*46910*/  IMAD.MOV.U32 R14, RZ, RZ, R17 ;  /* 0x000000ffff0e7224 */ /* 0x008fc400078e0011 */
[----:B----4-:R-:W-:Y:S02]  /*46920*/  IMAD.MOV.U32 R15, RZ, RZ, R16 ;  /* 0x000000ffff0f7224 */ /* 0x010fe400078e0010 */
[----:B------:R-:W0:Y:S04]  /*46930*/  LDSM.16.MT88.4 R16, [R0+0x8300] ;  /* 0x008300000010783b */ /* 0x000e280000004200 */
[----:B0-----:R-:W-:Y:S04]  /*46940*/  STL.64 [R1+0x4168], R18 ;  /* 0x0041681201007387 */ /* 0x001fe80000100a00 */
[----:B------:R0:W-:Y:S04]  /*46950*/  STL.64 [R1+0x4160], R16 ;  /* 0x0041601001007387 */ /* 0x0001e80000100a00 */
[----:B0-----:R-:W2:Y:S04]  /*46960*/  LDL.LU R16, [R1+0x330] ;  /* 0x0003300001107983 */ /* 0x001ea80000300800 */
[----:B------:R-:W2:Y:S04]  /*46970*/  LDL.LU R17, [R1+0x334] ;  /* 0x0003340001117983 */ /* 0x000ea80000300800 */
[----:B------:R-:W2:Y:S04]  /*46980*/  LDL.LU R18, [R1+0x338] ;  /* 0x0003380001127983 */ /* 0x000ea80000300800 */
[----:B------:R-:W2:Y:S04]  /*46990*/  LDL.LU R19, [R1+0x33c] ;  /* 0x00033c0001137983 */ /* 0x000ea80000300800 */
[----:B------:R-:W3:Y:S04]  /*469a0*/  LDL.LU.64 R6, [R1+0x4260] ;  /* 0x0042600001067983 */ /* 0x000ee80000300a00 */
[----:B------:R-:W2:Y:S04]  /*469b0*/  LDL.LU.64 R4, [R1+0x4258] ;  /* 0x0042580001047983 */ /* 0x000ea80000300a00 */
[----:B------:R-:W-:Y:S04]  /*469c0*/  STL.64 [R1+0xf0], R20 ;  /* 0x0000f01401007387 */ /* 0x000fe80000100a00 */
[----:B------:R-:W-:Y:S04]  /*469d0*/  STL.64 [R1+0xf8], R22 ;  /* 0x0000f81601007387 */ /* 0x000fe80000100a00 */
[----:B------:R-:W0:Y:S01]  /*469e0*/  LDSM.16.MT88.4 R20, [R0+0x8380] ;  /* 0x008380000014783b */ /* 0x000e220000004200 */
[C---:B------:R-:W-:Y:S03]  /*469f0*/  HMMA.16816.F32.BF16 R12, R24.reuse, R8, R12 ;  /* 0x00000008180c723c */ /* 0x040fe6000004180c */
[----:B0-----:R-:W-:Y:S04]  /*46a00*/  STL.64 [R1+0x4130], R22 ;  /* 0x0041301601007387 */ /* 0x001fe80000100a00 */
[----:B------:R-:W-:Y:S04]  /*46a10*/  STL.64 [R1+0x4128], R20 ;  /* 0x0041281401007387 */ /* 0x000fe80000100a00 */
[----:B------:R-:W-:Y:S01]  /*46a20*/  STL.64 [R1+0x4238], R10 ;  /* 0x0042380a01007387 */ /* 0x000fe20000100a00 */
[----:B--2---:R-:W-:Y:S11]  /*46a30*/  HMMA.16816.F32.BF16 R16, R24, R4, R16 ;  /* 0x000000041810723c */ /* 0x004ff60000041810 */
[----:B------:R-:W-:Y:S11]  /*46a40*/  @!UPT UIADD3 URZ, URZ, URZ, URZ ;  /* 0x0000003f3f3ff290 */ /* 0x000ff6000fffe03f */
[----:B------:R-:W-:Y:S01]  /*46a50*/  @!UPT UIADD3 URZ, URZ, URZ, URZ ;  /* 0x0000003f3f3ff290 */ /* 0x000fe2000fffe03f */
[----:B------:R0:W-:Y:S04]  /*46a60*/  STL.64 [R1+0x110], R16 ;  /* 0x0001101001007387 */ /* 0x0001e80000100a00 */
[----:B------:R1:W-:Y:S04]  /*46a70*/  STL.64 [R1+0x118], R18 ;  /* 0x0001181201007387 */ /* 0x0003e80000100a00 */
[----:B------:R-:W-:Y:S04]  /*46a80*/  STL.64 [R1+0x4230], R8 ;  /* 0x0042300801007387 */ /* 0x000fe80000100a00 */
[----:B------:R-:W-:Y:S04]  /*46a90*/  STL.64 [R1+0xe0], R12 ;  /* 0x0000e00c01007387 */ /* 0x000fe80000100a00 */
[----:B------:R-:W-:Y:S04]  /*46aa0*/  STL.64 [R1+0xe8], R14 ;  /* 0x0000e80e01007387 */ /* 0x000fe80000100a00 */
[----:B0-----:R-:W2:Y:S04]  /*46ab0*/  LDL.LU R16, [R1+0x300] ;  /* 0x0003000001107983 */ /* 0x001ea80000300800 */
[----:B------:R-:W2:Y:S04]  /*46ac0*/  LDL.LU R17, [R1+0x304] ;  /* 0x0003040001117983 */ /* 0x000ea80000300800 */
[----:B-1----:R-:W4:Y:S04]  /*46ad0*/  LDL.LU R18, [R1+0x308] ;  /* 0x0003080001127983 */ /* 0x002f280000300800 */
[----:B------:R-:W4:Y:S04]  /*46ae0*/  LDL.LU R19, [R1+0x30c] ;  /* 0x00030c0001137983 */ /* 0x000f280000300800 */
[----:B----4-:R-:W-:Y:S04]  /*46af0*/  STL.64 [R1+0x41d8], R18 ;  /* 0x0041d81201007387 */ /* 0x010fe80000100a00 */
[----:B--2---:R-:W-:Y:S04]  /*46b00*/  STL.64 [R1+0x41d0], R16 ;  /* 0x0041d01001007387 */ /* 0x004fe80000100a00 */
[----:B------:R-:W2:Y:S04]  /*46b10*/  LDL.LU R24, [R1+0x2c0] ;  /* 0x0002c00001187983 */ /* 0x000ea80000300800 */
[----:B------:R-:W2:Y:S04]  /*46b20*/  LDL.LU R25, [R1+0x2c4] ;  /* 0x0002c40001197983 */ /* 0x000ea80000300800 */
[----:B------:R-:W4:Y:S04]  /*46b30*/  LDL.LU R26, [R1+0x2c8] ;  /* 0x0002c800011a7983 */ /* 0x000f280000300800 */
[----:B------:R-:W4:Y:S04]  /*46b40*/  LDL.LU R27, [R1+0x2cc] ;  /* 0x0002cc00011b7983 */ /* 0x000f280000300800 */
[----:B----4-:R-:W-:Y:S04]  /*46b50*/  STL.64 [R1+0x41e8], R26 ;  /* 0x0041e81a01007387 */ /* 0x010fe80000100a00 */
[----:B--2---:R0:W-:Y:S04]  /*46b60*/  STL.64 [R1+0x41e0], R24 ;  /* 0x0041e01801007387 */ /* 0x0041e80000100a00 */
[----:B0-----:R-:W2:Y:S04]  /*46b70*/  LDL.LU R24, [R1+0x20] ;  /* 0x0000200001187983 */ /* 0x001ea80000300800 */
[----:B------:R-:W2:Y:S04]  /*46b80*/  LDL.LU R25, [R1+0x24] ;  /* 0x0000240001197983 */ /* 0x000ea80000300800 */
[----:B------:R-:W4:Y:S04]  /*46b90*/  LDL.LU R26, [R1+0x28] ;  /* 0x00002800011a7983 */ /* 0x000f280000300800 */
[----:B------:R-:W4:Y:S04]  /*46ba0*/  LDL.LU R27, [R1+0x2c] ;  /* 0x00002c00011b7983 */ /* 0x000f280000300800 */
[----:B----4-:R0:W-:Y:S04]  /*46bb0*/  STL.64 [R1+0x4218], R26 ;  /* 0x0042181a01007387 */ /* 0x0101e80000100a00 */
[----:B--2---:R-:W-:Y:S04]  /*46bc0*/  STL.64 [R1+0x4210], R24 ;  /* 0x0042101801007387 */ /* 0x004fe80000100a00 */
[----:B------:R-:W2:Y:S04]  /*46bd0*/  LDL.LU R16, [R1+0xa0] ;  /* 0x0000a00001107983 */ /* 0x000ea80000300800 */
[----:B------:R-:W2:Y:S04]  /*46be0*/  LDL.LU R17, [R1+0xa4] ;  /* 0x0000a40001117983 */ /* 0x000ea80000300800 */
[----:B------:R-:W4:Y:S04]  /*46bf0*/  LDL.LU R18, [R1+0xa8] ;  /* 0x0000a80001127983 */ /* 0x000f280000300800 */
[----:B------:R-:W4:Y:S01]  /*46c00*/  LDL.LU R19, [R1+0xac] ;  /* 0x0000ac0001137983 */ /* 0x000f220000300800 */
[----:B0-----:R-:W-:-:S03]  /*46c10*/  IMAD.MOV.U32 R26, RZ, RZ, R3 ;  /* 0x000000ffff1a7224 */ /* 0x001fc600078e0003 */
[----:B----4-:R-:W-:Y:S04]  /*46c20*/  STL.64 [R1+0x41f8], R18 ;  /* 0x0041f81201007387 */ /* 0x010fe80000100a00 */
[----:B--2---:R0:W-:Y:S04]  /*46c30*/  STL.64 [R1+0x41f0], R16 ;  /* 0x0041f01001007387 */ /* 0x0041e80000100a00 */
[----:B0-----:R-:W2:Y:S04]  /*46c40*/  LDL.LU R16, [R1+0xb0] ;  /* 0x0000b00001107983 */ /* 0x001ea80000300800 */
[----:B------:R-:W2:Y:S04]  /*46c50*/  LDL.LU R17, [R1+0xb4] ;  /* 0x0000b40001117983 */ /* 0x000ea80000300800 */
[----:B------:R-:W4:Y:S04]  /*46c60*/  LDL.LU R18, [R1+0xb8] ;  /* 0x0000b80001127983 */ /* 0x000f280000300800 */
[----:B------:R-:W4:Y:S04]  /*46c70*/  LDL.LU R19, [R1+0xbc] ;  /* 0x0000bc0001137983 */ /* 0x000f280000300800 */
[----:B------:R-:W2:Y:S04]  /*46c80*/  LDL.LU R24, [R1+0x30] ;  /* 0x0000300001187983 */ /* 0x000ea80000300800 */
[----:B------:R-:W3:Y:S04]  /*46c90*/  LDL.LU R25, [R1+0x34] ;  /* 0x0000340001197983 */ /* 0x000ee80000300800 */
[----:B------:R-:W3:Y:S01]  /*46ca0*/  LDL.LU R3, [R1+0x4254] ;  /* 0x0042540001037983 */ /* 0x000ee20000300800 */
[----:B------:R-:W-:-:S03]  /*46cb0*/  IMAD.MOV.U32 R27, RZ, RZ, R2 ;  /* 0x000000ffff1b7224 */ /* 0x000fc600078e0002 */
[----:B------:R-:W3:Y:S04]  /*46cc0*/  LDL.LU R2, [R1+0x4250] ;  /* 0x0042500001027983 */ /* 0x000ee80000300800 */
[----:B----4-:R-:W-:Y:S04]  /*46cd0*/  STL.64 [R1+0x4208], R18 ;  /* 0x0042081201007387 */ /* 0x010fe80000100a00 */
[----:B--2---:R0:W-:Y:S04]  /*46ce0*/  STL.64 [R1+0x4200], R16 ;  /* 0x0042001001007387 */ /* 0x0041e80000100a00 */
[----:B---3--:R-:W1:Y:S04]  /*46cf0*/  LDSM.16.MT88.4 R12, [R3+0xc000] ;  /* 0x00c00000030c783b */ /* 0x008e680000004200 */
[----:B0-----:R-:W2:Y:S04]  /*46d00*/  LDL.LU R16, [R1+0xc0] ;  /* 0x0000c00001107983 */ /* 0x001ea80000300800 */
[----:B------:R-:W2:Y:S04]  /*46d10*/  LDL.LU R17, [R1+0xc4] ;  /* 0x0000c40001117983 */ /* 0x000ea80000300800 */
[----:B------:R-:W3:Y:S04]  /*46d20*/  LDL.LU R18, [R1+0xc8] ;  /* 0x0000c80001127983 */ /* 0x000ee80000300800 */
[----:B------:R-:W3:Y:S04]  /*46d30*/  LDL.LU R19, [R1+0xcc] ;  /* 0x0000cc0001137983 */ /* 0x000ee80000300800 */
[----:B------:R-:W4:Y:S04]  /*46d40*/  LDL.LU R8, [R1+0x340] ;  /* 0x0003400001087983 */ /* 0x000f280000300800 */
[----:B------:R-:W4:Y:S04]  /*46d50*/  LDL.LU R9, [R1+0x344] ;  /* 0x0003440001097983 */ /* 0x000f280000300800 */
[----:B------:R-:W4:Y:S04]  /*46d60*/  LDL.LU R10, [R1+0x348] ;  /* 0x00034800010a7983 */ /* 0x000f280000300800 */
[----:B------:R-:W4:Y:S01]  /*46d70*/  LDL.LU R11, [R1+0x34c] ;  /* 0x00034c00010b7983 */ /* 0x000f220000300800 */
[----:B-1----:R-:W-:-:S02]  /*46d80*/  IMAD.MOV.U32 R23, RZ, RZ, R12 ;  /* 0x000000ffff177224 */ /* 0x002fc400078e000c */
[----:B------:R-:W-:Y:S02]  /*46d90*/  IMAD.MOV.U32 R22, RZ, RZ, R13 ;  /* 0x000000ffff167224 */ /* 0x000fe400078e000d */
[----:B------:R-:W-:Y:S02]  /*46da0*/  IMAD.MOV.U32 R21, RZ, RZ, R14 ;  /* 0x000000ffff157224 */ /* 0x000fe400078e000e */
[----:B------:R-:W-:Y:S01]  /*46db0*/  IMAD.MOV.U32 R20, RZ, RZ, R15 ;  /* 0x000000ffff147224 */ /* 0x000fe200078e000f */
[----:B---3--:R-:W-:Y:S04]  /*46dc0*/  STL.64 [R1+0x4228], R18 ;  /* 0x0042281201007387 */ /* 0x008fe80000100a00 */
[----:B--2---:R0:W-:Y:S04]  /*46dd0*/  STL.64 [R1+0x4220], R16 ;  /* 0x0042201001007387 */ /* 0x0041e80000100a00 */
[----:B0-----:R-:W2:Y:S04]  /*46de0*/  LDL.LU R16, [R1+0x320] ;  /* 0x0003200001107983 */ /* 0x001ea80000300800 */
[----:B------:R-:W2:Y:S04]  /*46df0*/  LDL.LU R17, [R1+0x324] ;  /* 0x0003240001117983 */ /* 0x000ea80000300800 */
[----:B------:R-:W2:Y:S04]  /*46e00*/  LDL.LU R18, [R1+0x328] ;  /* 0x0003280001127983 */ /* 0x000ea80000300800 */
[----:B------:R-:W2:Y:S04]  /*46e10*/  LDL.LU R19, [R1+0x32c] ;  /* 0x00032c0001137983 */ /* 0x000ea80000300800 */
[----:B------:R-:W3:Y:S04]  /*46e20*/  LDL.LU R12, [R1+0x260] ;  /* 0x00026000010c7983 */ /* 0x000ee80000300800 */
[----:B------:R-:W3:Y:S04]  /*46e30*/  LDL.LU R13, [R1+0x264] ;  /* 0x00026400010d7983 */ /* 0x000ee80000300800 */
[----:B------:R-:W2:Y:S04]  /*46e40*/  LDL.LU R14, [R1+0x268] ;  /* 0x00026800010e7983 */ /* 0x000ea80000300800 */
[----:B------:R-:W2:Y:S01]  /*46e50*/  LDL.LU R15, [R1+0x26c] ;  /* 0x00026c00010f7983 */ /* 0x000ea20000300800 */
[----:B----4-:R-:W-:Y:S03]  /*46e60*/  HMMA.16816.F32.BF16 R8, R24, R4, R8 ;  /* 0x000000041808723c */ /* 0x010fe60000041808 */
[----:B--2---:R-:W-:Y:S04]  /*46e70*/  STL.64 [R1+0x4198], R14 ;  /* 0x0041980e01007387 */ /* 0x004fe80000100a00 */
[----:B---3--:R0:W-:Y:S04]  /*46e80*/  STL.64 [R1+0x4190], R12 ;  /* 0x0041900c01007387 */ /* 0x0081e80000100a00 */
[----:B0-----:R-:W2:Y:S04]  /*46e90*/  LDL.LU R12, [R1+0x2a0] ;  /* 0x0002a000010c7983 */ /* 0x001ea80000300800 */
[----:B------:R-:W2:Y:S04]  /*46ea0*/  LDL.LU R13, [R1+0x2a4] ;  /* 0x0002a400010d7983 */ /* 0x000ea80000300800 */
[----:B------:R-:W3:Y:S04]  /*46eb0*/  LDL.LU R14, [R1+0x2a8] ;  /* 0x0002a800010e7983 */ /* 0x000ee80000300800 */
[----:B------:R-:W3:Y:S04]  /*46ec0*/  LDL.LU R15, [R1+0x2ac] ;  /* 0x0002ac00010f7983 */ /* 0x000ee80000300800 */
[----:B---3--:R-:W-:Y:S04]  /*46ed0*/  STL.64 [R1+0x41b8], R14 ;  /* 0x0041b80e01007387 */ /* 0x008fe80000100a00 */
[----:B--2---:R0:W-:Y:S04]  /*46ee0*/  STL.64 [R1+0x41b0], R12 ;  /* 0x0041b00c01007387 */ /* 0x0041e80000100a00 */
[----:B0-----:R-:W2:Y:S04]  /*46ef0*/  LDL.LU R12, [R1+0x2b0] ;  /* 0x0002b000010c7983 */ /* 0x001ea80000300800 */
[----:B------:R-:W2:Y:S04]  /*46f00*/  LDL.LU R13, [R1+0x2b4] ;  /* 0x0002b400010d7983 */ /* 0x000ea80000300800 */
[----:B------:R-:W2:Y:S04]  /*46f10*/  LDL.LU R14, [R1+0x2b8] ;  /* 0x0002b800010e7983 */ /* 0x000ea80000300800 */
[----:B------:R-:W2:Y:S04]  /*46f20*/  LDL.LU R15, [R1+0x2bc] ;  /* 0x0002bc00010f7983 */ /* 0x000ea80000300800 */
[----:B------:R0:W-:Y:S04]  /*46f30*/  STL.64 [R1+0x4140], R22 ;  /* 0x0041401601007387 */ /* 0x0001e80000100a00 */
[----:B------:R1:W-:Y:S01]  /*46f40*/  STL.64 [R1+0x4138], R20 ;  /* 0x0041381401007387 */ /* 0x0003e20000100a00 */
[----:B0-----:R-:W-:-:S02]  /*46f50*/  IMAD.MOV.U32 R22, RZ, RZ, R7 ;  /* 0x000000ffff167224 */ /* 0x001fc400078e0007 */
[----:B-1----:R-:W-:Y:S02]  /*46f60*/  IMAD.MOV.U32 R20, RZ, RZ, R28 ;  /* 0x000000ffff147224 */ /* 0x002fe400078e001c */
[----:B------:R-:W3:Y:S01]  /*46f70*/  LDL.LU R28, [R1+0x424c] ;  /* 0x00424c00011c7983 */ /* 0x000ee20000300800 */
[----:B------:R-:W-:Y:S02]  /*46f80*/  IMAD.MOV.U32 R21, RZ, RZ, R29 ;  /* 0x000000ffff157224 */ /* 0x000fe400078e001d */
[----:B------:R-:W-:Y:S01]  /*46f90*/  IMAD.MOV.U32 R23, RZ, RZ, R6 ;  /* 0x000000ffff177224 */ /* 0x000fe200078e0006 */
[----:B------:R-:W4:Y:S04]  /*46fa0*/  LDL.LU R29, [R1+0x4248] ;  /* 0x00424800011d7983 */ /* 0x000f280000300800 */
[----:B------:R-:W2:Y:S04]  /*46fb0*/  LDL.LU R7, [R1+0x4244] ;  /* 0x0042440001077983 */ /* 0x000ea80000300800 */
[----:B------:R-:W2:Y:S04]  /*46fc0*/  LDL.LU R6, [R1+0x4240] ;  /* 0x0042400001067983 */ /* 0x000ea80000300800 */
        /* <DEDUP_REMOVED lines=25> */
[----:B0-----:R-:W3:Y:S04]  /*47160*/  LDL.LU.64 R26, [R1+0x41e8] ;  /* 0x0041e800011a7983 */ /* 0x001ee80000300a00 */
[----:B------:R-:W3:Y:S01]  /*47170*/  LDL.LU.64 R24, [R1+0x41e0] ;  /* 0x0041e00001187983 */ /* 0x000ee20000300a00 */
[C---:B--2---:R-:W-:Y:S11]  /*47180*/  HMMA.16816.F32.BF16 R16, R20.reuse, R4, R16 ;  /* 0x000000041410723c */ /* 0x044ff60000041810 */
[----:B------:R-:W-:Y:S11]  /*47190*/  @!UPT UIADD3 URZ, URZ, URZ, URZ ;  /* 0x0000003f3f3ff290 */ /* 0x000ff6000fffe03f */
[----:B------:R-:W-:Y:S01]  /*471a0*/  @!UPT UIADD3 URZ, URZ, URZ, URZ ;  /* 0x0000003f3f3ff290 */ /* 0x000fe2000fffe03f */
[----:B------:R-:W-:Y:S04]  /*471b0*/  STL.64 [R1+0xa0], R16 ;  /* 0x0000a01001007387 */ /* 0x000fe80000100a00 */
[----:B------:R0:W-:Y:S01]  /*471c0*/  STL.64 [R1+0xa8], R18 ;  /* 0x0000a81201007387 */ /* 0x0001e20000100a00 */
[----:B---3--:R-:W-:Y:S03]  /*471d0*/  HMMA.16816.F32.BF16 R20, R20, R8, R24 ;  /* 0x000000081414723c */ /* 0x008fe60000041818 */
[----:B0-----:R-:W2:Y:S04]  /*471e0*/  LDL.LU.64 R18, [R1+0x41d8] ;  /* 0x0041d80001127983 */ /* 0x001ea80000300a00 */
[----:B------:R-:W2:Y:S04]  /*471f0*/  LDL.LU.64 R16, [R1+0x41d0] ;  /* 0x0041d00001107983 */ /* 0x000ea80000300a00 */
[----:B------:R-:W2:Y:S04]  /*47200*/  LDL.LU.64 R26, [R1+0x41c8] ;  /* 0x0041c800011a7983 */ /* 0x000ea80000300a00 */
[----:B------:R-:W2:Y:S08]  /*47210*/  LDL.LU.64 R24, [R1+0x41c0] ;  /* 0x0041c00001187983 */ /* 0x000eb00000300a00 */
[----:B------:R-:W-:Y:S04]  /*47220*/  STL.64 [R1+0x90], R20 ;  /* 0x0000901401007387 */ /* 0x000fe80000100a00 */
[----:B------:R-:W-:Y:S04]  /*47230*/  STL.64 [R1+0x98], R22 ;  /* 0x0000981601007387 */ /* 0x000fe80000100a00 */
[----:B------:R-:W0:Y:S04]  /*47240*/  LDSM.16.MT88.4 R20, [R3+0xc080] ;  /* 0x00c080000314783b */ /* 0x000e280000004200 */
[----:B0-----:R0:W-:Y:S04]  /*47250*/  STL.64 [R1+0x30], R20 ;  /* 0x0000301401007387 */ /* 0x0011e80000100a00 */
        /* <DEDUP_REMOVED lines=14> */
[----:B------:R-:W-:Y:S03]  /*47340*/  HMMA.16816.F32.BF16 R24, R24, R8, R12 ;  /* 0x000000081818723c */ /* 0x000fe6000004180c */
[----:B--2---:R-:W-:Y:S04]  /*47350*/  STL.64 [R1+0x4178], R18 ;  /* 0x0041781201007387 */ /* 0x004fe80000100a00 */
[----:B---3--:R0:W-:Y:S04]  /*47360*/  STL.64 [R1+0x4170], R16 ;  /* 0x0041701001007387 */ /* 0x0081e80000100a00 */
[----:B0-----:R-:W2:Y:S04]  /*47370*/  LDL.LU R16, [R1+0x210] ;  /* 0x0002100001107983 */ /* 0x001ea80000300800 */
[----:B------:R-:W2:Y:S04]  /*47380*/  LDL.LU R17, [R1+0x214] ;  /* 0x0002140001117983 */ /* 0x000ea80000300800 */
[----:B------:R-:W2:Y:S04]  /*47390*/  LDL.LU R18, [R1+0x218] ;  /* 0x0002180001127983 */ /* 0x000ea80000300800 */
[----:B------:R-:W2:Y:S04]  /*473a0*/  LDL.LU R19, [R1+0x21c] ;  /* 0x00021c0001137983 */ /* 0x000ea80000300800 */
[----:B------:R-:W-:Y:S04]  /*473b0*/  STL.64 [R1+0x4150], R22 ;  /* 0x0041501601007387 */ /* 0x000fe80000100a00 */
[----:B------:R0:W-:Y:S04]  /*473c0*/  STL.64 [R1+0x4148], R20 ;  /* 0x0041481401007387 */ /* 0x0001e80000100a00 */
[----:B0-----:R-:W3:Y:S04]  /*473d0*/  LDL.LU R20, [R1+0x1e0] ;  /* 0x0001e00001147983 */ /* 0x001ee80000300800 */
[----:B------:R-:W3:Y:S04]  /*473e0*/  LDL.LU R21, [R1+0x1e4] ;  /* 0x0001e40001157983 */ /* 0x000ee80000300800 */
[----:B------:R-:W3:Y:S04]  /*473f0*/  LDL.LU R22, [R1+0x1e8] ;  /* 0x0001e80001167983 */ /* 0x000ee80000300800 */
[----:B------:R-:W3:Y:S04]  /*47400*/  LDL.LU R23, [R1+0x1ec] ;  /* 0x0001ec0001177983 */ /* 0x000ee80000300800 */
        /* <DEDUP_REMOVED lines=19> */
[----:B0-----:R-:W2:Y:S04]  /*47540*/  LDL.LU.64 R24, [R1+0x30] ;  /* 0x0000300001187983 */ /* 0x001ea80000300a00 */
[----:B-1----:R-:W2:Y:S04]  /*47550*/  LDL.LU.64 R26, [R1+0x38] ;  /* 0x00003800011a7983 */ /* 0x002ea80000300a00 */
[----:B--2---:R-:W-:Y:S04]  /*47560*/  STL.64 [R1+0x40f8], R26 ;  /* 0x0040f81a01007387 */ /* 0x004fe80000100a00 */
[----:B------:R0:W-:Y:S04]  /*47570*/  STL.64 [R1+0x40f0], R24 ;  /* 0x0040f01801007387 */ /* 0x0001e80000100a00 */
[----:B0-----:R-:W2:Y:S04]  /*47580*/  LDL.LU R24, [R1+0x140] ;  /* 0x0001400001187983 */ /* 0x001ea80000300800 */
[----:B------:R-:W2:Y:S04]  /*47590*/  LDL.LU R25, [R1+0x144] ;  /* 0x0001440001197983 */ /* 0x000ea80000300800 */
[----:B------:R-:W2:Y:S04]  /*475a0*/  LDL.LU R26, [R1+0x148] ;  /* 0x00014800011a7983 */ /* 0x000ea80000300800 */
[----:B------:R-:W2:Y:S01]  /*475b0*/  LDL.LU R27, [R1+0x14c] ;  /* 0x00014c00011b7983 */ /* 0x000ea20000300800 */
[C---:B------:R-:W-:Y:S03]  /*475c0*/  HMMA.16816.F32.BF16 R16, R12.reuse, R4, R16 ;  /* 0x000000040c10723c */ /* 0x040fe60000041810 */
[----:B--2---:R-:W-:Y:S04]  /*475d0*/  STL.64 [R1+0x4110], R26 ;  /* 0x0041101a01007387 */ /* 0x004fe80000100a00 */
        /* <DEDUP_REMOVED lines=13> */
[----:B0-----:R-:W2:Y:S04]  /*476b0*/  LDL.LU.64 R18, [R1+0x4178] ;  /* 0x0041780001127983 */ /* 0x001ea80000300a00 */
[----:B------:R-:W2:Y:S02]  /*476c0*/  LDL.LU.64 R16, [R1+0x4170] ;  /* 0x0041700001107983 */ /* 0x000ea40000300a00 */
[----:B--2---:R-:W-:Y:S02]  /*476d0*/  HMMA.16816.F32.BF16 R12, R12, R8, R16 ;  /* 0x000000080c0c723c */ /* 0x004fe40000041810 */
[----:B------:R-:W3:Y:S04]  /*476e0*/  LDL.LU.64 R18, [R1+0x4168] ;  /* 0x0041680001127983 */ /* 0x000ee80000300a00 */
[----:B------:R-:W3:Y:S11]  /*476f0*/  LDL.LU.64 R16, [R1+0x4160] ;  /* 0x0041600001107983 */ /* 0x000ef60000300a00 */
[----:B------:R-:W-:Y:S06]  /*47700*/  @!UPT UIADD3 URZ, URZ, URZ, URZ ;  /* 0x0000003f3f3ff290 */ /* 0x000fec000fffe03f */
[----:B------:R0:W-:Y:S04]  /*47710*/  STL.64 [R1+0x360], R12 ;  /* 0x0003600c01007387 */ /* 0x0001e80000100a00 */
[----:B------:R1:W-:Y:S04]  /*47720*/  STL.64 [R1+0x368], R14 ;  /* 0x0003680e01007387 */ /* 0x0003e80000100a00 */
[----:B0-----:R-:W2:Y:S04]  /*47730*/  LDL.LU R12, [R1+0x1d0] ;  /* 0x0001d000010c7983 */ /* 0x001ea80000300800 */
[----:B------:R-:W2:Y:S01]  /*47740*/  LDL.LU R13, [R1+0x1d4] ;  /* 0x0001d400010d7983 */ /* 0x000ea20000300800 */
[----:B-1----:R-:W-:-:S02]  /*47750*/  IMAD.MOV.U32 R14, RZ, RZ, R6 ;  /* 0x000000ffff0e7224 */ /* 0x002fc400078e0006 */
[----:B------:R-:W-:Y:S01]  /*47760*/  IMAD.MOV.U32 R15, RZ, RZ, R7 ;  /* 0x000000ffff0f7224 */ /* 0x000fe200078e0007 */
[----:B------:R-:W2:Y:S04]  /*47770*/  LDL.LU R6, [R1+0x415c] ;  /* 0x00415c0001067983 */ /* 0x000ea80000300800 */
        /* <DEDUP_REMOVED lines=9> */
[----:B------:R-:W3:Y:S04]  /*47810*/  LDL.LU.64 R22, [R1+0x4140] ;  /* 0x0041400001167983 */ /* 0x000ee80000300a00 */
[----:B------:R-:W2:Y:S11]  /*47820*/  LDL.LU.64 R20, [R1+0x4138] ;  /* 0x0041380001147983 */ /* 0x000eb60000300a00 */
[----:B------:R-:W-:Y:S06]  /*47830*/  @!UPT UIADD3 URZ, URZ, URZ, URZ ;  /* 0x0000003f3f3ff290 */ /* 0x000fec000fffe03f */
[----:B------:R3:W-:Y:S04]  /*47840*/  STL.64 [R1+0x350], R16 ;  /* 0x0003501001007387 */ /* 0x0007e80000100a00 */
[----:B------:R2:W-:Y:S01]  /*47850*/  STL.64 [R1+0x358], R18 ;  /* 0x0003581201007387 */ /* 0x0005e20000100a00 */
[----:B---3--:R-:W-:Y:S02]  /*47860*/  IMAD.MOV.U32 R16, RZ, RZ, R23 ;  /* 0x000000ffff107224 */ /* 0x008fe400078e0017 */
[----:B------:R-:W-:Y:S02]  /*47870*/  IMAD.MOV.U32 R17, RZ, RZ, R22 ;  /* 0x000000ffff117224 */ /* 0x000fe400078e0016 */
[----:B--2---:R-:W-:Y:S02]  /*47880*/  IMAD.MOV.U32 R18, RZ, RZ, R21 ;  /* 0x000000ffff127224 */ /* 0x004fe400078e0015 */
[----:B------:R-:W-:-:S02]  /*47890*/  IMAD.MOV.U32 R19, RZ, RZ, R20 ;  /* 0x000000ffff137224 */ /* 0x000fc400078e0014 */
[----:B------:R-:W0:Y:S04]  /*478a0*/  LDSM.16.MT88.4 R20, [R3+0xc100] ;  /* 0x00c100000314783b */ /* 0x000e280000004200 */
        /* <DEDUP_REMOVED lines=8> */
[----:B------:R-:W-:Y:S04]  /*47930*/  STL.64 [R1+0x348], R26 ;  /* 0x0003481a01007387 */ /* 0x000fe80000100a00 */
        /* <DEDUP_REMOVED lines=9> */
[----:B------:R0:W-:Y:S01]  /*479d0*/  STL.64 [R1+0x330], R20 ;  /* 0x0003301401007387 */ /* 0x0001e20000100a00 */
[----:B------:R-:W-:Y:S02]  /*479e0*/  IMAD.MOV.U32 R4, RZ, RZ, R23 ;  /* 0x000000ffff047224 */ /* 0x000fe400078e0017 */
        /* <DEDUP_REMOVED lines=8> */
[----:B------:R-:W-:Y:S01]  /*47a70*/  STL [R1+0x3fc0], R5 ;  /* 0x003fc00501007387 */ /* 0x000fe20000100800 */
[C---:B--2---:R-:W-:Y:S11]  /*47a80*/  HMMA.16816.F32.BF16 R24, R16.reuse, R6, R24 ;  /* 0x000000061018723c */ /* 0x044ff60000041818 */
[----:B------:R-:W-:Y:S11]  /*47a90*/  @!UPT UIADD3 URZ, URZ, URZ, URZ ;  /* 0x0000003f3f3ff290 */ /* 0x000ff6000fffe03f */
[----:B------:R-:W-:Y:S01]  /*47aa0*/  @!UPT UIADD3 URZ, URZ, URZ, URZ ;  /* 0x0000003f3f3ff290 */ /* 0x000fe2000fffe03f */
[----:B------:R-:W-:Y:S04]  /*47ab0*/  STL.64 [R1+0x370], R24 ;  /* 0x0003701801007387 */ /* 0x000fe80000100a00 */
[----:B------:R-:W-:Y:S04]  /*47ac0*/  STL.64 [R1+0x378], R26 ;  /* 0x0003781a01007387 */ /* 0x000fe80000100a00 */
[----:B------:R-:W0:Y:S04]  /*47ad0*/  LDSM.16.MT88.4 R24, [R3+0xc200] ;  /* 0x00c200000318783b */ /* 0x000e280000004200 */
[----:B0-----:R-:W-:Y:S04]  /*47ae0*/  STL.64 [R1+0x20], R24 ;  /* 0x0000201801007387 */ /* 0x001fe80000100a00 */
[----:B------:R-:W-:Y:S04]  /*47af0*/  STL.64 [R1+0x28], R26 ;  /* 0x0000281a01007387 */ /* 0x000fe80000100a00 */
[----:B------:R-:W0:Y:S04]  /*47b00*/  LDSM.16.MT88.4 R24, [R3+0xc280] ;  /* 0x00c280000318783b */ /* 0x000e280000004200 */
[----:B0-----:R-:W-:Y:S04]  /*47b10*/  STL.64 [R1+0x10], R24 ;  /* 0x0000101801007387 */ /* 0x001fe80000100a00 */
[----:B------:R0:W-:Y:S04]  /*47b20*/  STL.64 [R1+0x18], R26 ;  /* 0x0000181a01007387 */ /* 0x0001e80000100a00 */
[----:B0-----:R-:W2:Y:S04]  /*47b30*/  LDL.LU.64 R26, [R1+0x40f8] ;  /* 0x0040f800011a7983 */ /* 0x001ea80000300a00 */
[----:B------:R-:W2:Y:S01]  /*47b40*/  LDL.LU.64 R24, [R1+0x40f0] ;  /* 0x0040f00001187983 */ /* 0x000ea20000300a00 */
[----:B---3--:R-:W-:Y:S03]  /*47b50*/  HMMA.16816.F32.BF16 R20, R16, R10, R20 ;  /* 0x0000000a1014723c */ /* 0x008fe60000041814 */
[----:B------:R-:W0:Y:S11]  /*47b60*/  LDSM.16.MT88.4 R16, [R3+0xc300] ;  /* 0x00c300000310783b */ /* 0x000e360000004200 */
[----:B------:R-:W-:Y:S09]  /*47b70*/  @!UPT UIADD3 URZ, URZ, URZ, URZ ;  /* 0x0000003f3f3ff290 */ /* 0x000ff2000fffe03f */
[----:B------:R-:W-:Y:S04]  /*47b80*/  STL.64 [R1+0x320], R20 ;  /* 0x0003201401007387 */ /* 0x000fe80000100a00 */
[----:B------:R-:W-:Y:S04]  /*47b90*/  STL.64 [R1+0x328], R22 ;  /* 0x0003281601007387 */ /* 0x000fe80000100a00 */
[----:B------:R-:W-:Y:S04]  /*47ba0*/  LDSM.16.MT88.4 R20, [R0+0xc100] ;  /* 0x00c100000014783b */ /* 0x000fe80000004200 */
[----:B0-----:R-:W-:Y:S04]  /*47bb0*/  STL.64 [R1], R16 ;  /* 0x0000001001007387 */ /* 0x001fe80000100a00 */
[----:B------:R-:W-:Y:S04]  /*47bc0*/  STL.64 [R1+0x8], R18 ;  /* 0x0000081201007387 */ /* 0x000fe80000100a00 */
[----:B------:R-:W-:Y:S01]  /*47bd0*/  LDSM.16.MT88.4 R16, [R0+0xc080] ;  /* 0x00c080000010783b */ /* 0x000fe20000004200 */
[----:B--2---:R-:W-:Y:S01]  /*47be0*/  HMMA.16816.F32.BF16 R12, R24, R6, R12 ;  /* 0x00000006180c723c */ /* 0x004fe2000004180c */
[----:B------:R-:W-:-:S02]  /*47bf0*/  IMAD.MOV.U32 R9, RZ, RZ, R24 ;  /* 0x000000ffff097224 */ /* 0x000fc400078e0018 */
[----:B------:R-:W-:Y:S02]  /*47c00*/  IMAD.MOV.U32 R8, RZ, RZ, R25 ;  /* 0x000000ffff087224 */ /* 0x000fe400078e0019 */
[----:B------:R-:W-:Y:S02]  /*47c10*/  IMAD.MOV.U32 R5, RZ, RZ, R26 ;  /* 0x000000ffff057224 */ /* 0x000fe400078e001a */
[----:B------:R-:W-:Y:S02]  /*47c20*/  IMAD.MOV.U32 R4, RZ, RZ, R27 ;  /* 0x000000ffff047224 */ /* 0x000fe400078e001b */
[----:B------:R-:W0:Y:S11]  /*47c30*/  LDSM.16.MT88.4 R24, [R3+0xc380] ;  /* 0x00c380000318783b */ /* 0x000e360000004200 */
[----:B------:R-:W-:Y:S03]  /*47c40*/  @!UPT UIADD3 URZ, URZ, URZ, URZ ;  /* 0x0000003f3f3ff290 */ /* 0x000fe6000fffe03f */
[----:B------:R-:W-:Y:S04]  /*47c50*/  STL.64 [R1+0x310], R12 ;  /* 0x0003100c01007387 */ /* 0x000fe80000100a00 */
[----:B------:R-:W-:Y:S04]  /*47c60*/  STL.64 [R1+0x318], R14 ;  /* 0x0003180e01007387 */ /* 0x000fe80000100a00 */
[----:B------:R-:W1:Y:S04]  /*47c70*/  LDSM.16.MT88.4 R12, [R0+0xc000] ;  /* 0x00c00000000c783b */ /* 0x000e680000004200 */
[----:B0-----:R-:W-:Y:S04]  /*47c80*/  STL.64 [R1+0x4028], R26 ;  /* 0x0040281a01007387 */ /* 0x001fe80000100a00 */
[----:B------:R0:W-:Y:S04]  /*47c90*/  STL.64 [R1+0x4020], R24 ;  /* 0x0040201801007387 */ /* 0x0001e80000100a00 */
[----:B0-----:R-:W2:Y:S04]  /*47ca0*/  LDL.LU.64 R24, [R1+0x50] ;  /* 0x0000500001187983 */ /* 0x001ea80000300a00 */
[----:B------:R-:W2:Y:S04]  /*47cb0*/  LDL.LU.64 R26, [R1+0x58] ;  /* 0x00005800011a7983 */ /* 0x000ea80000300a00 */
[----:B------:R-:W-:Y:S04]  /*47cc0*/  STL [R1+0x3fc8], R3 ;  /* 0x003fc80301007387 */ /* 0x000fe80000100800 */
[----:B-1----:R-:W-:Y:S04]  /*47cd0*/  STL.64 [R1+0x4008], R14 ;  /* 0x0040080e01007387 */ /* 0x002fe80000100a00 */
[----:B------:R0:W-:Y:S04]  /*47ce0*/  STL.64 [R1+0x4000], R12 ;  /* 0x0040000c01007387 */ /* 0x0001e80000100a00 */
[----:B0-----:R-:W2:Y:S04]  /*47cf0*/  LDL.LU R12, [R1+0x240] ;  /* 0x00024000010c7983 */ /* 0x001ea80000300800 */
[----:B------:R-:W2:Y:S04]  /*47d00*/  LDL.LU R13, [R1+0x244] ;  /* 0x00024400010d7983 */ /* 0x000ea80000300800 */
[----:B------:R-:W2:Y:S04]  /*47d10*/  LDL.LU R14, [R1+0x248] ;  /* 0x00024800010e7983 */ /* 0x000ea80000300800 */
[----:B------:R-:W2:Y:S04]  /*47d20*/  LDL.LU R15, [R1+0x24c] ;  /* 0x00024c00010f7983 */ /* 0x000ea80000300800 */
[----:B------:R-:W-:Y:S04]  /*47d30*/  STL.64 [R1+0x3fe8], R18 ;  /* 0x003fe81201007387 */ /* 0x000fe80000100a00 */
[----:B------:R-:W-:Y:S04]  /*47d40*/  STL.64 [R1+0x3fe0], R16 ;  /* 0x003fe01001007387 */ /* 0x000fe80000100a00 */
[----:B------:R-:W-:Y:S04]  /*47d50*/  STL.64 [R1+0x3fd8], R22 ;  /* 0x003fd81601007387 */ /* 0x000fe80000100a00 */
[----:B------:R0:W-:Y:S04]  /*47d60*/  STL.64 [R1+0x3fd0], R20 ;  /* 0x003fd01401007387 */ /* 0x0001e80000100a00 */
[----:B0-----:R-:W3:Y:S01]  /*47d70*/  LDL.LU R20, [R1+0x230] ;  /* 0x0002300001147983 */ /* 0x001ee20000300800 */
[----:B------:R-:W-:-:S02]  /*47d80*/  IMAD.MOV.U32 R16, RZ, RZ, R9 ;  /* 0x000000ffff107224 */ /* 0x000fc400078e0009 */
[----:B------:R-:W-:Y:S02]  /*47d90*/  IMAD.MOV.U32 R17, RZ, RZ, R8 ;  /* 0x000000ffff117224 */ /* 0x000fe400078e0008 */
[----:B------:R-:W-:Y:S02]  /*47da0*/  IMAD.MOV.U32 R18, RZ, RZ, R5 ;  /* 0x000000ffff127224 */ /* 0x000fe400078e0005 */
[----:B------:R-:W-:Y:S02]  /*47db0*/  IMAD.MOV.U32 R19, RZ, RZ, R4 ;  /* 0x000000ffff137224 */ /* 0x000fe400078e0004 */
[----:B----4-:R-:W-:Y:S02]  /*47dc0*/  IMAD.MOV.U32 R21, RZ, RZ, R29 ;  /* 0x000000ffff157224 */ /* 0x010fe400078e001d */
[----:B------:R-:W-:Y:S02]  /*47dd0*/  IMAD.MOV.U32 R22, RZ, RZ, R28 ;  /* 0x000000ffff167224 */ /* 0x000fe400078e001c */
[----:B------:R-:W-:-:S07]  /*47de0*/  IMAD.MOV.U32 R23, RZ, RZ, R2 ;  /* 0x000000ffff177224 */ /* 0x000fce00078e0002 */
[----:B---3--:R-:W-:Y:S01]  /*47df0*/  HMMA.16816.F32.BF16 R20, R16, R10, R20 ;  /* 0x0000000a1014723c */ /* 0x008fe20000041814 */
[----:B------:R-:W0:Y:S11]  /*47e00*/  LDSM.16.MT88.4 R16, [R0+0xc180] ;  /* 0x00c180000010783b */ /* 0x000e360000004200 */
[----:B------:R-:W-:Y:S11]  /*47e10*/  @!UPT UIADD3 URZ, URZ, URZ, URZ ;  /* 0x0000003f3f3ff290 */ /* 0x000ff6000fffe03f */
[----:B------:R-:W-:Y:S04]  /*47e20*/  STL.64 [R1+0x300], R20 ;  /* 0x0003001401007387 */ /* 0x000fe80000100a00 */
[----:B------:R-:W-:Y:S01]  /*47e30*/  STL.64 [R1+0x308], R22 ;  /* 0x0003081601007387 */ /* 0x000fe20000100a00 */
[----:B0-----:R-:W-:-:S03]  /*47e40*/  IMAD.MOV.U32 R3, RZ, RZ, R17 ;  /* 0x000000ffff037224 */ /* 0x001fc600078e0011 */
[----:B------:R2:W-:Y:S01]  /*47e50*/  STL [R1+0x30], R16 ;  /* 0x0000301001007387 */ /* 0x0005e20000100800 */
[----:B------:R-:W-:Y:S02]  /*47e60*/  IMAD.MOV.U32 R4, RZ, RZ, R18 ;  /* 0x000000ffff047224 */ /* 0x000fe400078e0012 */
[----:B------:R-:W-:Y:S02]  /*47e70*/  IMAD.MOV.U32 R5, RZ, RZ, R19 ;  /* 0x000000ffff057224 */ /* 0x000fe400078e0013 */
[----:B--2---:R-:W-:Y:S01]  /*47e80*/  HMMA.16816.F32.BF16 R16, R24, R6, R12 ;  /* 0x000000061810723c */ /* 0x004fe2000004180c */
[----:B------:R-:W-:Y:S02]  /*47e90*/  IMAD.MOV.U32 R9, RZ, RZ, R26 ;  /* 0x000000ffff097224 */ /* 0x000fe400078e001a */
[----:B------:R-:W-:-:S04]  /*47ea0*/  IMAD.MOV.U32 R8, RZ, RZ, R27 ;  /* 0x000000ffff087224 */ /* 0x000fc800078e001b */
[----:B------:R-:W-:Y:S02]  /*47eb0*/  IMAD.MOV.U32 R13, RZ, RZ, R24 ;  /* 0x000000ffff0d7224 */ /* 0x000fe400078e0018 */
[----:B------:R-:W-:Y:S11]  /*47ec0*/  IMAD.MOV.U32 R12, RZ, RZ, R25 ;  /* 0x000000ffff0c7224 */ /* 0x000ff600078e0019 */
[----:B------:R-:W-:Y:S03]  /*47ed0*/  @!UPT UIADD3 URZ, URZ, URZ, URZ ;  /* 0x0000003f3f3ff290 */ /* 0x000fe6000fffe03f */
[----:B------:R-:W-:Y:S04]  /*47ee0*/  STL [R1+0x2f0], R16 ;  /* 0x0002f01001007387 */ /* 0x000fe80000100800 */
[----:B------:R-:W-:Y:S04]  /*47ef0*/  STL.64 [R1+0x40d8], R6 ;  /* 0x0040d80601007387 */ /* 0x000fe80000100a00 */
[----:B------:R-:W-:Y:S04]  /*47f00*/  STL.64 [R1+0x40d0], R4 ;  /* 0x0040d00401007387 */ /* 0x000fe80000100a00 */
[----:B------:R-:W2:Y:S04]  /*47f10*/  LDL.LU R24, [R1] ;  /* 0x0000000001187983 */ /* 0x000ea80000300800 */
[----:B------:R-:W2:Y:S04]  /*47f20*/  LDL.LU R25, [R1+0x4] ;  /* 0x0000040001197983 */ /* 0x000ea80000300800 */
[----:B------:R-:W3:Y:S04]  /*47f30*/  LDL.LU R26, [R1+0x8] ;  /* 0x00000800011a7983 */ /* 0x000ee80000300800 */
[----:B------:R-:W3:Y:S04]  /*47f40*/  LDL.LU R27, [R1+0xc] ;  /* 0x00000c00011b7983 */ /* 0x000ee80000300800 */
[----:B---3--:R-:W-:Y:S04]  /*47f50*/  STL.64 [R1+0x4048], R26 ;  /* 0x0040481a01007387 */ /* 0x008fe80000100a00 */
[----:B--2---:R0:W-:Y:S04]  /*47f60*/  STL.64 [R1+0x4040], R24 ;  /* 0x0040401801007387 */ /* 0x0041e80000100a00 */
[----:B------:R-:W2:Y:S04]  /*47f70*/  LDL.LU R20, [R1+0xf0] ;  /* 0x0000f00001147983 */ /* 0x000ea80000300800 */
[----:B------:R-:W2:Y:S04]  /*47f80*/  LDL.LU R21, [R1+0xf4] ;  /* 0x0000f40001157983 */ /* 0x000ea80000300800 */
[----:B------:R-:W3:Y:S04]  /*47f90*/  LDL.LU R22, [R1+0xf8] ;  /* 0x0000f80001167983 */ /* 0x000ee80000300800 */
[----:B------:R-:W3:Y:S04]  /*47fa0*/  LDL.LU R23, [R1+0xfc] ;  /* 0x0000fc0001177983 */ /* 0x000ee80000300800 */
[----:B0-----:R-:W4:Y:S04]  /*47fb0*/  LDL.LU R24, [R1+0x10] ;  /* 0x0000100001187983 */ /* 0x001f280000300800 */
[----:B------:R-:W4:Y:S04]  /*47fc0*/  LDL.LU R25, [R1+0x14] ;  /* 0x0000140001197983 */ /* 0x000f280000300800 */
[----:B------:R-:W2:Y:S04]  /*47fd0*/  LDL.LU R26, [R1+0x18] ;  /* 0x00001800011a7983 */ /* 0x000ea80000300800 */
[----:B------:R-:W2:Y:S04]  /*47fe0*/  LDL.LU R27, [R1+0x1c] ;  /* 0x00001c00011b7983 */ /* 0x000ea80000300800 */
[----:B--2---:R-:W-:Y:S04]  /*47ff0*/  STL.64 [R1+0x4078], R26 ;  /* 0x0040781a01007387 */ /* 0x004fe80000100a00 */
[----:B----4-:R-:W-:Y:S04]  /*48000*/  STL.64 [R1+0x4070], R24 ;  /* 0x0040701801007387 */ /* 0x010fe80000100a00 */
[----:B---3--:R-:W-:Y:S04]  /*48010*/  STL.64 [R1+0x4038], R22 ;  /* 0x0040381601007387 */ /* 0x008fe80000100a00 */
[----:B------:R0:W-:Y:S04]  /*48020*/  STL.64 [R1+0x4030], R20 ;  /* 0x0040301401007387 */ /* 0x0001e80000100a00 */
        /* <DEDUP_REMOVED lines=8> */
[----:B------:R-:W3:Y:S04]  /*480b0*/  LDL.LU R22, [R1+0x138] ;  /* 0x0001380001167983 */ /* 0x000ee80000300800 */
[----:B------:R-:W3:Y:S04]  /*480c0*/  LDL.LU R23, [R1+0x13c] ;  /* 0x00013c0001177983 */ /* 0x000ee80000300800 */
[----:B------:R-:W4:Y:S04]  /*480d0*/  LDL.LU R24, [R1+0x20] ;  /* 0x0000200001187983 */ /* 0x000f280000300800 */
        /* <DEDUP_REMOVED lines=29> */
[----:B------:R-:W4:Y:S04]  /*482b0*/  LDL.LU R24, [R1+0x220] ;  /* 0x0002200001187983 */ /* 0x000f280000300800 */
[----:B------:R-:W4:Y:S04]  /*482c0*/  LDL.LU R25, [R1+0x224] ;  /* 0x0002240001197983 */ /* 0x000f280000300800 */
[----:B------:R-:W4:Y:S04]  /*482d0*/  LDL.LU R26, [R1+0x228] ;  /* 0x00022800011a7983 */ /* 0x000f280000300800 */
[----:B------:R-:W4:Y:S04]  /*482e0*/  LDL.LU R27, [R1+0x22c] ;  /* 0x00022c00011b7983 */ /* 0x000f280000300800 */
[----:B---3--:R-:W-:Y:S04]  /*482f0*/  STL.64 [R1+0x40b8], R22 ;  /* 0x0040b81601007387 */ /* 0x008fe80000100a00 */
[----:B--2---:R0:W-:Y:S04]  /*48300*/  STL.64 [R1+0x40b0], R20 ;  /* 0x0040b01401007387 */ /* 0x0041e80000100a00 */
[----:B0-----:R-:W2:Y:S04]  /*48310*/  LDL.LU R20, [R1+0x1c0] ;  /* 0x0001c00001147983 */ /* 0x001ea80000300800 */
[----:B------:R-:W2:Y:S04]  /*48320*/  LDL.LU R21, [R1+0x1c4] ;  /* 0x0001c40001157983 */ /* 0x000ea80000300800 */
[----:B------:R-:W3:Y:S04]  /*48330*/  LDL.LU R22, [R1+0x1c8] ;  /* 0x0001c80001167983 */ /* 0x000ee80000300800 */
[----:B------:R-:W3:Y:S01]  /*48340*/  LDL.LU R23, [R1+0x1cc] ;  /* 0x0001cc0001177983 */ /* 0x000ee20000300800 */
[----:B------:R-:W-:-:S02]  /*48350*/  IMAD.MOV.U32 R29, RZ, RZ, R17 ;  /* 0x000000ffff1d7224 */ /* 0x000fc400078e0011 */
[----:B------:R-:W-:Y:S02]  /*48360*/  IMAD.MOV.U32 R28, RZ, RZ, R18 ;  /* 0x000000ffff1c7224 */ /* 0x000fe400078e0012 */
        /* <DEDUP_REMOVED lines=17> */
[----:B------:R-:W-:-:S02]  /*48480*/  IMAD.MOV.U32 R6, RZ, RZ, R9 ;  /* 0x000000ffff067224 */ /* 0x000fc400078e0009 */
[----:B------:R-:W-:-:S07]  /*48490*/  IMAD.MOV.U32 R7, RZ, RZ, R8 ;  /* 0x000000ffff077224 */ /* 0x000fce00078e0008 */
[----:B----4-:R-:W-:Y:S01]  /*484a0*/  HMMA.16816.F32.BF16 R4, R4, R10, R24 ;  /* 0x0000000a0404723c */ /* 0x010fe20000041818 */
        /* <DEDUP_REMOVED lines=9> */
[----:B------:R-:W3:Y:S04]  /*48540*/  LDL.LU R17, [R1+0x104] ;  /* 0x0001040001117983 */ /* 0x000ee80000300800 */
[----:B------:R-:W3:Y:S04]  /*48550*/  LDL.LU R18, [R1+0x108] ;  /* 0x0001080001127983 */ /* 0x000ee80000300800 */
[----:B------:R-:W3:Y:S04]  /*48560*/  LDL.LU R19, [R1+0x10c] ;  /* 0x00010c0001137983 */ /* 0x000ee80000300800 */
[----:B------:R-:W-:Y:S04]  /*48570*/  STL [R1+0x3f00], R2 ;  /* 0x003f000201007387 */ /* 0x000fe80000100800 */
[----:B------:R-:W-:Y:S04]  /*48580*/  STL [R1+0x3efc], R28 ;  /* 0x003efc1c01007387 */ /* 0x000fe80000100800 */
[----:B------:R-:W-:Y:S04]  /*48590*/  STL [R1+0x3ef8], R29 ;  /* 0x003ef81d01007387 */ /* 0x000fe80000100800 */
[----:B------:R-:W4:Y:S04]  /*485a0*/  LDL.LU.64 R26, [R1+0x40e8] ;  /* 0x0040e800011a7983 */ /* 0x000f280000300a00 */
[----:B------:R-:W4:Y:S04]  /*485b0*/  LDL.LU.64 R24, [R1+0x40e0] ;  /* 0x0040e00001187983 */ /* 0x000f280000300a00 */
[----:B------:R-:W-:Y:S04]  /*485c0*/  STL.64 [R1+0x2d0], R4 ;  /* 0x0002d00401007387 */ /* 0x000fe80000100a00 */
[----:B------:R0:W-:Y:S04]  /*485d0*/  STL.64 [R1+0x2d8], R6 ;  /* 0x0002d80601007387 */ /* 0x0001e80000100a00 */
[----:B0-----:R-:W4:Y:S04]  /*485e0*/  LDL.LU.64 R6, [R1+0x40d8] ;  /* 0x0040d80001067983 */ /* 0x001f280000300a00 */
[----:B------:R-:W2:Y:S01]  /*485f0*/  LDL.LU.64 R4, [R1+0x40d0] ;  /* 0x0040d00001047983 */ /* 0x000ea20000300a00 */
[C---:B----4-:R-:W-:Y:S11]  /*48600*/  HMMA.16816.F32.BF16 R20, R24.reuse, R6, R20 ;  /* 0x000000061814723c */ /* 0x050ff60000041814 */
[----:B------:R-:W-:Y:S11]  /*48610*/  @!UPT UIADD3 URZ, URZ, URZ, URZ ;  /* 0x0000003f3f3ff290 */ /* 0x000ff6000fffe03f */
[----:B------:R-:W-:Y:S01]  /*48620*/  @!UPT UIADD3 URZ, URZ, URZ, URZ ;  /* 0x0000003f3f3ff290 */ /* 0x000fe2000fffe03f */
[----:B------:R-:W-:Y:S04]  /*48630*/  STL.64 [R1+0x2e0], R20 ;  /* 0x0002e01401007387 */ /* 0x000fe80000100a00 */
[----:B------:R0:W-:Y:S04]  /*48640*/  STL.64 [R1+0x2e8], R22 ;  /* 0x0002e81601007387 */ /* 0x0001e80000100a00 */
[----:B0-----:R-:W4:Y:S04]  /*48650*/  LDL.LU.64 R22, [R1+0x40c8] ;  /* 0x0040c80001167983 */ /* 0x001f280000300a00 */
[----:B------:R-:W4:Y:S02]  /*48660*/  LDL.LU.64 R20, [R1+0x40c0] ;  /* 0x0040c00001147983 */ /* 0x000f240000300a00 */
[----:B----4-:R-:W-:Y:S02]  /*48670*/  HMMA.16816.F32.BF16 R24, R24, R10, R20 ;  /* 0x0000000a1818723c */ /* 0x010fe40000041814 */
[----:B------:R-:W4:Y:S04]  /*48680*/  LDL.LU.64 R22, [R1+0x40b8] ;  /* 0x0040b80001167983 */ /* 0x000f280000300a00 */
[----:B------:R-:W4:Y:S11]  /*48690*/  LDL.LU.64 R20, [R1+0x40b0] ;  /* 0x0040b00001147983 */ /* 0x000f360000300a00 */
[----:B------:R-:W-:Y:S06]  /*486a0*/  @!UPT UIADD3 URZ, URZ, URZ, URZ ;  /* 0x0000003f3f3ff290 */ /* 0x000fec000fffe03f */
[----:B------:R-:W-:Y:S04]  /*486b0*/  STL.64 [R1+0x2c0], R24 ;  /* 0x0002c01801007387 */ /* 0x000fe80000100a00 */
[----:B------:R-:W-:Y:S04]  /*486c0*/  STL.64 [R1+0x2c8], R26 ;  /* 0x0002c81a01007387 */ /* 0x000fe80000100a00 */
[----:B------:R-:W0:Y:S04]  /*486d0*/  LDSM.16.MT88.4 R24, [R0+0xc200] ;  /* 0x00c200000018783b */ /* 0x000e280000004200 */
[----:B0-----:R-:W-:Y:S04]  /*486e0*/  STL.64 [R1+0x40], R24 ;  /* 0x0000401801007387 */ /* 0x001fe80000100a00 */
[----:B------:R0:W-:Y:S04]  /*486f0*/  STL.64 [R1+0x48], R26 ;  /* 0x0000481a01007387 */ /* 0x0001e80000100a00 */
[----:B0-----:R-:W4:Y:S04]  /*48700*/  LDL.LU.64 R26, [R1+0x40a8] ;  /* 0x0040a800011a7983 */ /* 0x001f280000300a00 */
[----:B------:R-:W4:Y:S02]  /*48710*/  LDL.LU.64 R24, [R1+0x40a0] ;  /* 0x0040a00001187983 */ /* 0x000f240000300a00 */
        /* <DEDUP_REMOVED lines=38> */
[----:B------:R-:W4:Y:S11]  /*48980*/  LDL.LU R20, [R1+0xb0] ;  /* 0x0000b00001147983 */ /* 0x000f360000300800 */
[----:B------:R-:W-:Y:S10]  /*48990*/  @!UPT UIADD3 URZ, URZ, URZ, URZ ;  /* 0x0000003f3f3ff290 */ /* 0x000ff4000fffe03f */
[----:B------:R-:W-:Y:S04]  /*489a0*/  STL.64 [R1+0x240], R24 ;  /* 0x0002401801007387 */ /* 0x000fe80000100a00 */
[----:B------:R-:W-:Y:S04]  /*489b0*/  STL.64 [R1+0x248], R26 ;  /* 0x0002481a01007387 */ /* 0x000fe80000100a00 */
[----:B------:R-:W0:Y:S04]  /*489c0*/  LDSM.16.MT88.4 R24, [R0+0xc280] ;  /* 0x00c280000018783b */ /* 0x000e280000004200 */
[----:B------:R-:W4:Y:S04]  /*489d0*/  LDL.LU R21, [R1+0xb4] ;  /* 0x0000b40001157983 */ /* 0x000f280000300800 */
[----:B------:R-:W4:Y:S04]  /*489e0*/  LDL.LU R22, [R1+0xb8] ;  /* 0x0000b80001167983 */ /* 0x000f280000300800 */
[----:B------:R-:W4:Y:S01]  /*489f0*/  LDL.LU R23, [R1+0xbc] ;  /* 0x0000bc0001177983 */ /* 0x000f220000300800 */
[----:B0-----:R-:W-:-:S03]  /*48a00*/  IMAD.MOV.U32 R28, RZ, RZ, R26 ;  /* 0x000000ffff1c7224 */ /* 0x001fc600078e001a */
[----:B------:R0:W-:Y:S01]  /*48a10*/  STL [R1+0x50], R24 ;  /* 0x0000501801007387 */ /* 0x0001e20000100800 */
[----:B------:R-:W-:Y:S02]  /*48a20*/  IMAD.MOV.U32 R2, RZ, RZ, R27 ;  /* 0x000000ffff027224 */ /* 0x000fe400078e001b */
[----:B------:R-:W-:Y:S01]  /*48a30*/  IMAD.MOV.U32 R29, RZ, RZ, R25 ;  /* 0x000000ffff1d7224 */ /* 0x000fe200078e0019 */
[----:B------:R-:W2:Y:S04]  /*48a40*/  LDL.LU.64 R26, [R1+0x4028] ;  /* 0x00402800011a7983 */ /* 0x000ea80000300a00 */
[----:B0-----:R-:W2:Y:S02]  /*48a50*/  LDL.LU.64 R24, [R1+0x4020] ;  /* 0x0040200001187983 */ /* 0x001ea40000300a00 */
[C---:B--2---:R-:W-:Y:S11]  /*48a60*/  HMMA.16816.F32.BF16 R12, R24.reuse, R6, R12 ;  /* 0x00000006180c723c */ /* 0x044ff6000004180c */
[----:B------:R-:W-:Y:S11]  /*48a70*/  @!UPT UIADD3 URZ, URZ, URZ, URZ ;  /* 0x0000003f3f3ff290 */ /* 0x000ff6000fffe03f */
[----:B------:R-:W-:Y:S01]  /*48a80*/  @!UPT UIADD3 URZ, URZ, URZ, URZ ;  /* 0x0000003f3f3ff290 */ /* 0x000fe2000fffe03f */
[----:B------:R0:W-:Y:S01]  /*48a90*/  STL.64 [R1+0x238], R14 ;  /* 0x0002380e01007387 */ /* 0x0001e20000100a00 */
[----:B------:R-:W-:Y:S02]  /*48aa0*/  IMAD.MOV.U32 R8, RZ, RZ, R12 ;  /* 0x000000ffff087224 */ /* 0x000fe400078e000c */
[----:B------:R-:W-:Y:S01]  /*48ab0*/  IMAD.MOV.U32 R9, RZ, RZ, R13 ;  /* 0x000000ffff097224 */ /* 0x000fe200078e000d */
        /* <DEDUP_REMOVED lines=25> */
[----:B0-----:R-:W3:Y:S04]  /*48c50*/  LDL.LU R12, [R1+0x80] ;  /* 0x00008000010c7983 */ /* 0x001ee80000300800 */
[----:B------:R-:W3:Y:S04]  /*48c60*/  LDL.LU R13, [R1+0x84] ;  /* 0x00008400010d7983 */ /* 0x000ee80000300800 */
[----:B-1----:R-:W2:Y:S04]  /*48c70*/  LDL.LU R14, [R1+0x88] ;  /* 0x00008800010e7983 */ /* 0x002ea80000300800 */
[----:B------:R-:W2:Y:S04]  /*48c80*/  LDL.LU R15, [R1+0x8c] ;  /* 0x00008c00010f7983 */ /* 0x000ea80000300800 */
[----:B--2---:R-:W-:Y:S04]  /*48c90*/  STL.64 [R1+0x3fa8], R14 ;  /* 0x003fa80e01007387 */ /* 0x004fe80000100a00 */
[----:B---3--:R0:W-:Y:S04]  /*48ca0*/  STL.64 [R1+0x3fa0], R12 ;  /* 0x003fa00c01007387 */ /* 0x0081e80000100a00 */
[----:B0-----:R-:W2:Y:S04]  /*48cb0*/  LDL.LU R12, [R1+0x90] ;  /* 0x00009000010c7983 */ /* 0x001ea80000300800 */
[----:B------:R-:W2:Y:S04]  /*48cc0*/  LDL.LU R13, [R1+0x94] ;  /* 0x00009400010d7983 */ /* 0x000ea80000300800 */
[----:B------:R-:W3:Y:S04]  /*48cd0*/  LDL.LU R14, [R1+0x98] ;  /* 0x00009800010e7983 */ /* 0x000ee80000300800 */
[----:B------:R-:W3:Y:S01]  /*48ce0*/  LDL.LU R15, [R1+0x9c] ;  /* 0x00009c00010f7983 */ /* 0x000ee20000300800 */
[C---:B------:R-:W-:Y:S03]  /*48cf0*/  HMMA.16816.F32.BF16 R24, R16.reuse, R6, R24 ;  /* 0x000000061018723c */ /* 0x040fe60000041818 */
[----:B---3--:R-:W-:Y:S04]  /*48d00*/  STL.64 [R1+0x3fb8], R14 ;  /* 0x003fb80e01007387 */ /* 0x008fe80000100a00 */
[----:B--2---:R0:W-:Y:S04]  /*48d10*/  STL.64 [R1+0x3fb0], R12 ;  /* 0x003fb00c01007387 */ /* 0x0041e80000100a00 */
[----:B0-----:R-:W2:Y:S04]  /*48d20*/  LDL.LU R12, [R1+0xa0] ;  /* 0x0000a000010c7983 */ /* 0x001ea80000300800 */
[----:B------:R-:W2:Y:S04]  /*48d30*/  LDL.LU R13, [R1+0xa4] ;  /* 0x0000a400010d7983 */ /* 0x000ea80000300800 */
[----:B------:R-:W2:Y:S04]  /*48d40*/  LDL.LU R14, [R1+0xa8] ;  /* 0x0000a800010e7983 */ /* 0x000ea80000300800 */
[----:B------:R-:W2:Y:S04]  /*48d50*/  LDL.LU R15, [R1+0xac] ;  /* 0x0000ac00010f7983 */ /* 0x000ea80000300800 */
[----:B------:R-:W-:Y:S04]  /*48d60*/  STL.64 [R1+0x1b0], R24 ;  /* 0x0001b01801007387 */ /* 0x000fe80000100a00 */
[----:B------:R0:W-:Y:S04]  /*48d70*/  STL.64 [R1+0x1b8], R26 ;  /* 0x0001b81a01007387 */ /* 0x0001e80000100a00 */
[----:B0-----:R-:W3:Y:S01]  /*48d80*/  LDL R27, [R1+0xfb4] ;  /* 0x000fb400011b7983 */ /* 0x001ee20000100800 */
[----:B----4-:R-:W-:Y:S03]  /*48d90*/  HMMA.16816.F32.BF16 R16, R16, R10, R20 ;  /* 0x0000000a1010723c */ /* 0x010fe60000041814 */
[----:B---3--:R0:W-:Y:S04]  /*48da0*/  STL [R1+0x3f98], R27 ;  /* 0x003f981b01007387 */ /* 0x0081e80000100800 */
[----:B------:R-:W3:Y:S04]  /*48db0*/  LDL.LU R24, [R1+0x70] ;  /* 0x0000700001187983 */ /* 0x000ee80000300800 */
[----:B------:R-:W3:Y:S04]  /*48dc0*/  LDL.LU R25, [R1+0x74] ;  /* 0x0000740001197983 */ /* 0x000ee80000300800 */
[----:B------:R-:W3:Y:S04]  /*48dd0*/  LDL.LU R26, [R1+0x78] ;  /* 0x00007800011a7983 */ /* 0x000ee80000300800 */
[----:B0-----:R-:W3:Y:S04]  /*48de0*/  LDL.LU R27, [R1+0x7c] ;  /* 0x00007c00011b7983 */ /* 0x001ee80000300800 */
[----:B------:R-:W2:Y:S04]  /*48df0*/  LDL.LU.64 R22, [R1+0x3fd8] ;  /* 0x003fd80001167983 */ /* 0x000ea80000300a00 */
[----:B------:R-:W2:Y:S04]  /*48e00*/  LDL.LU.64 R20, [R1+0x3fd0] ;  /* 0x003fd00001147983 */ /* 0x000ea80000300a00 */
[----:B------:R0:W-:Y:S04]  /*48e10*/  STL.64 [R1+0x1a0], R16 ;  /* 0x0001a01001007387 */ /* 0x0001e80000100a00 */
[----:B------:R1:W-:Y:S04]  /*48e20*/  STL.64 [R1+0x1a8], R18 ;  /* 0x0001a81201007387 */ /* 0x0003e80000100a00 */
[----:B0-----:R-:W4:Y:S01]  /*48e30*/  LDL.LU R16, [R1+0x30] ;  /* 0x0000300001107983 */ /* 0x001f220000300800 */
[----:B------:R-:W-:-:S03]  /*48e40*/  IMAD.MOV.U32 R17, RZ, RZ, R3 ;  /* 0x000000ffff117224 */ /* 0x000fc600078e0003 */
[----:B------:R-:W3:Y:S01]  /*48e50*/  LDL.LU R3, [R1+0x3fc8] ;  /* 0x003fc80001037983 */ /* 0x000ee20000300800 */
[----:B-1----:R-:W-:Y:S02]  /*48e60*/  IMAD.MOV.U32 R18, RZ, RZ, R4 ;  /* 0x000000ffff127224 */ /* 0x002fe400078e0004 */
[----:B------:R-:W-:Y:S01]  /*48e70*/  IMAD.MOV.U32 R19, RZ, RZ, R5 ;  /* 0x000000ffff137224 */ /* 0x000fe200078e0005 */
[----:B------:R-:W3:Y:S04]  /*48e80*/  LDL.LU R4, [R1+0x3fc4] ;  /* 0x003fc40001047983 */ /* 0x000ee80000300800 */
[----:B------:R-:W3:Y:S01]  /*48e90*/  LDL.LU R5, [R1+0x3fc0] ;  /* 0x003fc00001057983 */ /* 0x000ee20000300800 */
        /* <DEDUP_REMOVED lines=8> */
[----:B------:R-:W4:Y:S04]  /*48f20*/  LDL.LU.64 R14, [R1+0x3fa8] ;  /* 0x003fa800010e7983 */ /* 0x000f280000300a00 */
[----:B------:R-:W4:Y:S11]  /*48f30*/  LDL.LU.64 R12, [R1+0x3fa0] ;  /* 0x003fa000010c7983 */ /* 0x000f360000300a00 */
[----:B------:R-:W-:Y:S06]  /*48f40*/  @!UPT UIADD3 URZ, URZ, URZ, URZ ;  /* 0x0000003f3f3ff290 */ /* 0x000fec000fffe03f */
[----:B------:R0:W-:Y:S04]  /*48f50*/  STL.64 [R1+0x1f0], R20 ;  /* 0x0001f01401007387 */ /* 0x0001e80000100a00 */
[----:B------:R1:W-:Y:S04]  /*48f60*/  STL.64 [R1+0x1f8], R22 ;  /* 0x0001f81601007387 */ /* 0x0003e80000100a00 */
[----:B0-----:R-:W2:Y:S04]  /*48f70*/  LDL.LU.64 R20, [R1+0x40] ;  /* 0x0000400001147983 */ /* 0x001ea80000300a00 */
[----:B-1----:R-:W2:Y:S01]  /*48f80*/  LDL.LU.64 R22, [R1+0x48] ;  /* 0x0000480001167983 */ /* 0x002ea20000300a00 */
[C---:B----4-:R-:W-:Y:S11]  /*48f90*/  HMMA.16816.F32.BF16 R12, R16.reuse, R6, R12 ;  /* 0x00000006100c723c */ /* 0x050ff6000004180c */
[----:B------:R-:W-:Y:S11]  /*48fa0*/  @!UPT UIADD3 URZ, URZ, URZ, URZ ;  /* 0x0000003f3f3ff290 */ /* 0x000ff6000fffe03f */
[----:B------:R-:W-:Y:S01]  /*48fb0*/  @!UPT UIADD3 URZ, URZ, URZ, URZ ;  /* 0x0000003f3f3ff290 */ /* 0x000fe2000fffe03f */
[----:B------:R-:W-:Y:S04]  /*48fc0*/  STL.64 [R1+0x1e0], R12 ;  /* 0x0001e00c01007387 */ /* 0x000fe80000100a00 */
[----:B------:R-:W-:Y:S04]  /*48fd0*/  STL.64 [R1+0x1e8], R14 ;  /* 0x0001e80e01007387 */ /* 0x000fe80000100a00 */
[----:B------:R-:W0:Y:S04]  /*48fe0*/  LDSM.16.MT88.4 R12, [R0+0xc300] ;  /* 0x00c30000000c783b */ /* 0x000e280000004200 */
[----:B0-----:R-:W-:Y:S04]  /*48ff0*/  STL.64 [R1+0x3f40], R14 ;  /* 0x003f400e01007387 */ /* 0x001fe80000100a00 */
[----:B------:R0:W-:Y:S04]  /*49000*/  STL.64 [R1+0x3f38], R12 ;  /* 0x003f380c01007387 */ /* 0x0001e80000100a00 */
[----:B0-----:R-:W2:Y:S04]  /*49010*/  LDL.LU R12, [R1+0x250] ;  /* 0x00025000010c7983 */ /* 0x001ea80000300800 */
[----:B------:R-:W2:Y:S04]  /*49020*/  LDL.LU R13, [R1+0x254] ;  /* 0x00025400010d7983 */ /* 0x000ea80000300800 */
[----:B------:R-:W2:Y:S04]  /*49030*/  LDL.LU R14, [R1+0x258] ;  /* 0x00025800010e7983 */ /* 0x000ea80000300800 */
[----:B------:R-:W2:Y:S01]  /*49040*/  LDL.LU R15, [R1+0x25c] ;  /* 0x00025c00010f7983 */ /* 0x000ea20000300800 */
[----:B---3--:R-:W-:Y:S03]  /*49050*/  HMMA.16816.F32.BF16 R16, R16, R10, R24 ;  /* 0x0000000a1010723c */ /* 0x008fe60000041818 */
[----:B------:R-:W3:Y:S04]  /*49060*/  LDL.LU R27, [R1+0x3f98] ;  /* 0x003f9800011b7983 */ /* 0x000ee80000300800 */
[----:B------:R-:W-:Y:S04]  /*49070*/  STL.64 [R1+0x3f90], R10 ;  /* 0x003f900a01007387 */ /* 0x000fe80000100a00 */
[----:B------:R-:W-:Y:S11]  /*49080*/  STL.64 [R1+0x3f88], R8 ;  /* 0x003f880801007387 */ /* 0x000ff60000100a00 */
[----:B------:R-:W-:Y:S01]  /*49090*/  @!UPT UIADD3 URZ, URZ, URZ, URZ ;  /* 0x0000003f3f3ff290 */ /* 0x000fe2000fffe03f */
[----:B------:R-:W-:Y:S04]  /*490a0*/  STL.64 [R1+0x180], R16 ;  /* 0x0001801001007387 */ /* 0x000fe80000100a00 */
[----:B------:R-:W-:Y:S04]  /*490b0*/  STL.64 [R1+0x188], R18 ;  /* 0x0001881201007387 */ /* 0x000fe80000100a00 */
[----:B------:R-:W0:Y:S04]  /*490c0*/  LDSM.16.MT88.4 R16, [R0+0xc380] ;  /* 0x00c380000010783b */ /* 0x000e280000004200 */
[----:B0-----:R-:W-:Y:S04]  /*490d0*/  STL.64 [R1+0x3f20], R18 ;  /* 0x003f201201007387 */ /* 0x001fe80000100a00 */
        /* <DEDUP_REMOVED lines=8> */
[----:B0-----:R-:W2:Y:S01]  /*49160*/  LDL.LU R12, [R1+0x50] ;  /* 0x00005000010c7983 */ /* 0x001ea20000300800 */
[----:B------:R-:W-:-:S02]  /*49170*/  IMAD.MOV.U32 R11, RZ, RZ, R20 ;  /* 0x000000ffff0b7224 */ /* 0x000fc400078e0014 */
[----:B------:R-:W-:Y:S01]  /*49180*/  IMAD.MOV.U32 R10, RZ, RZ, R21 ;  /* 0x000000ffff0a7224 */ /* 0x000fe200078e0015 */
[----:B------:R-:W0:Y:S01]  /*49190*/  LDSM.16.MT88.4 R4, [R3+0x10000] ;  /* 0x010000000304783b */ /* 0x000e220000004200 */
[----:B------:R-:W-:Y:S02]  /*491a0*/  IMAD.MOV.U32 R9, RZ, RZ, R22 ;  /* 0x000000ffff097224 */ /* 0x000fe400078e0016 */
[----:B------:R-:W-:Y:S02]  /*491b0*/  IMAD.MOV.U32 R8, RZ, RZ, R23 ;  /* 0x000000ffff087224 */ /* 0x000fe400078e0017 */
[----:B---3--:R-:W3:Y:S01]  /*491c0*/  LDSM.16.M88.4 R20, [R27+0x20080] ;  /* 0x020080001b14783b */ /* 0x008ee20000000200 */
[----:B-1----:R-:W-:Y:S02]  /*491d0*/  IMAD.MOV.U32 R14, RZ, RZ, R28 ;  /* 0x000000ffff0e7224 */ /* 0x002fe400078e001c */
[----:B------:R-:W-:Y:S01]  /*491e0*/  IMAD.MOV.U32 R15, RZ, RZ, R2 ;  /* 0x000000ffff0f7224 */ /* 0x000fe200078e0002 */
[----:B------:R-:W-:Y:S01]  /*491f0*/  LDSM.16.M88.4 R24, [R27+0x20880] ;  /* 0x020880001b18783b */ /* 0x000fe20000000200 */
[----:B------:R-:W-:-:S03]  /*49200*/  IMAD.MOV.U32 R13, RZ, RZ, R29 ;  /* 0x000000ffff0d7224 */ /* 0x000fc600078e001d */
[----:B------:R-:W-:Y:S04]  /*49210*/  STL.64 [R1+0x3f80], R14 ;  /* 0x003f800e01007387 */ /* 0x000fe80000100a00 */
[----:B--2---:R1:W-:Y:S04]  /*49220*/  STL.64 [R1+0x3f78], R12 ;  /* 0x003f780c01007387 */ /* 0x0043e80000100a00 */
[----:B0-----:R-:W-:Y:S04]  /*49230*/  STL [R1+0x70], R4 ;  /* 0x0000700401007387 */ /* 0x001fe80000100800 */
[----:B---3--:R-:W-:Y:S04]  /*49240*/  STL [R1+0x3d30], R22 ;  /* 0x003d301601007387 */ /* 0x008fe80000100800 */
[----:B------:R-:W-:Y:S04]  /*49250*/  STL [R1+0x3cd8], R23 ;  /* 0x003cd81701007387 */ /* 0x000fe80000100800 */
[----:B-1----:R-:W2:Y:S04]  /*49260*/  LDL.LU R12, [R1+0x280] ;  /* 0x00028000010c7983 */ /* 0x002ea80000300800 */
[----:B------:R-:W2:Y:S04]  /*49270*/  LDL.LU R13, [R1+0x284] ;  /* 0x00028400010d7983 */ /* 0x000ea80000300800 */
[----:B------:R-:W2:Y:S04]  /*49280*/  LDL.LU R14, [R1+0x288] ;  /* 0x00028800010e7983 */ /* 0x000ea80000300800 */
[----:B------:R-:W2:Y:S04]  /*49290*/  LDL.LU R15, [R1+0x28c] ;  /* 0x00028c00010f7983 */ /* 0x000ea80000300800 */
[----:B------:R-:W3:Y:S04]  /*492a0*/  LDL.LU R16, [R1+0x350] ;  /* 0x0003500001107983 */ /* 0x000ee80000300800 */
[----:B------:R-:W3:Y:S04]  /*492b0*/  LDL.LU R17, [R1+0x354] ;  /* 0x0003540001117983 */ /* 0x000ee80000300800 */
[----:B------:R-:W4:Y:S04]  /*492c0*/  LDL.LU R18, [R1+0x358] ;  /* 0x0003580001127983 */ /* 0x000f280000300800 */
[----:B------:R-:W4:Y:S04]  /*492d0*/  LDL.LU R19, [R1+0x35c] ;  /* 0x00035c0001137983 */ /* 0x000f280000300800 */
[----:B----4-:R-:W-:Y:S04]  /*492e0*/  STL.64 [R1+0x3f30], R18 ;  /* 0x003f301201007387 */ /* 0x010fe80000100a00 */
[----:B---3--:R0:W-:Y:S04]  /*492f0*/  STL.64 [R1+0x3f28], R16 ;  /* 0x003f281001007387 */ /* 0x0081e80000100a00 */
[----:B0-----:R-:W3:Y:S04]  /*49300*/  LDL.LU R16, [R1+0x380] ;  /* 0x0003800001107983 */ /* 0x001ee80000300800 */
[----:B------:R-:W3:Y:S04]  /*49310*/  LDL.LU R17, [R1+0x384] ;  /* 0x0003840001117983 */ /* 0x000ee80000300800 */
[----:B------:R-:W4:Y:S04]  /*49320*/  LDL.LU R18, [R1+0x388] ;  /* 0x0003880001127983 */ /* 0x000f280000300800 */
[----:B------:R-:W4:Y:S01]  /*49330*/  LDL.LU R19, [R1+0x38c] ;  /* 0x00038c0001137983 */ /* 0x000f220000300800 */
[----:B------:R-:W-:-:S02]  /*49340*/  IMAD.MOV.U32 R2, RZ, RZ, R5 ;  /* 0x000000ffff027224 */ /* 0x000fc400078e0005 */
[----:B------:R-:W-:Y:S02]  /*49350*/  IMAD.MOV.U32 R28, RZ, RZ, R6 ;  /* 0x000000ffff1c7224 */ /* 0x000fe400078e0006 */
[----:B------:R-:W-:Y:S02]  /*49360*/  IMAD.MOV.U32 R29, RZ, RZ, R7 ;  /* 0x000000ffff1d7224 */ /* 0x000fe400078e0007 */
[----:B------:R-:W-:Y:S02]  /*49370*/  IMAD.MOV.U32 R4, RZ, RZ, R11 ;  /* 0x000000ffff047224 */ /* 0x000fe400078e000b */
[----:B------:R-:W-:Y:S02]  /*49380*/  IMAD.MOV.U32 R5, RZ, RZ, R10 ;  /* 0x000000ffff057224 */ /* 0x000fe400078e000a */
[----:B------:R-:W-:Y:S02]  /*49390*/  IMAD.MOV.U32 R6, RZ, RZ, R9 ;  /* 0x000000ffff067224 */ /* 0x000fe400078e0009 */
[----:B------:R-:W-:-:S02]  /*493a0*/  IMAD.MOV.U32 R7, RZ, RZ, R8 ;  /* 0x000000ffff077224 */ /* 0x000fc400078e0008 */
[----:B------:R-:W0:Y:S04]  /*493b0*/  LDSM.16.MT88.4 R8, [R3+0x10080] ;  /* 0x010080000308783b */ /* 0x000e280000004200 */
[----:B----4-:R-:W-:Y:S04]  /*493c0*/  STL.64 [R1+0x3f50], R18 ;  /* 0x003f501201007387 */ /* 0x010fe80000100a00 */
[----:B---3--:R1:W-:Y:S04]  /*493d0*/  STL.64 [R1+0x3f48], R16 ;  /* 0x003f481001007387 */ /* 0x0083e80000100a00 */
[----:B-1----:R-:W3:Y:S04]  /*493e0*/  LDL.LU R16, [R1+0x360] ;  /* 0x0003600001107983 */ /* 0x002ee80000300800 */
[----:B------:R-:W3:Y:S04]  /*493f0*/  LDL.LU R17, [R1+0x364] ;  /* 0x0003640001117983 */ /* 0x000ee80000300800 */
[----:B------:R-:W4:Y:S04]  /*49400*/  LDL.LU R18, [R1+0x368] ;  /* 0x0003680001127983 */ /* 0x000f280000300800 */
[----:B------:R-:W4:Y:S01]  /*49410*/  LDL.LU R19, [R1+0x36c] ;  /* 0x00036c0001137983 */ /* 0x000f220000300800 */
[----:B0-----:R-:W-:-:S03]  /*49420*/  IMAD.MOV.U32 R22, RZ, RZ, R11 ;  /* 0x000000ffff167224 */ /* 0x001fc600078e000b */
[----:B----4-:R-:W-:Y:S04]  /*49430*/  STL.64 [R1+0x3f60], R18 ;  /* 0x003f601201007387 */ /* 0x010fe80000100a00 */
[----:B---3--:R0:W-:Y:S04]  /*49440*/  STL.64 [R1+0x3f58], R16 ;  /* 0x003f581001007387 */ /* 0x0081e80000100a00 */
[----:B0-----:R-:W3:Y:S04]  /*49450*/  LDL.LU R16, [R1+0x2a0] ;  /* 0x0002a00001107983 */ /* 0x001ee80000300800 */
[----:B------:R-:W3:Y:S04]  /*49460*/  LDL.LU R17, [R1+0x2a4] ;  /* 0x0002a40001117983 */ /* 0x000ee80000300800 */
[----:B------:R-:W3:Y:S04]  /*49470*/  LDL.LU R18, [R1+0x2a8] ;  /* 0x0002a80001127983 */ /* 0x000ee80000300800 */
[----:B------:R-:W3:Y:S04]  /*49480*/  LDL.LU R19, [R1+0x2ac] ;  /* 0x0002ac0001137983 */ /* 0x000ee80000300800 */
[----:B------:R-:W-:Y:S04]  /*49490*/  STL [R1+0x3eec], R24 ;  /* 0x003eec1801007387 */ /* 0x000fe80000100800 */
[----:B------:R-:W-:Y:S04]  /*494a0*/  STL [R1+0x3ee8], R25 ;  /* 0x003ee81901007387 */ /* 0x000fe80000100800 */
[----:B------:R0:W-:Y:S04]  /*494b0*/  STL [R1+0x3d38], R26 ;  /* 0x003d381a01007387 */ /* 0x0001e80000100800 */
[----:B------:R1:W-:Y:S04]  /*494c0*/  STL [R1+0x3d34], R27 ;  /* 0x003d341b01007387 */ /* 0x0003e80000100800 */
[----:B------:R4:W-:Y:S01]  /*494d0*/  STL [R1+0x60], R8 ;  /* 0x0000600801007387 */ /* 0x0009e20000100800 */
[----:B0-----:R-:W-:-:S03]  /*494e0*/  IMAD.MOV.U32 R26, RZ, RZ, R10 ;  /* 0x000000ffff1a7224 */ /* 0x001fc600078e000a */
[----:B------:R-:W2:Y:S01]  /*494f0*/  LDL.LU.64 R10, [R1+0x3f90] ;  /* 0x003f9000010a7983 */ /* 0x000ea20000300a00 */
[----:B-1----:R-:W-:-:S03]  /*49500*/  IMAD.MOV.U32 R27, RZ, RZ, R9 ;  /* 0x000000ffff1b7224 */ /* 0x002fc600078e0009 */
[----:B----4-:R-:W4:Y:S04]  /*49510*/  LDL.LU.64 R8, [R1+0x3f88] ;  /* 0x003f880001087983 */ /* 0x010f280000300a00 */
[----:B------:R-:W-:Y:S04]  /*49520*/  STL [R1+0x3ef4], R27 ;  /* 0x003ef41b01007387 */ /* 0x000fe80000100800 */
[----:B------:R-:W-:Y:S01]  /*49530*/  STL [R1+0x3ef0], R22 ;  /* 0x003ef01601007387 */ /* 0x000fe20000100800 */
[----:B--2---:R-:W-:Y:S03]  /*49540*/  HMMA.16816.F32.BF16 R4, R4, R10, R12 ;  /* 0x0000000a0404723c */ /* 0x004fe6000004180c */
[----:B------:R-:W3:Y:S04]  /*49550*/  LDL.LU.64 R14, [R1+0x3f80] ;  /* 0x003f8000010e7983 */ /* 0x000ee80000300a00 */
[----:B------:R-:W3:Y:S11]  /*49560*/  LDL.LU.64 R12, [R1+0x3f78] ;  /* 0x003f7800010c7983 */ /* 0x000ef60000300a00 */
[----:B------:R-:W-:Y:S05]  /*49570*/  @!UPT UIADD3 URZ, URZ, URZ, URZ ;  /* 0x0000003f3f3ff290 */ /* 0x000fea000fffe03f */
[----:B------:R-:W-:Y:S04]  /*49580*/  STL.64 [R1+0x160], R4 ;  /* 0x0001600401007387 */ /* 0x000fe80000100a00 */
[----:B------:R-:W-:Y:S04]  /*49590*/  STL.64 [R1+0x168], R6 ;  /* 0x0001680601007387 */ /* 0x000fe80000100a00 */
[----:B------:R-:W0:Y:S04]  /*495a0*/  LDSM.16.MT88.4 R4, [R3+0x10100] ;  /* 0x010100000304783b */ /* 0x000e280000004200 */
[----:B0-----:R-:W-:Y:S04]  /*495b0*/  STL.64 [R1+0x40], R4 ;  /* 0x0000400401007387 */ /* 0x001fe80000100a00 */
[----:B------:R0:W-:Y:S04]  /*495c0*/  STL.64 [R1+0x48], R6 ;  /* 0x0000480601007387 */ /* 0x0001e80000100a00 */
[----:B0-----:R-:W3:Y:S04]  /*495d0*/  LDL.LU.64 R6, [R1+0x3f70] ;  /* 0x003f700001067983 */ /* 0x001ee80000300a00 */
[----:B------:R-:W2:Y:S01]  /*495e0*/  LDL.LU.64 R4, [R1+0x3f68] ;  /* 0x003f680001047983 */ /* 0x000ea20000300a00 */
[C---:B---3--:R-:W-:Y:S11]  /*495f0*/  HMMA.16816.F32.BF16 R16, R12.reuse, R6, R16 ;  /* 0x000000060c10723c */ /* 0x048ff60000041810 */
        /* <DEDUP_REMOVED lines=14> */
[----:B0-----:R-:W-:Y:S04]  /*496e0*/  STL.64 [R1], R16 ;  /* 0x0000001001007387 */ /* 0x001fe80000100a00 */
[----:B------:R0:W-:Y:S04]  /*496f0*/  STL.64 [R1+0x8], R18 ;  /* 0x0000081201007387 */ /* 0x0001e80000100a00 */
[----:B0-----:R-:W3:Y:S04]  /*49700*/  LDL.LU.64 R18, [R1+0x3f60] ;  /* 0x003f600001127983 */ /* 0x001ee80000300a00 */
[----:B------:R-:W3:Y:S02]  /*49710*/  LDL.LU.64 R16, [R1+0x3f58] ;  /* 0x003f580001107983 */ /* 0x000ee40000300a00 */
[----:B---3--:R-:W-:Y:S02]  /*49720*/  HMMA.16816.F32.BF16 R12, R12, R10, R16 ;  /* 0x0000000a0c0c723c */ /* 0x008fe40000041810 */
[----:B------:R-:W3:Y:S04]  /*49730*/  LDL.LU.64 R18, [R1+0x3f50] ;  /* 0x003f500001127983 */ /* 0x000ee80000300a00 */
[----:B------:R-:W3:Y:S11]  /*49740*/  LDL.LU.64 R16, [R1+0x3f48] ;  /* 0x003f480001107983 */ /* 0x000ef60000300a00 */
        /* <DEDUP_REMOVED lines=11> */
[----:B------:R0:W-:Y:S04]  /*49800*/  STL.64 [R1+0x3f08], R20 ;  /* 0x003f081401007387 */ /* 0x0001e80000100a00 */
[----:B0-----:R-:W2:Y:S04]  /*49810*/  LDL.LU R20, [R1+0x340] ;  /* 0x0003400001147983 */ /* 0x001ea80000300800 */
[----:B------:R-:W2:Y:S04]  /*49820*/  LDL.LU R21, [R1+0x344] ;  /* 0x0003440001157983 */ /* 0x000ea80000300800 */
[----:B------:R-:W2:Y:S04]  /*49830*/  LDL.LU R22, [R1+0x348] ;  /* 0x0003480001167983 */ /* 0x000ea80000300800 */
[----:B------:R-:W2:Y:S04]  /*49840*/  LDL.LU R23, [R1+0x34c] ;  /* 0x00034c0001177983 */ /* 0x000ea80000300800 */
[----:B------:R-:W-:Y:S01]  /*49850*/  STL [R1+0x3da8], R3 ;  /* 0x003da80301007387 */ /* 0x000fe20000100800 */
        /* <DEDUP_REMOVED lines=9> */
[----:B------:R-:W3:Y:S11]  /*498f0*/  LDL.LU.64 R16, [R1+0x3f18] ;  /* 0x003f180001107983 */ /* 0x000ef60000300a00 */
[----:B------:R-:W-:Y:S06]  /*49900*/  @!UPT UIADD3 URZ, URZ, URZ, URZ ;  /* 0x0000003f3f3ff290 */ /* 0x000fec000fffe03f */
[----:B------:R0:W-:Y:S04]  /*49910*/  STL.64 [R1+0x130], R12 ;  /* 0x0001300c01007387 */ /* 0x0001e80000100a00 */
[----:B------:R2:W-:Y:S04]  /*49920*/  STL.64 [R1+0x138], R14 ;  /* 0x0001380e01007387 */ /* 0x0005e80000100a00 */
[----:B0-----:R-:W4:Y:S04]  /*49930*/  LDL.LU R12, [R1+0x330] ;  /* 0x00033000010c7983 */ /* 0x001f280000300800 */
[----:B------:R-:W4:Y:S01]  /*49940*/  LDL.LU R13, [R1+0x334] ;  /* 0x00033400010d7983 */ /* 0x000f220000300800 */
[----:B--2---:R-:W-:-:S02]  /*49950*/  IMAD.MOV.U32 R14, RZ, RZ, R5 ;  /* 0x000000ffff0e7224 */ /* 0x004fc400078e0005 */
[----:B------:R-:W-:Y:S02]  /*49960*/  IMAD.MOV.U32 R15, RZ, RZ, R4 ;  /* 0x000000ffff0f7224 */ /* 0x000fe400078e0004 */
[C---:B---3--:R-:W-:Y:S01]  /*49970*/  HMMA.16816.F32.BF16 R4, R16.reuse, R6, R20 ;  /* 0x000000061004723c */ /* 0x048fe20000041814 */
[----:B------:R-:W2:Y:S04]  /*49980*/  LDL.LU R22, [R1+0x3f10] ;  /* 0x003f100001167983 */ /* 0x000ea80000300800 */
[----:B------:R-:W3:Y:S11]  /*49990*/  LDL.LU.64 R20, [R1+0x3f08] ;  /* 0x003f080001147983 */ /* 0x000ef60000300a00 */
[----:B------:R-:W-:Y:S07]  /*499a0*/  @!UPT UIADD3 URZ, URZ, URZ, URZ ;  /* 0x0000003f3f3ff290 */ /* 0x000fee000fffe03f */
[----:B------:R-:W-:Y:S04]  /*499b0*/  STL.64 [R1+0x120], R4 ;  /* 0x0001200401007387 */ /* 0x000fe80000100a00 */
[----:B------:R-:W-:Y:S04]  /*499c0*/  STL.64 [R1+0x128], R6 ;  /* 0x0001280601007387 */ /* 0x000fe80000100a00 */
[----:B------:R-:W0:Y:S01]  /*499d0*/  LDSM.16.MT88.4 R4, [R0+0x10000] ;  /* 0x010000000004783b */ /* 0x000e220000004200 */
[----:B----4-:R-:W-:Y:S03]  /*499e0*/  HMMA.16816.F32.BF16 R12, R16, R10, R12 ;  /* 0x0000000a100c723c */ /* 0x010fe6000004180c */
[----:B0-----:R-:W-:Y:S04]  /*499f0*/  STL.64 [R1+0x3dd0], R6 ;  /* 0x003dd00601007387 */ /* 0x001fe80000100a00 */
[----:B------:R0:W-:Y:S04]  /*49a00*/  STL.64 [R1+0x3dc8], R4 ;  /* 0x003dc80401007387 */ /* 0x0001e80000100a00 */
[----:B0-----:R-:W3:Y:S11]  /*49a10*/  LDL.LU R4, [R1+0x370] ;  /* 0x0003700001047983 */ /* 0x001ef60000300800 */
[----:B------:R-:W-:Y:S01]  /*49a20*/  @!UPT UIADD3 URZ, URZ, URZ, URZ ;  /* 0x0000003f3f3ff290 */ /* 0x000fe2000fffe03f */
[----:B------:R-:W-:Y:S04]  /*49a30*/  STL.64 [R1+0x100], R12 ;  /* 0x0001000c01007387 */ /* 0x000fe80000100a00 */
[----:B------:R-:W-:Y:S04]  /*49a40*/  STL.64 [R1+0x108], R14 ;  /* 0x0001080e01007387 */ /* 0x000fe80000100a00 */
[----:B------:R-:W3:Y:S04]  /*49a50*/  LDL.LU R5, [R1+0x374] ;  /* 0x0003740001057983 */ /* 0x000ee80000300800 */
[----:B------:R-:W3:Y:S04]  /*49a60*/  LDL.LU R6, [R1+0x378] ;  /* 0x0003780001067983 */ /* 0x000ee80000300800 */
[----:B------:R-:W3:Y:S04]  /*49a70*/  LDL.LU R7, [R1+0x37c] ;  /* 0x00037c0001077983 */ /* 0x000ee80000300800 */
[----:B------:R0:W-:Y:S04]  /*49a80*/  STL.64 [R1+0x3eb0], R8 ;  /* 0x003eb00801007387 */ /* 0x0001e80000100a00 */
[----:B------:R-:W1:Y:S04]  /*49a90*/  LDSM.16.MT88.4 R12, [R0+0x10080] ;  /* 0x01008000000c783b */ /* 0x000e680000004200 */
[----:B0-----:R-:W4:Y:S04]  /*49aa0*/  LDL.LU R8, [R1+0x300] ;  /* 0x0003000001087983 */ /* 0x001f280000300800 */
[----:B------:R-:W4:Y:S04]  /*49ab0*/  LDL.LU R9, [R1+0x304] ;  /* 0x0003040001097983 */ /* 0x000f280000300800 */
[----:B------:R-:W2:Y:S04]  /*49ac0*/  LDL.LU R10, [R1+0x308] ;  /* 0x00030800010a7983 */ /* 0x000ea80000300800 */
[----:B------:R-:W2:Y:S04]  /*49ad0*/  LDL.LU R11, [R1+0x30c] ;  /* 0x00030c00010b7983 */ /* 0x000ea80000300800 */
[----:B--2---:R-:W-:Y:S04]  /*49ae0*/  STL.64 [R1+0x3ec0], R10 ;  /* 0x003ec00a01007387 */ /* 0x004fe80000100a00 */
[----:B----4-:R0:W-:Y:S04]  /*49af0*/  STL.64 [R1+0x3eb8], R8 ;  /* 0x003eb80801007387 */ /* 0x0101e80000100a00 */
[----:B0-----:R-:W2:Y:S04]  /*49b00*/  LDL.LU R8, [R1+0x310] ;  /* 0x0003100001087983 */ /* 0x001ea80000300800 */
[----:B------:R-:W2:Y:S04]  /*49b10*/  LDL.LU R9, [R1+0x314] ;  /* 0x0003140001097983 */ /* 0x000ea80000300800 */
[----:B------:R-:W4:Y:S04]  /*49b20*/  LDL.LU R10, [R1+0x318] ;  /* 0x00031800010a7983 */ /* 0x000f280000300800 */
[----:B------:R-:W4:Y:S04]  /*49b30*/  LDL.LU R11, [R1+0x31c] ;  /* 0x00031c00010b7983 */ /* 0x000f280000300800 */
[----:B----4-:R-:W-:Y:S04]  /*49b40*/  STL.64 [R1+0x3ed0], R10 ;  /* 0x003ed00a01007387 */ /* 0x010fe80000100a00 */
[----:B--2---:R0:W-:Y:S04]  /*49b50*/  STL.64 [R1+0x3ec8], R8 ;  /* 0x003ec80801007387 */ /* 0x0041e80000100a00 */
[----:B0-----:R-:W3:Y:S01]  /*49b60*/  LDL.LU R8, [R1+0x70] ;  /* 0x0000700001087983 */ /* 0x001ee20000300800 */
[----:B------:R-:W-:-:S02]  /*49b70*/  IMAD.MOV.U32 R9, RZ, RZ, R2 ;  /* 0x000000ffff097224 */ /* 0x000fc400078e0002 */
[----:B------:R-:W-:Y:S01]  /*49b80*/  IMAD.MOV.U32 R10, RZ, RZ, R28 ;  /* 0x000000ffff0a7224 */ /* 0x000fe200078e001c */
[----:B------:R-:W2:Y:S01]  /*49b90*/  LDL.LU R2, [R1+0x3f00] ;  /* 0x003f000001027983 */ /* 0x000ea20000300800 */
[----:B------:R-:W-:-:S03]  /*49ba0*/  IMAD.MOV.U32 R11, RZ, RZ, R29 ;  /* 0x000000ffff0b7224 */ /* 0x000fc600078e001d */
[----:B------:R-:W4:Y:S04]  /*49bb0*/  LDL.LU R28, [R1+0x3efc] ;  /* 0x003efc00011c7983 */ /* 0x000f280000300800 */
[----:B------:R-:W2:Y:S04]  /*49bc0*/  LDL.LU R29, [R1+0x3ef8] ;  /* 0x003ef800011d7983 */ /* 0x000ea80000300800 */
[----:B------:R-:W2:Y:S04]  /*49bd0*/  LDL.LU.64 R16, [R1+0x40] ;  /* 0x0000400001107983 */ /* 0x000ea80000300a00 */
[----:B------:R-:W2:Y:S01]  /*49be0*/  LDL.LU.64 R18, [R1+0x48] ;  /* 0x0000480001127983 */ /* 0x000ea20000300a00 */
[----:B---3--:R-:W-:Y:S03]  /*49bf0*/  HMMA.16816.F32.BF16 R4, R8, R20, R4 ;  /* 0x000000140804723c */ /* 0x008fe60000041804 */
[----:B--2---:R-:W-:Y:S04]  /*49c00*/  STL.64 [R1+0x3ee0], R18 ;  /* 0x003ee01201007387 */ /* 0x004fe80000100a00 */
[----:B------:R0:W-:Y:S11]  /*49c10*/  STL.64 [R1+0x3ed8], R16 ;  /* 0x003ed81001007387 */ /* 0x0001f60000100a00 */
[----:B------:R-:W-:Y:S06]  /*49c20*/  @!UPT UIADD3 URZ, URZ, URZ, URZ ;  /* 0x0000003f3f3ff290 */ /* 0x000fec000fffe03f */
[----:B------:R-:W-:Y:S02]  /*49c30*/  IMAD.MOV.U32 R23, RZ, RZ, R4 ;  /* 0x000000ffff177224 */ /* 0x000fe400078e0004 */
[----:B------:R-:W-:Y:S01]  /*49c40*/  IMAD.MOV.U32 R4, RZ, RZ, R27 ;  /* 0x000000ffff047224 */ /* 0x000fe200078e001b */
[----:B0-----:R-:W2:Y:S04]  /*49c50*/  LDL.LU R16, [R1+0x320] ;  /* 0x0003200001107983 */ /* 0x001ea80000300800 */
[----:B------:R-:W2:Y:S04]  /*49c60*/  LDL.LU R17, [R1+0x324] ;  /* 0x0003240001117983 */ /* 0x000ea80000300800 */
[----:B------:R-:W2:Y:S04]  /*49c70*/  LDL.LU R18, [R1+0x328] ;  /* 0x0003280001127983 */ /* 0x000ea80000300800 */
[----:B------:R-:W2:Y:S04]  /*49c80*/  LDL.LU R19, [R1+0x32c] ;  /* 0x00032c0001137983 */ /* 0x000ea80000300800 */
[----:B-1----:R4:W-:Y:S04]  /*49c90*/  STL [R1+0x3db0], R14 ;  /* 0x003db00e01007387 */ /* 0x0029e80000100800 */
[----:B------:R0:W-:Y:S04]  /*49ca0*/  STL [R1+0x3dac], R15 ;  /* 0x003dac0f01007387 */ /* 0x0001e80000100800 */
[----:B------:R1:W-:Y:S01]  /*49cb0*/  STL.64 [R1+0x3ea8], R12 ;  /* 0x003ea80c01007387 */ /* 0x0003e20000100a00 */
[----:B----4-:R-:W-:-:S02]  /*49cc0*/  IMAD.MOV.U32 R14, RZ, RZ, R28 ;  /* 0x000000ffff0e7224 */ /* 0x010fc400078e001c */
[----:B------:R-:W-:Y:S02]  /*49cd0*/  IMAD.MOV.U32 R28, RZ, RZ, R6 ;  /* 0x000000ffff1c7224 */ /* 0x000fe400078e0006 */
[----:B0-----:R-:W-:Y:S02]  /*49ce0*/  IMAD.MOV.U32 R15, RZ, RZ, R2 ;  /* 0x000000ffff0f7224 */ /* 0x001fe400078e0002 */
[----:B------:R-:W-:Y:S02]  /*49cf0*/  IMAD.MOV.U32 R2, RZ, RZ, R7 ;  /* 0x000000ffff027224 */ /* 0x000fe400078e0007 */
[----:B-1----:R-:W-:Y:S01]  /*49d00*/  IMAD.MOV.U32 R13, RZ, RZ, R29 ;  /* 0x000000ffff0d7224 */ /* 0x002fe200078e001d */
[----:B------:R-:W3:Y:S01]  /*49d10*/  LDL.LU R12, [R1+0x2f0] ;  /* 0x0002f000010c7983 */ /* 0x000ee20000300800 */
[----:B------:R-:W-:Y:S02]  /*49d20*/  IMAD.MOV.U32 R29, RZ, RZ, R5 ;  /* 0x000000ffff1d7224 */ /* 0x000fe400078e0005 */
[----:B------:R-:W-:Y:S01]  /*49d30*/  IMAD.MOV.U32 R5, RZ, RZ, R22 ;  /* 0x000000ffff057224 */ /* 0x000fe200078e0016 */
[----:B------:R-:W4:Y:S01]  /*49d40*/  LDL.LU R27, [R1+0x3ef4] ;  /* 0x003ef400011b7983 */ /* 0x000f220000300800 */
[----:B------:R-:W-:-:S02]  /*49d50*/  IMAD.MOV.U32 R6, RZ, RZ, R24 ;  /* 0x000000ffff067224 */ /* 0x000fc400078e0018 */
[----:B------:R-:W-:Y:S01]  /*49d60*/  IMAD.MOV.U32 R7, RZ, RZ, R25 ;  /* 0x000000ffff077224 */ /* 0x000fe200078e0019 */
[----:B------:R-:W2:Y:S04]  /*49d70*/  LDL.LU R22, [R1+0x3ef0] ;  /* 0x003ef00001167983 */ /* 0x000ea80000300800 */
[----:B------:R-:W2:Y:S04]  /*49d80*/  LDL.LU R24, [R1+0x3eec] ;  /* 0x003eec0001187983 */ /* 0x000ea80000300800 */
[----:B------:R-:W2:Y:S04]  /*49d90*/  LDL.LU R25, [R1+0x3ee8] ;  /* 0x003ee80001197983 */ /* 0x000ea80000300800 */
[----:B------:R-:W-:Y:S04]  /*49da0*/  STL.64 [R1+0x3df0], R6 ;  /* 0x003df00601007387 */ /* 0x000fe80000100a00 */
[----:B------:R0:W-:Y:S04]  /*49db0*/  STL.64 [R1+0x3de8], R4 ;  /* 0x003de80401007387 */ /* 0x0001e80000100a00 */
[----:B0-----:R-:W3:Y:S04]  /*49dc0*/  LDL.LU R4, [R1+0x60] ;  /* 0x0000600001047983 */ /* 0x001ee80000300800 */
[----:B------:R-:W-:Y:S04]  /*49dd0*/  STL [R1+0x3d58], R2 ;  /* 0x003d580201007387 */ /* 0x000fe80000100800 */
[----:B------:R-:W-:Y:S01]  /*49de0*/  STL [R1+0x3d54], R28 ;  /* 0x003d541c01007387 */ /* 0x000fe20000100800 */
[----:B------:R-:W-:-:S03]  /*49df0*/  IMAD.MOV.U32 R6, RZ, RZ, R26 ;  /* 0x000000ffff067224 */ /* 0x000fc600078e001a */
[----:B------:R-:W-:Y:S01]  /*49e00*/  STL [R1+0x3d50], R29 ;  /* 0x003d501d01007387 */ /* 0x000fe20000100800 */
[----:B--2---:R-:W-:Y:S03]  /*49e10*/  HMMA.16816.F32.BF16 R8, R8, R24, R16 ;  /* 0x000000180808723c */ /* 0x004fe60000041810 */
[----:B------:R-:W2:Y:S01]  /*49e20*/  LDL.LU.64 R18, [R1+0x3ee0] ;  /* 0x003ee00001127983 */ /* 0x000ea20000300a00 */
[----:B----4-:R-:W-:Y:S02]  /*49e30*/  IMAD.MOV.U32 R5, RZ, RZ, R27 ;  /* 0x000000ffff057224 */ /* 0x010fe400078e001b */
[----:B------:R-:W-:Y:S01]  /*49e40*/  IMAD.MOV.U32 R7, RZ, RZ, R22 ;  /* 0x000000ffff077224 */ /* 0x000fe200078e0016 */
[----:B------:R-:W2:Y:S11]  /*49e50*/  LDL.LU.64 R16, [R1+0x3ed8] ;  /* 0x003ed80001107983 */ /* 0x000eb60000300a00 */
[----:B------:R-:W-:Y:S05]  /*49e60*/  @!UPT UIADD3 URZ, URZ, URZ, URZ ;  /* 0x0000003f3f3ff290 */ /* 0x000fea000fffe03f */
[----:B------:R0:W-:Y:S01]  /*49e70*/  STL [R1+0xf0], R8 ;  /* 0x0000f00801007387 */ /* 0x0001e20000100800 */
[----:B------:R-:W-:Y:S02]  /*49e80*/  IMAD.MOV.U32 R27, RZ, RZ, R10 ;  /* 0x000000ffff1b7224 */ /* 0x000fe400078e000a */
[----:B------:R-:W-:Y:S02]  /*49e90*/  IMAD.MOV.U32 R22, RZ, RZ, R11 ;  /* 0x000000ffff167224 */ /* 0x000fe400078e000b */
[----:B------:R-:W-:Y:S01]  /*49ea0*/  IMAD.MOV.U32 R26, RZ, RZ, R9 ;  /* 0x000000ffff1a7224 */ /* 0x000fe200078e0009 */
[----:B------:R-:W3:Y:S04]  /*49eb0*/  LDL.LU.64 R10, [R1+0x3ed0] ;  /* 0x003ed000010a7983 */ /* 0x000ee80000300a00 */
[----:B0-----:R-:W3:Y:S04]  /*49ec0*/  LDL.LU.64 R8, [R1+0x3ec8] ;  /* 0x003ec80001087983 */ /* 0x001ee80000300a00 */
[----:B------:R-:W-:Y:S04]  /*49ed0*/  STL [R1+0x3d60], R27 ;  /* 0x003d601b01007387 */ /* 0x000fe80000100800 */
        /* <DEDUP_REMOVED lines=9> */
[----:B------:R-:W3:Y:S11]  /*49f70*/  LDL.LU.64 R8, [R1+0x3eb0] ;  /* 0x003eb00001087983 */ /* 0x000ef60000300a00 */
[----:B------:R-:W-:Y:S10]  /*49f80*/  @!UPT UIADD3 URZ, URZ, URZ, URZ ;  /* 0x0000003f3f3ff290 */ /* 0x000ff4000fffe03f */
[----:B------:R-:W-:Y:S04]  /*49f90*/  STL.64 [R1+0xc0], R4 ;  /* 0x0000c00401007387 */ /* 0x000fe80000100a00 */
[----:B------:R2:W-:Y:S02]  /*49fa0*/  STL.64 [R1+0xc8], R6 ;  /* 0x0000c80601007387 */ /* 0x0005e40000100a00 */
[----:B--2---:R-:W-:Y:S11]  /*49fb0*/  HMMA.16816.F32.BF16 R4, R16, R20, R12 ;  /* 0x000000141004723c */ /* 0x004ff6000004180c */
[----:B------:R-:W-:Y:S11]  /*49fc0*/  @!UPT UIADD3 URZ, URZ, URZ, URZ ;  /* 0x0000003f3f3ff290 */ /* 0x000ff6000fffe03f */
[----:B------:R-:W-:Y:S01]  /*49fd0*/  @!UPT UIADD3 URZ, URZ, URZ, URZ ;  /* 0x0000003f3f3ff290 */ /* 0x000fe2000fffe03f */
[----:B------:R0:W-:Y:S04]  /*49fe0*/  STL.64 [R1+0xb0], R4 ;  /* 0x0000b00401007387 */ /* 0x0001e80000100a00 */
[----:B------:R1:W-:Y:S04]  /*49ff0*/  STL.64 [R1+0xb8], R6 ;  /* 0x0000b80601007387 */ /* 0x0003e80000100a00 */
[----:B------:R-:W-:Y:S04]  /*4a000*/  STL.64 [R1+0x3ea0], R22 ;  /* 0x003ea01601007387 */ /* 0x000fe80000100a00 */
[----:B------:R-:W-:Y:S04]  /*4a010*/  STL.64 [R1+0x3e98], R20 ;  /* 0x003e981401007387 */ /* 0x000fe80000100a00 */
[----:B0-----:R-:W2:Y:S04]  /*4a020*/  LDL.LU R4, [R1] ;  /* 0x0000000001047983 */ /* 0x001ea80000300800 */
[----:B------:R-:W2:Y:S04]  /*4a030*/  LDL.LU R5, [R1+0x4] ;  /* 0x0000040001057983 */ /* 0x000ea80000300800 */
[----:B-1----:R-:W4:Y:S04]  /*4a040*/  LDL.LU R6, [R1+0x8] ;  /* 0x0000080001067983 */ /* 0x002f280000300800 */
[----:B------:R-:W4:Y:S04]  /*4a050*/  LDL.LU R7, [R1+0xc] ;  /* 0x00000c0001077983 */ /* 0x000f280000300800 */
[----:B----4-:R-:W-:Y:S04]  /*4a060*/  STL.64 [R1+0x3e20], R6 ;  /* 0x003e200601007387 */ /* 0x010fe80000100a00 */
[----:B--2---:R-:W-:Y:S04]  /*4a070*/  STL.64 [R1+0x3e18], R4 ;  /* 0x003e180401007387 */ /* 0x004fe80000100a00 */
[----:B------:R-:W2:Y:S04]  /*4a080*/  LDL.LU R10, [R1+0x238] ;  /* 0x00023800010a7983 */ /* 0x000ea80000300800 */
[----:B------:R-:W2:Y:S04]  /*4a090*/  LDL.LU R11, [R1+0x23c] ;  /* 0x00023c00010b7983 */ /* 0x000ea80000300800 */
[----:B--2---:R-:W-:Y:S04]  /*4a0a0*/  STL.64 [R1+0x3e00], R10 ;  /* 0x003e000a01007387 */ /* 0x004fe80000100a00 */
[----:B---3--:R0:W-:Y:S04]  /*4a0b0*/  STL.64 [R1+0x3df8], R8 ;  /* 0x003df80801007387 */ /* 0x0081e80000100a00 */
        /* <DEDUP_REMOVED lines=15> */
[----:B------:R-:W3:Y:S01]  /*4a1b0*/  LDL.LU R11, [R1+0x26c] ;  /* 0x00026c00010b7983 */ /* 0x000ee20000300800 */
[----:B------:R-:W-:-:S03]  /*4a1c0*/  IMAD.MOV.U32 R12, RZ, RZ, R17 ;  /* 0x000000ffff0c7224 */ /* 0x000fc600078e0011 */
        /* <DEDUP_REMOVED lines=9> */
[----:B------:R-:W2:Y:S01]  /*4a260*/  LDL.LU R7, [R1+0x2c] ;  /* 0x00002c0001077983 */ /* 0x000ea20000300800 */
[----:B------:R-:W-:-:S02]  /*4a270*/  IMAD.MOV.U32 R13, RZ, RZ, R16 ;  /* 0x000000ffff0d7224 */ /* 0x000fc400078e0010 */
[----:B------:R-:W-:Y:S02]  /*4a280*/  IMAD.MOV.U32 R21, RZ, RZ, R12 ;  /* 0x000000ffff157224 */ /* 0x000fe400078e000c */
[----:B------:R-:W-:Y:S01]  /*4a290*/  IMAD.MOV.U32 R20, RZ, RZ, R13 ;  /* 0x000000ffff147224 */ /* 0x000fe200078e000d */
[----:B------:R-:W3:Y:S04]  /*4a2a0*/  LDL.LU R12, [R1+0x2d0] ;  /* 0x0002d000010c7983 */ /* 0x000ee80000300800 */
[----:B------:R-:W3:Y:S04]  /*4a2b0*/  LDL.LU R13, [R1+0x2d4] ;  /* 0x0002d400010d7983 */ /* 0x000ee80000300800 */
[----:B------:R-:W3:Y:S04]  /*4a2c0*/  LDL.LU R14, [R1+0x2d8] ;  /* 0x0002d800010e7983 */ /* 0x000ee80000300800 */
[----:B------:R-:W3:Y:S04]  /*4a2d0*/  LDL.LU R15, [R1+0x2dc] ;  /* 0x0002dc00010f7983 */ /* 0x000ee80000300800 */
        /* <DEDUP_REMOVED lines=18> */
[----:B------:R-:W-:-:S03]  /*4a400*/  IMAD.MOV.U32 R3, RZ, RZ, R18 ;  /* 0x000000ffff037224 */ /* 0x000fc600078e0012 */
[----:B------:R-:W4:Y:S01]  /*4a410*/  LDL.LU R16, [R1+0x2e0] ;  /* 0x0002e00001107983 */ /* 0x000f220000300800 */
[----:B------:R-:W-:-:S03]  /*4a420*/  IMAD.MOV.U32 R2, RZ, RZ, R19 ;  /* 0x000000ffff027224 */ /* 0x000fc600078e0013 */
        /* <DEDUP_REMOVED lines=10> */
[----:B------:R-:W-:-:S07]  /*4a4d0*/  IMAD.MOV.U32 R23, RZ, RZ, R2 ;  /* 0x000000ffff177224 */ /* 0x000fce00078e0002 */
[----:B------:R-:W-:Y:S01]  /*4a4e0*/  HMMA.16816.F32.BF16 R20, R20, R24, R12 ;  /* 0x000000181414723c */ /* 0x000fe2000004180c */
[----:B---3--:R-:W-:Y:S04]  /*4a4f0*/  STL.64 [R1+0x3e90], R10 ;  /* 0x003e900a01007387 */ /* 0x008fe80000100a00 */
[----:B--2---:R0:W-:Y:S04]  /*4a500*/  STL.64 [R1+0x3e88], R8 ;  /* 0x003e880801007387 */ /* 0x0041e80000100a00 */
[----:B0-----:R-:W2:Y:S04]  /*4a510*/  LDL.LU R8, [R1+0x2c0] ;  /* 0x0002c00001087983 */ /* 0x001ea80000300800 */
[----:B------:R-:W2:Y:S04]  /*4a520*/  LDL.LU R9, [R1+0x2c4] ;  /* 0x0002c40001097983 */ /* 0x000ea80000300800 */
[----:B------:R-:W2:Y:S04]  /*4a530*/  LDL.LU R10, [R1+0x2c8] ;  /* 0x0002c800010a7983 */ /* 0x000ea80000300800 */
[----:B------:R-:W2:Y:S04]  /*4a540*/  LDL.LU R11, [R1+0x2cc] ;  /* 0x0002cc00010b7983 */ /* 0x000ea80000300800 */
[----:B------:R-:W3:Y:S04]  /*4a550*/  LDL.LU.64 R12, [R1+0x3ea8] ;  /* 0x003ea800010c7983 */ /* 0x000ee80000300a00 */
        /* <DEDUP_REMOVED lines=8> */
[----:B------:R-:W4:Y:S04]  /*4a5e0*/  LDL.LU.64 R20, [R1+0x3e98] ;  /* 0x003e980001147983 */ /* 0x000f280000300a00 */
[----:B------:R-:W-:Y:S04]  /*4a5f0*/  STL.64 [R1+0x3dc0], R14 ;  /* 0x003dc00e01007387 */ /* 0x000fe80000100a00 */
[----:B---3--:R0:W-:Y:S04]  /*4a600*/  STL.64 [R1+0x3db8], R12 ;  /* 0x003db80c01007387 */ /* 0x0081e80000100a00 */
[----:B0-----:R-:W3:Y:S04]  /*4a610*/  LDL.LU R12, [R1+0x220] ;  /* 0x00022000010c7983 */ /* 0x001ee80000300800 */
[----:B------:R-:W3:Y:S04]  /*4a620*/  LDL.LU R13, [R1+0x224] ;  /* 0x00022400010d7983 */ /* 0x000ee80000300800 */
[----:B------:R-:W3:Y:S04]  /*4a630*/  LDL.LU R14, [R1+0x228] ;  /* 0x00022800010e7983 */ /* 0x000ee80000300800 */
[----:B------:R-:W3:Y:S01]  /*4a640*/  LDL.LU R15, [R1+0x22c] ;  /* 0x00022c00010f7983 */ /* 0x000ee20000300800 */
[C---:B----4-:R-:W-:Y:S08]  /*4a650*/  HMMA.16816.F32.BF16 R16, R4.reuse, R20, R16 ;  /* 0x000000140410723c */ /* 0x050ff00000041810 */
[----:B--2---:R-:W-:Y:S01]  /*4a660*/  HMMA.16816.F32.BF16 R4, R4, R24, R8 ;  /* 0x000000180404723c */ /* 0x004fe20000041808 */
[----:B---3--:R-:W-:Y:S04]  /*4a670*/  STL.64 [R1+0x3de0], R14 ;  /* 0x003de00e01007387 */ /* 0x008fe80000100a00 */
[----:B------:R0:W-:Y:S04]  /*4a680*/  STL.64 [R1+0x3dd8], R12 ;  /* 0x003dd80c01007387 */ /* 0x0001e80000100a00 */
[----:B0-----:R-:W2:Y:S04]  /*4a690*/  LDL.LU R12, [R1+0x210] ;  /* 0x00021000010c7983 */ /* 0x001ea80000300800 */
[----:B------:R-:W2:Y:S04]  /*4a6a0*/  LDL.LU R13, [R1+0x214] ;  /* 0x00021400010d7983 */ /* 0x000ea80000300800 */
[----:B------:R-:W2:Y:S04]  /*4a6b0*/  LDL.LU R14, [R1+0x218] ;  /* 0x00021800010e7983 */ /* 0x000ea80000300800 */
[----:B------:R-:W2:Y:S04]  /*4a6c0*/  LDL.LU R15, [R1+0x21c] ;  /* 0x00021c00010f7983 */ /* 0x000ea80000300800 */
[----:B------:R0:W-:Y:S04]  /*4a6d0*/  STL.64 [R1+0x90], R16 ;  /* 0x0000901001007387 */ /* 0x0001e80000100a00 */
[----:B------:R1:W-:Y:S04]  /*4a6e0*/  STL.64 [R1+0x98], R18 ;  /* 0x0000981201007387 */ /* 0x0003e80000100a00 */
[----:B0-----:R-:W3:Y:S04]  /*4a6f0*/  LDL.LU R16, [R1+0x1b0] ;  /* 0x0001b00001107983 */ /* 0x001ee80000300800 */
[----:B------:R-:W3:Y:S04]  /*4a700*/  LDL.LU R17, [R1+0x1b4] ;  /* 0x0001b40001117983 */ /* 0x000ee80000300800 */
[----:B-1----:R-:W3:Y:S04]  /*4a710*/  LDL.LU R18, [R1+0x1b8] ;  /* 0x0001b80001127983 */ /* 0x002ee80000300800 */
[----:B------:R-:W3:Y:S04]  /*4a720*/  LDL.LU R19, [R1+0x1bc] ;  /* 0x0001bc0001137983 */ /* 0x000ee80000300800 */
[----:B------:R-:W4:Y:S04]  /*4a730*/  LDL.LU.64 R10, [R1+0x3e90] ;  /* 0x003e9000010a7983 */ /* 0x000f280000300a00 */
[----:B------:R-:W4:Y:S04]  /*4a740*/  LDL.LU.64 R8, [R1+0x3e88] ;  /* 0x003e880001087983 */ /* 0x000f280000300a00 */
        /* <DEDUP_REMOVED lines=53> */
[----:B------:R-:W-:Y:S04]  /*4aaa0*/  STL.64 [R1+0x238], R10 ;  /* 0x0002380a01007387 */ /* 0x000fe80000100a00 */
[----:B------:R-:W0:Y:S01]  /*4aab0*/  LDSM.16.MT88.4 R8, [R0+0x10180] ;  /* 0x010180000008783b */ /* 0x000e220000004200 */
[----:B--2---:R-:W-:Y:S03]  /*4aac0*/  HMMA.16816.F32.BF16 R4, R4, R24, R12 ;  /* 0x000000180404723c */ /* 0x004fe6000004180c */
        /* <DEDUP_REMOVED lines=9> */
[----:B------:R-:W-:Y:S04]  /*4ab60*/  STL.64 [R1+0x218], R6 ;  /* 0x0002180601007387 */ /* 0x000fe80000100a00 */
[----:B------:R-:W0:Y:S02]  /*4ab70*/  LDSM.16.MT88.4 R4, [R0+0x10200] ;  /* 0x010200000004783b */ /* 0x000e240000004200 */
[----:B0-----:R-:W-:-:S02]  /*4ab80*/  IMAD.MOV.U32 R26, RZ, RZ, R6 ;  /* 0x000000ffff1a7224 */ /* 0x001fc400078e0006 */
[----:B------:R-:W-:Y:S02]  /*4ab90*/  IMAD.MOV.U32 R2, RZ, RZ, R7 ;  /* 0x000000ffff027224 */ /* 0x000fe400078e0007 */
[----:B------:R-:W-:Y:S01]  /*4aba0*/  IMAD.MOV.U32 R29, RZ, RZ, R4 ;  /* 0x000000ffff1d7224 */ /* 0x000fe200078e0004 */
[----:B------:R-:W4:Y:S01]  /*4abb0*/  LDL.LU.64 R6, [R1+0x3dd0] ;  /* 0x003dd00001067983 */ /* 0x000f220000300a00 */
[----:B------:R-:W-:-:S03]  /*4abc0*/  IMAD.MOV.U32 R28, RZ, RZ, R5 ;  /* 0x000000ffff1c7224 */ /* 0x000fc600078e0005 */
[----:B------:R-:W4:Y:S02]  /*4abd0*/  LDL.LU.64 R4, [R1+0x3dc8] ;  /* 0x003dc80001047983 */ /* 0x000f240000300a00 */
[C---:B----4-:R-:W-:Y:S11]  /*4abe0*/  HMMA.16816.F32.BF16 R12, R4.reuse, R20, R12 ;  /* 0x00000014040c723c */ /* 0x050ff6000004180c */
[----:B------:R-:W-:Y:S11]  /*4abf0*/  @!UPT UIADD3 URZ, URZ, URZ, URZ ;  /* 0x0000003f3f3ff290 */ /* 0x000ff6000fffe03f */
[----:B------:R-:W-:Y:S01]  /*4ac00*/  @!UPT UIADD3 URZ, URZ, URZ, URZ ;  /* 0x0000003f3f3ff290 */ /* 0x000fe2000fffe03f */
[----:B------:R-:W-:Y:S04]  /*4ac10*/  STL.64 [R1+0x330], R12 ;  /* 0x0003300c01007387 */ /* 0x000fe80000100a00 */
[----:B------:R0:W-:Y:S04]  /*4ac20*/  STL.64 [R1+0x338], R14 ;  /* 0x0003380e01007387 */ /* 0x0001e80000100a00 */
[----:B0-----:R-:W4:Y:S01]  /*4ac30*/  LDL.LU.64 R14, [R1+0x3dc0] ;  /* 0x003dc000010e7983 */ /* 0x001f220000300a00 */
[----:B--2---:R-:W-:Y:S03]  /*4ac40*/  HMMA.16816.F32.BF16 R8, R4, R24, R8 ;  /* 0x000000180408723c */ /* 0x004fe60000041808 */
[----:B------:R-:W3:Y:S11]  /*4ac50*/  LDL.LU.64 R12, [R1+0x3db8] ;  /* 0x003db800010c7983 */ /* 0x000ef60000300a00 */
[----:B------:R-:W-:Y:S09]  /*4ac60*/  @!UPT UIADD3 URZ, URZ, URZ, URZ ;  /* 0x0000003f3f3ff290 */ /* 0x000ff2000fffe03f */
[----:B------:R-:W-:Y:S04]  /*4ac70*/  STL.64 [R1+0x310], R8 ;  /* 0x0003100801007387 */ /* 0x000fe80000100a00 */
[----:B------:R0:W-:Y:S01]  /*4ac80*/  STL [R1+0x318], R10 ;  /* 0x0003180a01007387 */ /* 0x0001e20000100800 */
[----:B------:R-:W-:Y:S02]  /*4ac90*/  IMAD.MOV.U32 R0, RZ, RZ, R11 ;  /* 0x000000ffff007224 */ /* 0x000fe400078e000b */
[----:B0-----:R-:W-:Y:S02]  /*4aca0*/  IMAD.MOV.U32 R10, RZ, RZ, R3 ;  /* 0x000000ffff0a7224 */ /* 0x001fe400078e0003 */
[----:B----4-:R-:W-:Y:S02]  /*4acb0*/  IMAD.MOV.U32 R8, RZ, RZ, R14 ;  /* 0x000000ffff087224 */ /* 0x010fe400078e000e */
[----:B------:R-:W3:Y:S01]  /*4acc0*/  LDL.LU R14, [R1+0x3db0] ;  /* 0x003db000010e7983 */ /* 0x000ee20000300800 */
[----:B------:R-:W-:-:S03]  /*4acd0*/  IMAD.MOV.U32 R9, RZ, RZ, R15 ;  /* 0x000000ffff097224 */ /* 0x000fc600078e000f */
[----:B------:R-:W3:Y:S04]  /*4ace0*/  LDL.LU R15, [R1+0x3dac] ;  /* 0x003dac00010f7983 */ /* 0x000ee80000300800 */
[----:B------:R-:W2:Y:S04]  /*4acf0*/  LDL.LU R3, [R1+0x3da8] ;  /* 0x003da80001037983 */ /* 0x000ea80000300800 */
[----:B------:R-:W4:Y:S04]  /*4ad00*/  LDL.LU R4, [R1+0x1a0] ;  /* 0x0001a00001047983 */ /* 0x000f280000300800 */
[----:B------:R-:W4:Y:S04]  /*4ad10*/  LDL.LU R5, [R1+0x1a4] ;  /* 0x0001a40001057983 */ /* 0x000f280000300800 */
[----:B------:R-:W4:Y:S04]  /*4ad20*/  LDL.LU R6, [R1+0x1a8] ;  /* 0x0001a80001067983 */ /* 0x000f280000300800 */
[----:B------:R-:W4:Y:S04]  /*4ad30*/  LDL.LU R7, [R1+0x1ac] ;  /* 0x0001ac0001077983 */ /* 0x000f280000300800 */
[----:B------:R0:W-:Y:S04]  /*4ad40*/  STL [R1+0x3bb8], R0 ;  /* 0x003bb80001007387 */ /* 0x0001e80000100800 */
[----:B0-----:R-:W2:Y:S01]  /*4ad50*/  LDL R0, [R1+0x394] ;  /* 0x0003940001007983 */ /* 0x001ea20000100800 */
[----:B------:R-:W-:Y:S01]  /*4ad60*/  IMAD.MOV.U32 R11, RZ, RZ, R27 ;  /* 0x000000ffff0b7224 */ /* 0x000fe200078e001b */
[----:B---3--:R-:W-:Y:S11]  /*4ad70*/  HMMA.16816.F32.BF16 R16, R12, R20, R16 ;  /* 0x000000140c10723c */ /* 0x008ff60000041810 */
[----:B------:R-:W-:Y:S11]  /*4ad80*/  @!UPT UIADD3 URZ, URZ, URZ, URZ ;  /* 0x0000003f3f3ff290 */ /* 0x000ff6000fffe03f */
[----:B------:R-:W-:Y:S01]  /*4ad90*/  @!UPT UIADD3 URZ, URZ, URZ, URZ ;  /* 0x0000003f3f3ff290 */ /* 0x000fe2000fffe03f */
[----:B------:R-:W-:Y:S04]  /*4ada0*/  STL.64 [R1+0x300], R16 ;  /* 0x0003001001007387 */ /* 0x000fe80000100a00 */
[----:B------:R-:W-:Y:S04]  /*4adb0*/  STL.64 [R1+0x308], R18 ;  /* 0x0003081201007387 */ /* 0x000fe80000100a00 */
[----:B--2---:R-:W0:Y:S04]  /*4adc0*/  LDSM.16.MT88.4 R16, [R0+0x10280] ;  /* 0x010280000010783b */ /* 0x004e280000004200 */
[----:B0-----:R-:W-:Y:S01]  /*4add0*/  STL.64 [R1], R16 ;  /* 0x0000001001007387 */ /* 0x001fe20000100a00 */
[----:B------:R-:W-:-:S03]  /*4ade0*/  IMAD.MOV.U32 R27, RZ, RZ, R19 ;  /* 0x000000ffff1b7224 */ /* 0x000fc600078e0013 */
[----:B------:R-:W-:Y:S04]  /*4adf0*/  STL [R1+0x8], R18 ;  /* 0x0000081201007387 */ /* 0x000fe80000100800 */
[----:B------:R-:W0:Y:S04]  /*4ae00*/  LDSM.16.MT88.4 R16, [R0+0x10300] ;  /* 0x010300000010783b */ /* 0x000e280000004200 */
[----:B0-----:R-:W-:Y:S04]  /*4ae10*/  STL.64 [R1+0x3d08], R18 ;  /* 0x003d081201007387 */ /* 0x001fe80000100a00 */
        /* <DEDUP_REMOVED lines=16> */
[----:B------:R-:W3:Y:S01]  /*4af20*/  LDL.LU R19, [R1+0x1fc] ;  /* 0x0001fc0001137983 */ /* 0x000ee20000300800 */
[----:B----4-:R-:W-:Y:S03]  /*4af30*/  HMMA.16816.F32.BF16 R4, R12, R24, R4 ;  /* 0x000000180c04723c */ /* 0x010fe60000041804 */
[----:B---3--:R-:W-:Y:S04]  /*4af40*/  STL.64 [R1+0x3da0], R18 ;  /* 0x003da01201007387 */ /* 0x008fe80000100a00 */
[----:B--2---:R0:W-:Y:S04]  /*4af50*/  STL.64 [R1+0x3d98], R16 ;  /* 0x003d981001007387 */ /* 0x0041e80000100a00 */
[----:B0-----:R-:W2:Y:S04]  /*4af60*/  LDL.LU R16, [R1+0x190] ;  /* 0x0001900001107983 */ /* 0x001ea80000300800 */
[----:B------:R-:W2:Y:S04]  /*4af70*/  LDL.LU R17, [R1+0x194] ;  /* 0x0001940001117983 */ /* 0x000ea80000300800 */
[----:B------:R-:W2:Y:S04]  /*4af80*/  LDL.LU R18, [R1+0x198] ;  /* 0x0001980001127983 */ /* 0x000ea80000300800 */
[----:B------:R-:W2:Y:S04]  /*4af90*/  LDL.LU R19, [R1+0x19c] ;  /* 0x00019c0001137983 */ /* 0x000ea80000300800 */
        /* <DEDUP_REMOVED lines=8> */
[----:B------:R-:W3:Y:S04]  /*4b020*/  LDL.LU R7, [R1+0x18c] ;  /* 0x00018c0001077983 */ /* 0x000ee80000300800 */
[----:B------:R-:W-:Y:S01]  /*4b030*/  STL [R1+0x3ca8], R0 ;  /* 0x003ca80001007387 */ /* 0x000fe20000100800 */
[----:B------:R-:W-:-:S02]  /*4b040*/  IMAD.MOV.U32 R12, RZ, RZ, R29 ;  /* 0x000000ffff0c7224 */ /* 0x000fc400078e001d */
[----:B------:R-:W-:Y:S02]  /*4b050*/  IMAD.MOV.U32 R13, RZ, RZ, R28 ;  /* 0x000000ffff0d7224 */ /* 0x000fe400078e001c */
[----:B------:R-:W-:Y:S02]  /*4b060*/  IMAD.MOV.U32 R14, RZ, RZ, R26 ;  /* 0x000000ffff0e7224 */ /* 0x000fe400078e001a */
[----:B------:R-:W-:Y:S01]  /*4b070*/  IMAD.MOV.U32 R15, RZ, RZ, R2 ;  /* 0x000000ffff0f7224 */ /* 0x000fe200078e0002 */
[----:B--2---:R-:W-:Y:S11]  /*4b080*/  HMMA.16816.F32.BF16 R16, R8, R20, R16 ;  /* 0x000000140810723c */ /* 0x004ff60000041810 */
[----:B------:R-:W-:Y:S11]  /*4b090*/  @!UPT UIADD3 URZ, URZ, URZ, URZ ;  /* 0x0000003f3f3ff290 */ /* 0x000ff6000fffe03f */
[----:B------:R-:W-:Y:S01]  /*4b0a0*/  @!UPT UIADD3 URZ, URZ, URZ, URZ ;  /* 0x0000003f3f3ff290 */ /* 0x000fe2000fffe03f */
[----:B------:R-:W-:Y:S04]  /*4b0b0*/  STL.64 [R1+0x320], R16 ;  /* 0x0003201001007387 */ /* 0x000fe80000100a00 */
[----:B------:R-:W-:Y:S04]  /*4b0c0*/  STL.64 [R1+0x328], R18 ;  /* 0x0003281201007387 */ /* 0x000fe80000100a00 */
[----:B------:R-:W0:Y:S02]  /*4b0d0*/  LDSM.16.MT88.4 R16, [R3+0x14000] ;  /* 0x014000000310783b */ /* 0x000e240000004200 */
[----:B0-----:R-:W-:-:S02]  /*4b0e0*/  IMAD.MOV.U32 R26, RZ, RZ, R16 ;  /* 0x000000ffff1a7224 */ /* 0x001fc400078e0010 */
[----:B------:R-:W-:Y:S02]  /*4b0f0*/  IMAD.MOV.U32 R2, RZ, RZ, R17 ;  /* 0x000000ffff027224 */ /* 0x000fe400078e0011 */
[----:B------:R-:W-:Y:S02]  /*4b100*/  IMAD.MOV.U32 R28, RZ, RZ, R18 ;  /* 0x000000ffff1c7224 */ /* 0x000fe400078e0012 */
[----:B------:R-:W-:Y:S02]  /*4b110*/  IMAD.MOV.U32 R29, RZ, RZ, R19 ;  /* 0x000000ffff1d7224 */ /* 0x000fe400078e0013 */
[----:B------:R-:W0:Y:S04]  /*4b120*/  LDSM.16.MT88.4 R16, [R3+0x14080] ;  /* 0x014080000310783b */ /* 0x000e280000004200 */
[----:B0-----:R-:W-:Y:S01]  /*4b130*/  STL.64 [R1+0x50], R16 ;  /* 0x0000501001007387 */ /* 0x001fe20000100a00 */
[----:B------:R-:W-:-:S03]  /*4b140*/  IMAD.MOV.U32 R0, RZ, RZ, R19 ;  /* 0x000000ffff007224 */ /* 0x000fc600078e0013 */
[----:B------:R-:W-:Y:S04]  /*4b150*/  STL [R1+0x58], R18 ;  /* 0x0000581201007387 */ /* 0x000fe80000100800 */
[----:B------:R-:W0:Y:S04]  /*4b160*/  LDSM.16.MT88.4 R16, [R3+0x14100] ;  /* 0x014100000310783b */ /* 0x000e280000004200 */
[----:B------:R-:W-:Y:S04]  /*4b170*/  STL [R1+0x3cac], R0 ;  /* 0x003cac0001007387 */ /* 0x000fe80000100800 */
[----:B0-----:R-:W-:Y:S04]  /*4b180*/  STL.64 [R1+0x40], R16 ;  /* 0x0000401001007387 */ /* 0x001fe80000100a00 */
[----:B------:R-:W-:Y:S04]  /*4b190*/  STL.64 [R1+0x48], R18 ;  /* 0x0000481201007387 */ /* 0x000fe80000100a00 */
[----:B------:R-:W0:Y:S04]  /*4b1a0*/  LDSM.16.MT88.4 R16, [R3+0x14180] ;  /* 0x014180000310783b */ /* 0x000e280000004200 */
[----:B0-----:R-:W-:Y:S01]  /*4b1b0*/  STL.64 [R1+0x30], R16 ;  /* 0x0000301001007387 */ /* 0x001fe20000100a00 */
[----:B------:R-:W-:-:S03]  /*4b1c0*/  IMAD.MOV.U32 R0, RZ, RZ, R19 ;  /* 0x000000ffff007224 */ /* 0x000fc600078e0013 */
[----:B------:R0:W-:Y:S04]  /*4b1d0*/  STL [R1+0x38], R18 ;  /* 0x0000381201007387 */ /* 0x0001e80000100800 */
[----:B0-----:R-:W2:Y:S04]  /*4b1e0*/  LDL.LU.64 R18, [R1+0x3da0] ;  /* 0x003da00001127983 */ /* 0x001ea80000300a00 */
[----:B------:R-:W2:Y:S04]  /*4b1f0*/  LDL.LU.64 R16, [R1+0x3d98] ;  /* 0x003d980001107983 */ /* 0x000ea80000300a00 */
[----:B------:R-:W-:Y:S01]  /*4b200*/  STL [R1+0x3cb0], R0 ;  /* 0x003cb00001007387 */ /* 0x000fe20000100800 */
[----:B--2---:R-:W-:Y:S03]  /*4b210*/  HMMA.16816.F32.BF16 R8, R8, R24, R16 ;  /* 0x000000180808723c */ /* 0x004fe60000041810 */
[----:B------:R-:W2:Y:S04]  /*4b220*/  LDL.LU.64 R18, [R1+0x3d90] ;  /* 0x003d900001127983 */ /* 0x000ea80000300a00 */
[----:B------:R-:W2:Y:S11]  /*4b230*/  LDL.LU.64 R16, [R1+0x3d88] ;  /* 0x003d880001107983 */ /* 0x000eb60000300a00 */
[----:B------:R-:W-:Y:S05]  /*4b240*/  @!UPT UIADD3 URZ, URZ, URZ, URZ ;  /* 0x0000003f3f3ff290 */ /* 0x000fea000fffe03f */
[----:B------:R-:W-:Y:S04]  /*4b250*/  STL.64 [R1+0x2f0], R8 ;  /* 0x0002f00801007387 */ /* 0x000fe80000100a00 */
[----:B------:R-:W-:Y:S04]  /*4b260*/  STL.64 [R1+0x2f8], R10 ;  /* 0x0002f80a01007387 */ /* 0x000fe80000100a00 */
[----:B------:R-:W0:Y:S04]  /*4b270*/  LDSM.16.MT88.4 R8, [R3+0x14200] ;  /* 0x014200000308783b */ /* 0x000e280000004200 */
[----:B0-----:R-:W-:Y:S01]  /*4b280*/  STL.64 [R1+0x20], R8 ;  /* 0x0000200801007387 */ /* 0x001fe20000100a00 */
[----:B------:R-:W-:-:S03]  /*4b290*/  IMAD.MOV.U32 R0, RZ, RZ, R11 ;  /* 0x000000ffff007224 */ /* 0x000fc600078e000b */
[----:B------:R0:W-:Y:S04]  /*4b2a0*/  STL [R1+0x28], R10 ;  /* 0x0000280a01007387 */ /* 0x0001e80000100800 */
        /* <DEDUP_REMOVED lines=14> */
[----:B------:R-:W-:Y:S04]  /*4b390*/  STL.64 [R1+0x3d40], R20 ;  /* 0x003d401401007387 */ /* 0x000fe80000100a00 */
[----:B------:R-:W0:Y:S01]  /*4b3a0*/  LDSM.16.MT88.4 R8, [R3+0x14280] ;  /* 0x014280000308783b */ /* 0x000e220000004200 */
[----:B--2---:R-:W-:Y:S11]  /*4b3b0*/  HMMA.16816.F32.BF16 R4, R12, R20, R16 ;  /* 0x000000140c04723c */ /* 0x004ff60000041810 */
[----:B------:R-:W-:Y:S11]  /*4b3c0*/  @!UPT UIADD3 URZ, URZ, URZ, URZ ;  /* 0x0000003f3f3ff290 */ /* 0x000ff6000fffe03f */
[----:B------:R-:W-:Y:S01]  /*4b3d0*/  @!UPT UIADD3 URZ, URZ, URZ, URZ ;  /* 0x0000003f3f3ff290 */ /* 0x000fe2000fffe03f */
[----:B------:R1:W-:Y:S04]  /*4b3e0*/  STL.64 [R1+0x2c0], R4 ;  /* 0x0002c00401007387 */ /* 0x0003e80000100a00 */
[----:B------:R2:W-:Y:S04]  /*4b3f0*/  STL.64 [R1+0x2c8], R6 ;  /* 0x0002c80601007387 */ /* 0x0005e80000100a00 */
[----:B-1----:R-:W3:Y:S04]  /*4b400*/  LDL.LU R4, [R1+0x130] ;  /* 0x0001300001047983 */ /* 0x002ee80000300800 */
[----:B------:R-:W3:Y:S04]  /*4b410*/  LDL.LU R5, [R1+0x134] ;  /* 0x0001340001057983 */ /* 0x000ee80000300800 */
[----:B--2---:R-:W2:Y:S04]  /*4b420*/  LDL.LU R6, [R1+0x138] ;  /* 0x0001380001067983 */ /* 0x004ea80000300800 */
[----:B------:R-:W2:Y:S01]  /*4b430*/  LDL.LU R7, [R1+0x13c] ;  /* 0x00013c0001077983 */ /* 0x000ea20000300800 */
[----:B------:R-:W-:-:S03]  /*4b440*/  IMAD.MOV.U32 R19, RZ, RZ, R27 ;  /* 0x000000ffff137224 */ /* 0x000fc600078e001b */
[----:B------:R-:W4:Y:S04]  /*4b450*/  LDL.LU R16, [R1] ;  /* 0x0000000001107983 */ /* 0x000f280000300800 */
[----:B------:R-:W4:Y:S04]  /*4b460*/  LDL.LU R17, [R1+0x4] ;  /* 0x0000040001117983 */ /* 0x000f280000300800 */
[----:B------:R-:W4:Y:S04]  /*4b470*/  LDL.LU R18, [R1+0x8] ;  /* 0x0000080001127983 */ /* 0x000f280000300800 */
[----:B------:R-:W4:Y:S04]  /*4b480*/  LDL.LU R27, [R1+0x3d60] ;  /* 0x003d6000011b7983 */ /* 0x000f280000300800 */
[----:B--2---:R-:W-:Y:S04]  /*4b490*/  STL.64 [R1+0x3cf8], R6 ;  /* 0x003cf80601007387 */ /* 0x004fe80000100a00 */
[----:B---3--:R1:W-:Y:S04]  /*4b4a0*/  STL.64 [R1+0x3cf0], R4 ;  /* 0x003cf00401007387 */ /* 0x0083e80000100a00 */
[----:B-1----:R-:W2:Y:S04]  /*4b4b0*/  LDL.LU R4, [R1+0x140] ;  /* 0x0001400001047983 */ /* 0x002ea80000300800 */
[----:B------:R-:W2:Y:S04]  /*4b4c0*/  LDL.LU R5, [R1+0x144] ;  /* 0x0001440001057983 */ /* 0x000ea80000300800 */
[----:B------:R-:W3:Y:S04]  /*4b4d0*/  LDL.LU R6, [R1+0x148] ;  /* 0x0001480001067983 */ /* 0x000ee80000300800 */
[----:B------:R-:W3:Y:S04]  /*4b4e0*/  LDL.LU R7, [R1+0x14c] ;  /* 0x00014c0001077983 */ /* 0x000ee80000300800 */
[----:B------:R-:W2:Y:S04]  /*4b4f0*/  LDL.LU R20, [R1+0x160] ;  /* 0x0001600001147983 */ /* 0x000ea80000300800 */
[----:B------:R-:W4:Y:S04]  /*4b500*/  LDL.LU R21, [R1+0x164] ;  /* 0x0001640001157983 */ /* 0x000f280000300800 */
[----:B------:R-:W4:Y:S04]  /*4b510*/  LDL.LU R22, [R1+0x168] ;  /* 0x0001680001167983 */ /* 0x000f280000300800 */
[----:B------:R-:W4:Y:S04]  /*4b520*/  LDL.LU R23, [R1+0x16c] ;  /* 0x00016c0001177983 */ /* 0x000f280000300800 */
[----:B---3--:R-:W-:Y:S04]  /*4b530*/  STL.64 [R1+0x3d18], R6 ;  /* 0x003d180601007387 */ /* 0x008fe80000100a00 */
[----:B--2---:R1:W-:Y:S04]  /*4b540*/  STL.64 [R1+0x3d10], R4 ;  /* 0x003d100401007387 */ /* 0x0043e80000100a00 */
[----:B-1----:R-:W2:Y:S04]  /*4b550*/  LDL.LU R4, [R1+0x150] ;  /* 0x0001500001047983 */ /* 0x002ea80000300800 */
[----:B------:R-:W2:Y:S04]  /*4b560*/  LDL.LU R5, [R1+0x154] ;  /* 0x0001540001057983 */ /* 0x000ea80000300800 */
[----:B------:R-:W3:Y:S04]  /*4b570*/  LDL.LU R6, [R1+0x158] ;  /* 0x0001580001067983 */ /* 0x000ee80000300800 */
[----:B------:R-:W3:Y:S04]  /*4b580*/  LDL.LU R7, [R1+0x15c] ;  /* 0x00015c0001077983 */ /* 0x000ee80000300800 */
[----:B---3--:R-:W-:Y:S04]  /*4b590*/  STL.64 [R1+0x3d28], R6 ;  /* 0x003d280601007387 */ /* 0x008fe80000100a00 */
[----:B--2---:R1:W-:Y:S04]  /*4b5a0*/  STL.64 [R1+0x3d20], R4 ;  /* 0x003d200401007387 */ /* 0x0043e80000100a00 */
[----:B-1----:R-:W2:Y:S04]  /*4b5b0*/  LDL.LU R4, [R1+0x1c0] ;  /* 0x0001c00001047983 */ /* 0x002ea80000300800 */
[----:B------:R-:W2:Y:S04]  /*4b5c0*/  LDL.LU R5, [R1+0x1c4] ;  /* 0x0001c40001057983 */ /* 0x000ea80000300800 */
[----:B------:R-:W2:Y:S04]  /*4b5d0*/  LDL.LU R6, [R1+0x1c8] ;  /* 0x0001c80001067983 */ /* 0x000ea80000300800 */
[----:B------:R-:W2:Y:S04]  /*4b5e0*/  LDL.LU R7, [R1+0x1cc] ;  /* 0x0001cc0001077983 */ /* 0x000ea80000300800 */
[----:B0-----:R0:W-:Y:S04]  /*4b5f0*/  STL.64 [R1+0x3bf8], R10 ;  /* 0x003bf80a01007387 */ /* 0x0011e80000100a00 */
[----:B------:R1:W-:Y:S01]  /*4b600*/  STL.64 [R1+0x3bf0], R8 ;  /* 0x003bf00801007387 */ /* 0x0003e20000100a00 */
[----:B0-----:R-:W-:-:S02]  /*4b610*/  IMAD.MOV.U32 R10, RZ, RZ, R28 ;  /* 0x000000ffff0a7224 */ /* 0x001fc400078e001c */
[----:B------:R-:W-:Y:S02]  /*4b620*/  IMAD.MOV.U32 R11, RZ, RZ, R29 ;  /* 0x000000ffff0b7224 */ /* 0x000fe400078e001d */
[----:B-1----:R-:W-:Y:S02]  /*4b630*/  IMAD.MOV.U32 R8, RZ, RZ, R26 ;  /* 0x000000ffff087224 */ /* 0x002fe400078e001a */
[----:B------:R-:W3:Y:S01]  /*4b640*/  LDL.LU R26, [R1+0x3d5c] ;  /* 0x003d5c00011a7983 */ /* 0x000ee20000300800 */
[----:B------:R-:W-:-:S03]  /*4b650*/  IMAD.MOV.U32 R9, RZ, RZ, R2 ;  /* 0x000000ffff097224 */ /* 0x000fc600078e0002 */
[----:B------:R-:W2:Y:S04]  /*4b660*/  LDL.LU R2, [R1+0x3d58] ;  /* 0x003d580001027983 */ /* 0x000ea80000300800 */
[----:B------:R-:W2:Y:S04]  /*4b670*/  LDL.LU R28, [R1+0x3d54] ;  /* 0x003d5400011c7983 */ /* 0x000ea80000300800 */
[----:B------:R-:W2:Y:S04]  /*4b680*/  LDL.LU R29, [R1+0x3d50] ;  /* 0x003d5000011d7983 */ /* 0x000ea80000300800 */
[----:B------:R-:W-:Y:S04]  /*4b690*/  STL.64 [R1+0x3cc0], R10 ;  /* 0x003cc00a01007387 */ /* 0x000fe80000100a00 */
[----:B------:R0:W-:Y:S04]  /*4b6a0*/  STL.64 [R1+0x3cb8], R8 ;  /* 0x003cb80801007387 */ /* 0x0001e80000100a00 */
[----:B0-----:R-:W2:Y:S04]  /*4b6b0*/  LDL.LU R8, [R1+0x100] ;  /* 0x0001000001087983 */ /* 0x001ea80000300800 */
[----:B------:R-:W2:Y:S04]  /*4b6c0*/  LDL.LU R9, [R1+0x104] ;  /* 0x0001040001097983 */ /* 0x000ea80000300800 */
[----:B------:R-:W2:Y:S04]  /*4b6d0*/  LDL.LU R10, [R1+0x108] ;  /* 0x00010800010a7983 */ /* 0x000ea80000300800 */
[----:B------:R-:W2:Y:S01]  /*4b6e0*/  LDL.LU R11, [R1+0x10c] ;  /* 0x00010c00010b7983 */ /* 0x000ea20000300800 */
[----:B----4-:R-:W-:Y:S03]  /*4b6f0*/  HMMA.16816.F32.BF16 R12, R12, R24, R20 ;  /* 0x000000180c0c723c */ /* 0x010fe60000041814 */
[----:B--2---:R-:W-:Y:S04]  /*4b700*/  STL.64 [R1+0x3cd0], R10 ;  /* 0x003cd00a01007387 */ /* 0x004fe80000100a00 */
[----:B------:R0:W-:Y:S04]  /*4b710*/  STL.64 [R1+0x3cc8], R8 ;  /* 0x003cc80801007387 */ /* 0x0001e80000100a00 */
[----:B0-----:R-:W2:Y:S04]  /*4b720*/  LDL.LU R8, [R1+0x120] ;  /* 0x0001200001087983 */ /* 0x001ea80000300800 */
[----:B------:R-:W2:Y:S04]  /*4b730*/  LDL.LU R9, [R1+0x124] ;  /* 0x0001240001097983 */ /* 0x000ea80000300800 */
[----:B------:R-:W2:Y:S04]  /*4b740*/  LDL.LU R10, [R1+0x128] ;  /* 0x00012800010a7983 */ /* 0x000ea80000300800 */
[----:B------:R-:W2:Y:S04]  /*4b750*/  LDL.LU R11, [R1+0x12c] ;  /* 0x00012c00010b7983 */ /* 0x000ea80000300800 */
[----:B------:R-:W4:Y:S04]  /*4b760*/  LDL.LU.64 R22, [R1+0x3d48] ;  /* 0x003d480001167983 */ /* 0x000f280000300a00 */
[----:B------:R-:W2:Y:S04]  /*4b770*/  LDL.LU.64 R20, [R1+0x3d40] ;  /* 0x003d400001147983 */ /* 0x000ea80000300a00 */
[----:B------:R-:W-:Y:S04]  /*4b780*/  STL.64 [R1+0x270], R12 ;  /* 0x0002700c01007387 */ /* 0x000fe80000100a00 */
[----:B------:R-:W-:Y:S04]  /*4b790*/  STL.64 [R1+0x278], R14 ;  /* 0x0002780e01007387 */ /* 0x000fe80000100a00 */
[----:B------:R-:W0:Y:S04]  /*4b7a0*/  LDSM.16.MT88.4 R12, [R3+0x14300] ;  /* 0x01430000030c783b */ /* 0x000e280000004200 */
[----:B0-----:R0:W-:Y:S04]  /*4b7b0*/  STL.64 [R1+0x3bd8], R14 ;  /* 0x003bd80e01007387 */ /* 0x0011e80000100a00 */
[----:B------:R1:W-:Y:S01]  /*4b7c0*/  STL.64 [R1+0x3bd0], R12 ;  /* 0x003bd00c01007387 */ /* 0x0003e20000100a00 */
[----:B0-----:R-:W-:-:S03]  /*4b7d0*/  IMAD.MOV.U32 R14, RZ, RZ, R27 ;  /* 0x000000ffff0e7224 */ /* 0x001fc600078e001b */
[----:B-1----:R-:W4:Y:S01]  /*4b7e0*/  LDL.LU R12, [R1+0xf0] ;  /* 0x0000f000010c7983 */ /* 0x002f220000300800 */
[----:B---3--:R-:W-:-:S03]  /*4b7f0*/  IMAD.MOV.U32 R13, RZ, RZ, R26 ;  /* 0x000000ffff0d7224 */ /* 0x008fc600078e001a */
[----:B------:R-:W3:Y:S04]  /*4b800*/  LDL.LU R26, [R1+0x3d38] ;  /* 0x003d3800011a7983 */ /* 0x000ee80000300800 */
[----:B------:R-:W3:Y:S01]  /*4b810*/  LDL.LU R27, [R1+0x3d34] ;  /* 0x003d3400011b7983 */ /* 0x000ee20000300800 */
[C---:B--2---:R-:W-:Y:S01]  /*4b820*/  HMMA.16816.F32.BF16 R4, R16.reuse, R20, R4 ;  /* 0x000000141004723c */ /* 0x044fe20000041804 */
[----:B----4-:R-:W-:Y:S02]  /*4b830*/  IMAD.MOV.U32 R15, RZ, RZ, R22 ;  /* 0x000000ffff0f7224 */ /* 0x010fe400078e0016 */
[----:B------:R-:W2:Y:S11]  /*4b840*/  LDL.LU R22, [R1+0x3d30] ;  /* 0x003d300001167983 */ /* 0x000eb60000300800 */
[----:B------:R-:W-:Y:S09]  /*4b850*/  @!UPT UIADD3 URZ, URZ, URZ, URZ ;  /* 0x0000003f3f3ff290 */ /* 0x000ff2000fffe03f */
        /* <DEDUP_REMOVED lines=23> */
[----:B------:R0:W-:Y:S04]  /*4b9d0*/  STL.64 [R1+0x1f0], R16 ;  /* 0x0001f01001007387 */ /* 0x0001e80000100a00 */
[----:B------:R-:W-:Y:S01]  /*4b9e0*/  STL.64 [R1+0x1f8], R18 ;  /* 0x0001f81201007387 */ /* 0x000fe20000100a00 */
[----:B0-----:R-:W-:-:S03]  /*4b9f0*/  IMAD.MOV.U32 R16, RZ, RZ, R23 ;  /* 0x000000ffff107224 */ /* 0x001fc600078e0017 */
[----:B------:R-:W2:Y:S01]  /*4ba00*/  LDL.LU R23, [R1+0x3cd8] ;  /* 0x003cd80001177983 */ /* 0x000ea20000300800 */
[----:B----4-:R-:W-:Y:S11]  /*4ba10*/  HMMA.16816.F32.BF16 R8, R4, R20, R8 ;  /* 0x000000140408723c */ /* 0x010ff60000041808 */
[----:B------:R-:W-:Y:S11]  /*4ba20*/  @!UPT UIADD3 URZ, URZ, URZ, URZ ;  /* 0x0000003f3f3ff290 */ /* 0x000ff6000fffe03f */
[----:B------:R-:W-:Y:S01]  /*4ba30*/  @!UPT UIADD3 URZ, URZ, URZ, URZ ;  /* 0x0000003f3f3ff290 */ /* 0x000fe2000fffe03f */
[----:B------:R-:W-:Y:S04]  /*4ba40*/  STL.64 [R1+0x1e0], R8 ;  /* 0x0001e00801007387 */ /* 0x000fe80000100a00 */
[----:B------:R0:W-:Y:S04]  /*4ba50*/  STL.64 [R1+0x1e8], R10 ;  /* 0x0001e80a01007387 */ /* 0x0001e80000100a00 */
[----:B0-----:R-:W4:Y:S04]  /*4ba60*/  LDL.LU.64 R10, [R1+0x3cd0] ;  /* 0x003cd000010a7983 */ /* 0x001f280000300a00 */
[----:B------:R-:W4:Y:S01]  /*4ba70*/  LDL.LU.64 R8, [R1+0x3cc8] ;  /* 0x003cc80001087983 */ /* 0x000f220000300a00 */
[----:B------:R-:W-:-:S02]  /*4ba80*/  IMAD.MOV.U32 R17, RZ, RZ, R29 ;  /* 0x000000ffff117224 */ /* 0x000fc400078e001d */
[----:B------:R-:W-:Y:S02]  /*4ba90*/  IMAD.MOV.U32 R18, RZ, RZ, R28 ;  /* 0x000000ffff127224 */ /* 0x000fe400078e001c */
[----:B------:R-:W-:Y:S01]  /*4baa0*/  IMAD.MOV.U32 R19, RZ, RZ, R2 ;  /* 0x000000ffff137224 */ /* 0x000fe200078e0002 */
[----:B----4-:R-:W-:Y:S01]  /*4bab0*/  HMMA.16816.F32.BF16 R4, R4, R24, R8 ;  /* 0x000000180404723c */ /* 0x010fe20000041808 */
[----:B------:R-:W2:Y:S04]  /*4bac0*/  LDL.LU.64 R10, [R1+0x3cc0] ;  /* 0x003cc000010a7983 */ /* 0x000ea80000300a00 */
[----:B------:R-:W2:Y:S11]  /*4bad0*/  LDL.LU.64 R8, [R1+0x3cb8] ;  /* 0x003cb80001087983 */ /* 0x000eb60000300a00 */
[----:B------:R-:W-:Y:S07]  /*4bae0*/  @!UPT UIADD3 URZ, URZ, URZ, URZ ;  /* 0x0000003f3f3ff290 */ /* 0x000fee000fffe03f */
[----:B------:R-:W-:Y:S04]  /*4baf0*/  STL.64 [R1+0x1d0], R4 ;  /* 0x0001d00401007387 */ /* 0x000fe80000100a00 */
[----:B------:R-:W-:Y:S04]  /*4bb00*/  STL.64 [R1+0x1d8], R6 ;  /* 0x0001d80601007387 */ /* 0x000fe80000100a00 */
[----:B------:R-:W0:Y:S04]  /*4bb10*/  LDSM.16.MT88.4 R4, [R3+0x14380] ;  /* 0x014380000304783b */ /* 0x000e280000004200 */
[----:B0-----:R-:W-:Y:S04]  /*4bb20*/  STL.64 [R1+0x3bc8], R6 ;  /* 0x003bc80601007387 */ /* 0x001fe80000100a00 */
[----:B------:R3:W-:Y:S01]  /*4bb30*/  STL.64 [R1+0x3bc0], R4 ;  /* 0x003bc00401007387 */ /* 0x0007e20000100a00 */
[C---:B--2---:R-:W-:Y:S08]  /*4bb40*/  HMMA.16816.F32.BF16 R16, R8.reuse, R22, R16 ;  /* 0x000000160810723c */ /* 0x044ff00000041810 */
[----:B---3--:R-:W-:Y:S11]  /*4bb50*/  HMMA.16816.F32.BF16 R4, R8, R26, R12 ;  /* 0x0000001a0804723c */ /* 0x008ff6000004180c */
[----:B------:R-:W-:Y:S04]  /*4bb60*/  @!UPT UIADD3 URZ, URZ, URZ, URZ ;  /* 0x0000003f3f3ff290 */ /* 0x000fe8000fffe03f */
[----:B------:R-:W-:Y:S04]  /*4bb70*/  STL.64 [R1+0x1c0], R16 ;  /* 0x0001c01001007387 */ /* 0x000fe80000100a00 */
[----:B------:R-:W-:Y:S04]  /*4bb80*/  STL.64 [R1+0x1c8], R18 ;  /* 0x0001c81201007387 */ /* 0x000fe80000100a00 */
[----:B------:R-:W-:Y:S04]  /*4bb90*/  STL [R1+0x1b0], R4 ;  /* 0x0001b00401007387 */ /* 0x000fe80000100800 */
[----:B------:R-:W-:Y:S04]  /*4bba0*/  STL.64 [R1+0x3ca0], R26 ;  /* 0x003ca01a01007387 */ /* 0x000fe80000100a00 */
[----:B------:R-:W2:Y:S04]  /*4bbb0*/  LDL.LU R8, [R1+0x20] ;  /* 0x0000200001087983 */ /* 0x000ea80000300800 */
[----:B------:R-:W2:Y:S04]  /*4bbc0*/  LDL.LU R9, [R1+0x24] ;  /* 0x0000240001097983 */ /* 0x000ea80000300800 */
[----:B------:R-:W3:Y:S01]  /*4bbd0*/  LDL.LU R10, [R1+0x28] ;  /* 0x00002800010a7983 */ /* 0x000ee20000300800 */
[----:B------:R-:W-:-:S03]  /*4bbe0*/  IMAD.MOV.U32 R11, RZ, RZ, R0 ;  /* 0x000000ffff0b7224 */ /* 0x000fc600078e0000 */
[----:B------:R-:W4:Y:S04]  /*4bbf0*/  LDL.LU R0, [R1+0x3cb0] ;  /* 0x003cb00001007983 */ /* 0x000f280000300800 */
[----:B---3--:R-:W-:Y:S04]  /*4bc00*/  STL.64 [R1+0x3c28], R10 ;  /* 0x003c280a01007387 */ /* 0x008fe80000100a00 */
[----:B--2---:R-:W-:Y:S04]  /*4bc10*/  STL.64 [R1+0x3c20], R8 ;  /* 0x003c200801007387 */ /* 0x004fe80000100a00 */
[----:B------:R-:W2:Y:S04]  /*4bc20*/  LDL.LU R12, [R1+0x250] ;  /* 0x00025000010c7983 */ /* 0x000ea80000300800 */
        /* <DEDUP_REMOVED lines=9> */
[----:B------:R-:W2:Y:S04]  /*4bcc0*/  LDL.LU R8, [R1+0x30] ;  /* 0x0000300001087983 */ /* 0x000ea80000300800 */
[----:B------:R-:W2:Y:S04]  /*4bcd0*/  LDL.LU R9, [R1+0x34] ;  /* 0x0000340001097983 */ /* 0x000ea80000300800 */
[----:B------:R-:W2:Y:S01]  /*4bce0*/  LDL.LU R10, [R1+0x38] ;  /* 0x00003800010a7983 */ /* 0x000ea20000300800 */
[----:B----4-:R-:W-:-:S03]  /*4bcf0*/  IMAD.MOV.U32 R11, RZ, RZ, R0 ;  /* 0x000000ffff0b7224 */ /* 0x010fc600078e0000 */
[----:B------:R-:W4:Y:S04]  /*4bd00*/  LDL.LU R0, [R1+0x3cac] ;  /* 0x003cac0001007983 */ /* 0x000f280000300800 */
[----:B--2---:R-:W-:Y:S04]  /*4bd10*/  STL.64 [R1+0x3c58], R10 ;  /* 0x003c580a01007387 */ /* 0x004fe80000100a00 */
[----:B------:R-:W-:Y:S04]  /*4bd20*/  STL.64 [R1+0x3c50], R8 ;  /* 0x003c500801007387 */ /* 0x000fe80000100a00 */
        /* <DEDUP_REMOVED lines=14> */
[----:B------:R-:W2:Y:S04]  /*4be10*/  LDL.LU R10, [R1+0x48] ;  /* 0x00004800010a7983 */ /* 0x000ea80000300800 */
[----:B------:R-:W2:Y:S04]  /*4be20*/  LDL.LU R11, [R1+0x4c] ;  /* 0x00004c00010b7983 */ /* 0x000ea80000300800 */
[----:B--2---:R4:W-:Y:S04]  /*4be30*/  STL.64 [R1+0x3c88], R10 ;  /* 0x003c880a01007387 */ /* 0x0049e80000100a00 */
[----:B------:R0:W-:Y:S01]  /*4be40*/  STL.64 [R1+0x3c80], R8 ;  /* 0x003c800801007387 */ /* 0x0001e20000100a00 */
[----:B----4-:R-:W-:-:S03]  /*4be50*/  IMAD.MOV.U32 R11, RZ, RZ, R0 ;  /* 0x000000ffff0b7224 */ /* 0x010fc600078e0000 */
[----:B0-----:R-:W2:Y:S04]  /*4be60*/  LDL.LU R8, [R1+0x50] ;  /* 0x0000500001087983 */ /* 0x001ea80000300800 */
[----:B------:R-:W2:Y:S04]  /*4be70*/  LDL.LU R9, [R1+0x54] ;  /* 0x0000540001097983 */ /* 0x000ea80000300800 */
[----:B------:R-:W2:Y:S04]  /*4be80*/  LDL.LU R10, [R1+0x58] ;  /* 0x00005800010a7983 */ /* 0x000ea80000300800 */
[----:B------:R-:W4:Y:S04]  /*4be90*/  LDL.LU R0, [R1+0x3ca8] ;  /* 0x003ca80001007983 */ /* 0x000f280000300800 */
[----:B---3--:R-:W-:Y:S04]  /*4bea0*/  STL.64 [R1+0x3c38], R14 ;  /* 0x003c380e01007387 */ /* 0x008fe80000100a00 */
[----:B------:R0:W-:Y:S04]  /*4beb0*/  STL.64 [R1+0x3c30], R12 ;  /* 0x003c300c01007387 */ /* 0x0001e80000100a00 */
[----:B0-----:R-:W3:Y:S04]  /*4bec0*/  LDL.LU R12, [R1+0x80] ;  /* 0x00008000010c7983 */ /* 0x001ee80000300800 */
[----:B------:R-:W3:Y:S04]  /*4bed0*/  LDL.LU R13, [R1+0x84] ;  /* 0x00008400010d7983 */ /* 0x000ee80000300800 */
[----:B------:R-:W2:Y:S04]  /*4bee0*/  LDL.LU R14, [R1+0x88] ;  /* 0x00008800010e7983 */ /* 0x000ea80000300800 */
[----:B------:R-:W2:Y:S04]  /*4bef0*/  LDL.LU R15, [R1+0x8c] ;  /* 0x00008c00010f7983 */ /* 0x000ea80000300800 */
[----:B------:R-:W3:Y:S04]  /*4bf00*/  LDL.LU R24, [R1+0xe0] ;  /* 0x0000e00001187983 */ /* 0x000ee80000300800 */
[----:B------:R-:W4:Y:S04]  /*4bf10*/  LDL.LU R25, [R1+0xe4] ;  /* 0x0000e40001197983 */ /* 0x000f280000300800 */
[----:B------:R-:W4:Y:S04]  /*4bf20*/  LDL.LU R26, [R1+0xe8] ;  /* 0x0000e800011a7983 */ /* 0x000f280000300800 */
[----:B------:R-:W4:Y:S04]  /*4bf30*/  LDL.LU R27, [R1+0xec] ;  /* 0x0000ec00011b7983 */ /* 0x000f280000300800 */
        /* <DEDUP_REMOVED lines=30> */
[----:B------:R-:W3:Y:S04]  /*4c120*/  LDL.LU R6, [R1+0x268] ;  /* 0x0002680001067983 */ /* 0x000ee80000300800 */
[----:B------:R-:W3:Y:S04]  /*4c130*/  LDL.LU R7, [R1+0x26c] ;  /* 0x00026c0001077983 */ /* 0x000ee80000300800 */
[----:B------:R-:W4:Y:S04]  /*4c140*/  LDL.LU R16, [R1+0x240] ;  /* 0x0002400001107983 */ /* 0x000f280000300800 */
[----:B------:R-:W4:Y:S04]  /*4c150*/  LDL.LU R17, [R1+0x244] ;  /* 0x0002440001117983 */ /* 0x000f280000300800 */
[----:B------:R-:W4:Y:S04]  /*4c160*/  LDL.LU R18, [R1+0x248] ;  /* 0x0002480001127983 */ /* 0x000f280000300800 */
[----:B------:R-:W4:Y:S04]  /*4c170*/  LDL.LU R19, [R1+0x24c] ;  /* 0x00024c0001137983 */ /* 0x000f280000300800 */
[----:B------:R-:W-:Y:S04]  /*4c180*/  STL [R1+0x3aa0], R2 ;  /* 0x003aa00201007387 */ /* 0x000fe80000100800 */
[----:B------:R-:W-:Y:S04]  /*4c190*/  STL [R1+0x3a9c], R28 ;  /* 0x003a9c1c01007387 */ /* 0x000fe80000100800 */
[----:B------:R-:W-:Y:S04]  /*4c1a0*/  STL [R1+0x3a98], R29 ;  /* 0x003a981d01007387 */ /* 0x000fe80000100800 */
[----:B------:R-:W-:Y:S04]  /*4c1b0*/  STL.64 [R1+0x1a0], R24 ;  /* 0x0001a01801007387 */ /* 0x000fe80000100a00 */
[----:B------:R0:W-:Y:S04]  /*4c1c0*/  STL.64 [R1+0x1a8], R26 ;  /* 0x0001a81a01007387 */ /* 0x0001e80000100a00 */
[----:B0-----:R-:W2:Y:S02]  /*4c1d0*/  LDL.LU.64 R26, [R1+0x3ca0] ;  /* 0x003ca000011a7983 */ /* 0x001ea40000300a00 */
[----:B--2---:R-:W-:Y:S02]  /*4c1e0*/  HMMA.16816.F32.BF16 R8, R8, R26, R12 ;  /* 0x0000001a0808723c */ /* 0x004fe4000004180c */
[----:B------:R-:W2:Y:S04]  /*4c1f0*/  LDL.LU.64 R14, [R1+0x3c98] ;  /* 0x003c9800010e7983 */ /* 0x000ea80000300a00 */
[----:B------:R-:W2:Y:S11]  /*4c200*/  LDL.LU.64 R12, [R1+0x3c90] ;  /* 0x003c9000010c7983 */ /* 0x000eb60000300a00 */
[----:B------:R-:W-:Y:S06]  /*4c210*/  @!UPT UIADD3 URZ, URZ, URZ, URZ ;  /* 0x0000003f3f3ff290 */ /* 0x000fec000fffe03f */
        /* <DEDUP_REMOVED lines=42> */
[----:B------:R-:W-:Y:S01]  /*4c4c0*/  STL.64 [R1+0xb8], R14 ;  /* 0x0000b80e01007387 */ /* 0x000fe20000100a00 */
[----:B------:R-:W-:Y:S02]  /*4c4d0*/  IMAD.MOV.U32 R24, RZ, RZ, R12 ;  /* 0x000000ffff187224 */ /* 0x000fe400078e000c */
[----:B------:R-:W-:Y:S02]  /*4c4e0*/  IMAD.MOV.U32 R25, RZ, RZ, R13 ;  /* 0x000000ffff197224 */ /* 0x000fe400078e000d */
[----:B------:R-:W0:Y:S04]  /*4c4f0*/  LDSM.16.MT88.4 R12, [R0+0x14000] ;  /* 0x01400000000c783b */ /* 0x000e280000004200 */
[----:B------:R-:W-:Y:S04]  /*4c500*/  STL [R1+0x3a34], R25 ;  /* 0x003a341901007387 */ /* 0x000fe80000100800 */
[----:B------:R-:W-:Y:S04]  /*4c510*/  STL [R1+0x3a30], R24 ;  /* 0x003a301801007387 */ /* 0x000fe80000100800 */
        /* <DEDUP_REMOVED lines=36> */
[----:B------:R-:W-:Y:S04]  /*4c760*/  STL.64 [R1+0x128], R6 ;  /* 0x0001280601007387 */ /* 0x000fe80000100a00 */
[----:B------:R-:W0:Y:S01]  /*4c770*/  LDSM.16.MT88.4 R4, [R0+0x14100] ;  /* 0x014100000004783b */ /* 0x000e220000004200 */
[----:B----4-:R-:W-:Y:S03]  /*4c780*/  HMMA.16816.F32.BF16 R16, R12, R26, R16 ;  /* 0x0000001a0c10723c */ /* 0x010fe60000041810 */
[----:B0-----:R-:W-:Y:S04]  /*4c790*/  STL.64 [R1+0x50], R4 ;  /* 0x0000500401007387 */ /* 0x001fe80000100a00 */
[----:B------:R-:W-:Y:S04]  /*4c7a0*/  STL.64 [R1+0x58], R6 ;  /* 0x0000580601007387 */ /* 0x000fe80000100a00 */
[----:B------:R-:W0:Y:S04]  /*4c7b0*/  LDSM.16.MT88.4 R4, [R0+0x14180] ;  /* 0x014180000004783b */ /* 0x000e280000004200 */
[----:B0-----:R-:W-:Y:S04]  /*4c7c0*/  STL.64 [R1+0x40], R4 ;  /* 0x0000400401007387 */ /* 0x001fe80000100a00 */
[----:B------:R0:W-:Y:S04]  /*4c7d0*/  STL.64 [R1+0x48], R6 ;  /* 0x0000480601007387 */ /* 0x0001e80000100a00 */
[----:B0-----:R-:W3:Y:S04]  /*4c7e0*/  LDL.LU.64 R6, [R1+0x3bc8] ;  /* 0x003bc80001067983 */ /* 0x001ee80000300a00 */
[----:B------:R-:W3:Y:S04]  /*4c7f0*/  LDL.LU.64 R4, [R1+0x3bc0] ;  /* 0x003bc00001047983 */ /* 0x000ee80000300a00 */
[----:B------:R-:W3:Y:S04]  /*4c800*/  LDL.LU R12, [R1+0x230] ;  /* 0x00023000010c7983 */ /* 0x000ee80000300800 */
[----:B------:R-:W-:Y:S04]  /*4c810*/  STL.64 [R1+0xf0], R16 ;  /* 0x0000f01001007387 */ /* 0x000fe80000100a00 */
[----:B------:R-:W-:Y:S04]  /*4c820*/  STL.64 [R1+0xf8], R18 ;  /* 0x0000f81201007387 */ /* 0x000fe80000100a00 */
[----:B------:R-:W3:Y:S04]  /*4c830*/  LDL.LU R13, [R1+0x234] ;  /* 0x00023400010d7983 */ /* 0x000ee80000300800 */
[----:B------:R-:W3:Y:S04]  /*4c840*/  LDL.LU R14, [R1+0x238] ;  /* 0x00023800010e7983 */ /* 0x000ee80000300800 */
[----:B------:R-:W3:Y:S04]  /*4c850*/  LDL.LU R15, [R1+0x23c] ;  /* 0x00023c00010f7983 */ /* 0x000ee80000300800 */
[----:B------:R-:W0:Y:S04]  /*4c860*/  LDSM.16.MT88.4 R16, [R0+0x14200] ;  /* 0x014200000010783b */ /* 0x000e280000004200 */
[----:B0-----:R-:W-:Y:S04]  /*4c870*/  STL.64 [R1+0x30], R16 ;  /* 0x0000301001007387 */ /* 0x001fe80000100a00 */
[----:B------:R0:W-:Y:S04]  /*4c880*/  STL.64 [R1+0x38], R18 ;  /* 0x0000381201007387 */ /* 0x0001e80000100a00 */
[----:B0-----:R-:W4:Y:S01]  /*4c890*/  LDL R19, [R1+0x32f4] ;  /* 0x0032f40001137983 */ /* 0x001f220000100800 */
[----:B---3--:R-:W-:Y:S11]  /*4c8a0*/  HMMA.16816.F32.BF16 R12, R4, R22, R12 ;  /* 0x00000016040c723c */ /* 0x008ff6000004180c */
        /* <DEDUP_REMOVED lines=10> */
[----:B------:R-:W-:Y:S01]  /*4c950*/  STL.64 [R1+0x3bb0], R26 ;  /* 0x003bb01a01007387 */ /* 0x000fe20000100a00 */
[----:B--2---:R-:W-:Y:S03]  /*4c960*/  HMMA.16816.F32.BF16 R4, R4, R26, R8 ;  /* 0x0000001a0404723c */ /* 0x004fe60000041808 */
[----:B----4-:R-:W-:Y:S04]  /*4c970*/  LDSM.16.M88.4 R8, [R19+0x20880] ;  /* 0x020880001308783b */ /* 0x010fe80000000200 */
[----:B0-----:R-:W-:Y:S04]  /*4c980*/  STL.64 [R1+0x10], R12 ;  /* 0x0000100c01007387 */ /* 0x001fe80000100a00 */
[----:B------:R-:W-:Y:S04]  /*4c990*/  STL.64 [R1+0x18], R14 ;  /* 0x0000180e01007387 */ /* 0x000fe80000100a00 */
[----:B------:R0:W1:Y:S04]  /*4c9a0*/  LDSM.16.MT88.4 R12, [R0+0x14380] ;  /* 0x01438000000c783b */ /* 0x0000680000004200 */
[----:B------:R2:W-:Y:S04]  /*4c9b0*/  STL.64 [R1+0x3ba8], R24 ;  /* 0x003ba81801007387 */ /* 0x0005e80000100a00 */
[----:B------:R-:W-:Y:S04]  /*4c9c0*/  STL.64 [R1+0xe0], R4 ;  /* 0x0000e00401007387 */ /* 0x000fe80000100a00 */
[----:B------:R-:W-:Y:S04]  /*4c9d0*/  STL.64 [R1+0xe8], R6 ;  /* 0x0000e80601007387 */ /* 0x000fe80000100a00 */
[----:B0-----:R-:W3:Y:S04]  /*4c9e0*/  LDL.LU R0, [R1+0x3bb8] ;  /* 0x003bb80001007983 */ /* 0x001ee80000300800 */
[----:B--2---:R-:W2:Y:S04]  /*4c9f0*/  LDL.LU R24, [R1+0x330] ;  /* 0x0003300001187983 */ /* 0x004ea80000300800 */
[----:B------:R-:W2:Y:S04]  /*4ca00*/  LDL.LU R25, [R1+0x334] ;  /* 0x0003340001197983 */ /* 0x000ea80000300800 */
[----:B------:R-:W2:Y:S04]  /*4ca10*/  LDL.LU R26, [R1+0x338] ;  /* 0x00033800011a7983 */ /* 0x000ea80000300800 */
[----:B------:R-:W2:Y:S04]  /*4ca20*/  LDL.LU R27, [R1+0x33c] ;  /* 0x00033c00011b7983 */ /* 0x000ea80000300800 */
[----:B------:R-:W0:Y:S04]  /*4ca30*/  LDSM.16.MT88.4 R4, [R3+0x18000] ;  /* 0x018000000304783b */ /* 0x000e280000004200 */
[----:B-1----:R-:W-:Y:S04]  /*4ca40*/  STL.64 [R1+0x3ab8], R14 ;  /* 0x003ab80e01007387 */ /* 0x002fe80000100a00 */
[----:B------:R1:W-:Y:S04]  /*4ca50*/  STL.64 [R1+0x3ab0], R12 ;  /* 0x003ab00c01007387 */ /* 0x0003e80000100a00 */
[----:B-1----:R-:W4:Y:S04]  /*4ca60*/  LDL.LU.64 R12, [R1+0x70] ;  /* 0x00007000010c7983 */ /* 0x002f280000300a00 */
[----:B------:R-:W2:Y:S01]  /*4ca70*/  LDL.LU.64 R14, [R1+0x78] ;  /* 0x00007800010e7983 */ /* 0x000ea20000300a00 */
[----:B0-----:R-:W-:-:S02]  /*4ca80*/  IMAD.MOV.U32 R29, RZ, RZ, R4 ;  /* 0x000000ffff1d7224 */ /* 0x001fc400078e0004 */
[----:B------:R-:W-:Y:S02]  /*4ca90*/  IMAD.MOV.U32 R28, RZ, RZ, R5 ;  /* 0x000000ffff1c7224 */ /* 0x000fe400078e0005 */
[----:B------:R-:W-:Y:S01]  /*4caa0*/  IMAD.MOV.U32 R2, RZ, RZ, R6 ;  /* 0x000000ffff027224 */ /* 0x000fe200078e0006 */
[----:B--2---:R3:W-:Y:S02]  /*4cab0*/  STL.64 [R1+0x3ba0], R14 ;  /* 0x003ba00e01007387 */ /* 0x0047e40000100a00 */
[----:B---3--:R-:W-:Y:S02]  /*4cac0*/  IMAD.MOV.U32 R15, RZ, RZ, R0 ;  /* 0x000000ffff0f7224 */ /* 0x008fe400078e0000 */
[----:B------:R-:W-:Y:S02]  /*4cad0*/  IMAD.MOV.U32 R0, RZ, RZ, R7 ;  /* 0x000000ffff007224 */ /* 0x000fe400078e0007 */
[----:B------:R-:W0:Y:S04]  /*4cae0*/  LDSM.16.M88.4 R4, [R19+0x20080] ;  /* 0x020080001304783b */ /* 0x000e280000000200 */
[----:B------:R-:W1:Y:S04]  /*4caf0*/  LDSM.16.MT88.4 R16, [R3+0x18080] ;  /* 0x018080000310783b */ /* 0x000e680000004200 */
[----:B----4-:R2:W-:Y:S04]  /*4cb00*/  STL.64 [R1+0x3b98], R12 ;  /* 0x003b980c01007387 */ /* 0x0105e80000100a00 */
[----:B--2---:R-:W2:Y:S04]  /*4cb10*/  LDL.LU R12, [R1+0x310] ;  /* 0x00031000010c7983 */ /* 0x004ea80000300800 */
[----:B------:R-:W2:Y:S04]  /*4cb20*/  LDL.LU R13, [R1+0x314] ;  /* 0x00031400010d7983 */ /* 0x000ea80000300800 */
[----:B------:R-:W2:Y:S04]  /*4cb30*/  LDL.LU R14, [R1+0x318] ;  /* 0x00031800010e7983 */ /* 0x000ea80000300800 */
[----:B0-----:R-:W-:Y:S04]  /*4cb40*/  STL [R1+0x3844], R6 ;  /* 0x0038440601007387 */ /* 0x001fe80000100800 */
[----:B------:R-:W-:Y:S04]  /*4cb50*/  STL [R1+0x3840], R7 ;  /* 0x0038400701007387 */ /* 0x000fe80000100800 */
[----:B------:R-:W-:Y:S04]  /*4cb60*/  STL [R1+0x37e4], R10 ;  /* 0x0037e40a01007387 */ /* 0x000fe80000100800 */
[----:B------:R-:W-:Y:S04]  /*4cb70*/  STL [R1+0x37e0], R11 ;  /* 0x0037e00b01007387 */ /* 0x000fe80000100800 */
[----:B------:R0:W-:Y:S04]  /*4cb80*/  STL.64 [R1+0x3b90], R8 ;  /* 0x003b900801007387 */ /* 0x0001e80000100a00 */
[----:B0-----:R-:W3:Y:S04]  /*4cb90*/  LDL.LU R8, [R1+0x300] ;  /* 0x0003000001087983 */ /* 0x001ee80000300800 */
[----:B------:R-:W3:Y:S04]  /*4cba0*/  LDL.LU R9, [R1+0x304] ;  /* 0x0003040001097983 */ /* 0x000ee80000300800 */
[----:B------:R-:W3:Y:S04]  /*4cbb0*/  LDL.LU R10, [R1+0x308] ;  /* 0x00030800010a7983 */ /* 0x000ee80000300800 */
[----:B------:R-:W3:Y:S04]  /*4cbc0*/  LDL.LU R11, [R1+0x30c] ;  /* 0x00030c00010b7983 */ /* 0x000ee80000300800 */
[----:B-1----:R-:W-:Y:S04]  /*4cbd0*/  STL.64 [R1+0x3a60], R18 ;  /* 0x003a601201007387 */ /* 0x002fe80000100a00 */
[----:B------:R0:W-:Y:S04]  /*4cbe0*/  STL.64 [R1+0x3a58], R16 ;  /* 0x003a581001007387 */ /* 0x0001e80000100a00 */
[----:B0-----:R-:W4:Y:S04]  /*4cbf0*/  LDL.LU R16, [R1+0x60] ;  /* 0x0000600001107983 */ /* 0x001f280000300800 */
[----:B------:R-:W4:Y:S04]  /*4cc00*/  LDL.LU R17, [R1+0x64] ;  /* 0x0000640001117983 */ /* 0x000f280000300800 */
[----:B------:R-:W4:Y:S04]  /*4cc10*/  LDL.LU R18, [R1+0x68] ;  /* 0x0000680001127983 */ /* 0x000f280000300800 */
[----:B------:R-:W4:Y:S02]  /*4cc20*/  LDL.LU R19, [R1+0x6c] ;  /* 0x00006c0001137983 */ /* 0x000f240000300800 */
[C---:B----4-:R-:W-:Y:S11]  /*4cc30*/  HMMA.16816.F32.BF16 R24, R16.reuse, R22, R24 ;  /* 0x000000161018723c */ /* 0x050ff60000041818 */
[----:B------:R-:W-:Y:S11]  /*4cc40*/  @!UPT UIADD3 URZ, URZ, URZ, URZ ;  /* 0x0000003f3f3ff290 */ /* 0x000ff6000fffe03f */
[----:B------:R-:W-:Y:S01]  /*4cc50*/  @!UPT UIADD3 URZ, URZ, URZ, URZ ;  /* 0x0000003f3f3ff290 */ /* 0x000fe2000fffe03f */
[----:B------:R-:W-:Y:S04]  /*4cc60*/  STL.64 [R1+0x100], R24 ;  /* 0x0001001801007387 */ /* 0x000fe80000100a00 */
[----:B------:R0:W-:Y:S04]  /*4cc70*/  STL.64 [R1+0x108], R26 ;  /* 0x0001081a01007387 */ /* 0x0001e80000100a00 */
[----:B0-----:R-:W2:Y:S04]  /*4cc80*/  LDL.LU.64 R26, [R1+0x3bb0] ;  /* 0x003bb000011a7983 */ /* 0x001ea80000300a00 */
[----:B------:R-:W4:Y:S01]  /*4cc90*/  LDL.LU.64 R24, [R1+0x3ba8] ;  /* 0x003ba80001187983 */ /* 0x000f220000300a00 */
[----:B--2---:R-:W-:Y:S03]  /*4cca0*/  HMMA.16816.F32.BF16 R16, R16, R26, R12 ;  /* 0x0000001a1010723c */ /* 0x004fe6000004180c */
[----:B------:R-:W3:Y:S04]  /*4ccb0*/  LDL.LU.64 R14, [R1+0x3ba0] ;  /* 0x003ba000010e7983 */ /* 0x000ee80000300a00 */
[----:B------:R-:W3:Y:S11]  /*4ccc0*/  LDL.LU.64 R12, [R1+0x3b98] ;  /* 0x003b9800010c7983 */ /* 0x000ef60000300a00 */
[----:B------:R-:W-:Y:S05]  /*4ccd0*/  @!UPT UIADD3 URZ, URZ, URZ, URZ ;  /* 0x0000003f3f3ff290 */ /* 0x000fea000fffe03f */
[----:B------:R-:W-:Y:S04]  /*4cce0*/  STL.64 [R1+0xd0], R16 ;  /* 0x0000d01001007387 */ /* 0x000fe80000100a00 */
[----:B------:R3:W-:Y:S02]  /*4ccf0*/  STL.64 [R1+0xd8], R18 ;  /* 0x0000d81201007387 */ /* 0x0007e40000100a00 */
[----:B---3--:R-:W-:Y:S11]  /*4cd00*/  HMMA.16816.F32.BF16 R16, R12, R22, R8 ;  /* 0x000000160c10723c */ /* 0x008ff60000041808 */
[----:B------:R-:W-:Y:S11]  /*4cd10*/  @!UPT UIADD3 URZ, URZ, URZ, URZ ;  /* 0x0000003f3f3ff290 */ /* 0x000ff6000fffe03f */
[----:B------:R-:W-:Y:S01]  /*4cd20*/  @!UPT UIADD3 URZ, URZ, URZ, URZ ;  /* 0x0000003f3f3ff290 */ /* 0x000fe2000fffe03f */
[----:B------:R0:W-:Y:S04]  /*4cd30*/  STL.64 [R1+0x190], R16 ;  /* 0x0001901001007387 */ /* 0x0001e80000100a00 */
[----:B------:R1:W-:Y:S04]  /*4cd40*/  STL.64 [R1+0x198], R18 ;  /* 0x0001981201007387 */ /* 0x0003e80000100a00 */
[----:B0-----:R-:W2:Y:S04]  /*4cd50*/  LDL.LU R16, [R1+0x10] ;  /* 0x0000100001107983 */ /* 0x001ea80000300800 */
[----:B------:R-:W2:Y:S04]  /*4cd60*/  LDL.LU R17, [R1+0x14] ;  /* 0x0000140001117983 */ /* 0x000ea80000300800 */
[----:B-1----:R-:W3:Y:S04]  /*4cd70*/  LDL.LU R18, [R1+0x18] ;  /* 0x0000180001127983 */ /* 0x002ee80000300800 */
[----:B------:R-:W3:Y:S01]  /*4cd80*/  LDL.LU R19, [R1+0x1c] ;  /* 0x00001c0001137983 */ /* 0x000ee20000300800 */
[----:B------:R-:W-:-:S02]  /*4cd90*/  IMAD.MOV.U32 R11, RZ, RZ, R12 ;  /* 0x000000ffff0b7224 */ /* 0x000fc400078e000c */
[----:B------:R-:W-:Y:S02]  /*4cda0*/  IMAD.MOV.U32 R10, RZ, RZ, R13 ;  /* 0x000000ffff0a7224 */ /* 0x000fe400078e000d */
[----:B------:R-:W-:Y:S02]  /*4cdb0*/  IMAD.MOV.U32 R9, RZ, RZ, R14 ;  /* 0x000000ffff097224 */ /* 0x000fe400078e000e */
[----:B------:R-:W-:Y:S02]  /*4cdc0*/  IMAD.MOV.U32 R8, RZ, RZ, R15 ;  /* 0x000000ffff087224 */ /* 0x000fe400078e000f */
[----:B------:R-:W0:Y:S02]  /*4cdd0*/  LDSM.16.MT88.4 R12, [R3+0x18100] ;  /* 0x01810000030c783b */ /* 0x000e240000004200 */
[----:B0-----:R-:W-:Y:S02]  /*4cde0*/  IMAD.MOV.U32 R7, RZ, RZ, R14 ;  /* 0x000000ffff077224 */ /* 0x001fe400078e000e */
[----:B------:R-:W-:Y:S01]  /*4cdf0*/  IMAD.MOV.U32 R6, RZ, RZ, R15 ;  /* 0x000000ffff067224 */ /* 0x000fe200078e000f */
[----:B---3--:R-:W-:Y:S04]  /*4ce00*/  STL.64 [R1+0x3ad8], R18 ;  /* 0x003ad81201007387 */ /* 0x008fe80000100a00 */
[----:B--2---:R-:W-:Y:S04]  /*4ce10*/  STL.64 [R1+0x3ad0], R16 ;  /* 0x003ad01001007387 */ /* 0x004fe80000100a00 */
[----:B------:R0:W-:Y:S04]  /*4ce20*/  STL.64 [R1+0x60], R12 ;  /* 0x0000600c01007387 */ /* 0x0001e80000100a00 */
        /* <DEDUP_REMOVED lines=52> */
[----:B0-----:R-:W-:-:S02]  /*4d170*/  IMAD.MOV.U32 R19, RZ, RZ, R8 ;  /* 0x000000ffff137224 */ /* 0x001fc400078e0008 */
[----:B------:R-:W-:Y:S01]  /*4d180*/  IMAD.MOV.U32 R18, RZ, RZ, R9 ;  /* 0x000000ffff127224 */ /* 0x000fe200078e0009 */
[----:B------:R-:W2:Y:S01]  /*4d190*/  LDL.LU R8, [R1+0x220] ;  /* 0x0002200001087983 */ /* 0x000ea20000300800 */
[----:B-1----:R-:W-:Y:S02]  /*4d1a0*/  IMAD.MOV.U32 R17, RZ, RZ, R10 ;  /* 0x000000ffff117224 */ /* 0x002fe400078e000a */
[----:B------:R-:W-:Y:S01]  /*4d1b0*/  IMAD.MOV.U32 R16, RZ, RZ, R11 ;  /* 0x000000ffff107224 */ /* 0x000fe200078e000b */
[----:B------:R-:W2:Y:S04]  /*4d1c0*/  LDL.LU R9, [R1+0x224] ;  /* 0x0002240001097983 */ /* 0x000ea80000300800 */
[----:B------:R-:W2:Y:S04]  /*4d1d0*/  LDL.LU R10, [R1+0x228] ;  /* 0x00022800010a7983 */ /* 0x000ea80000300800 */
[----:B------:R-:W2:Y:S04]  /*4d1e0*/  LDL.LU R11, [R1+0x22c] ;  /* 0x00022c00010b7983 */ /* 0x000ea80000300800 */
[----:B---3--:R-:W-:Y:S04]  /*4d1f0*/  STL.64 [R1+0x3b38], R14 ;  /* 0x003b380e01007387 */ /* 0x008fe80000100a00 */
[----:B------:R0:W-:Y:S04]  /*4d200*/  STL.64 [R1+0x3b30], R12 ;  /* 0x003b300c01007387 */ /* 0x0001e80000100a00 */
[----:B0-----:R-:W3:Y:S04]  /*4d210*/  LDL.LU R12, [R1+0x2d0] ;  /* 0x0002d000010c7983 */ /* 0x001ee80000300800 */
[----:B------:R-:W3:Y:S04]  /*4d220*/  LDL.LU R13, [R1+0x2d4] ;  /* 0x0002d400010d7983 */ /* 0x000ee80000300800 */
[----:B------:R-:W2:Y:S04]  /*4d230*/  LDL.LU R14, [R1+0x2d8] ;  /* 0x0002d800010e7983 */ /* 0x000ea80000300800 */
[----:B------:R-:W2:Y:S04]  /*4d240*/  LDL.LU R15, [R1+0x2dc] ;  /* 0x0002dc00010f7983 */ /* 0x000ea80000300800 */
[----:B--2---:R-:W-:Y:S04]  /*4d250*/  STL.64 [R1+0x3b48], R14 ;  /* 0x003b480e01007387 */ /* 0x004fe80000100a00 */
[----:B---3--:R0:W-:Y:S04]  /*4d260*/  STL.64 [R1+0x3b40], R12 ;  /* 0x003b400c01007387 */ /* 0x0081e80000100a00 */
[----:B0-----:R-:W2:Y:S04]  /*4d270*/  LDL.LU R12, [R1+0x2e0] ;  /* 0x0002e000010c7983 */ /* 0x001ea80000300800 */
[----:B------:R-:W2:Y:S04]  /*4d280*/  LDL.LU R13, [R1+0x2e4] ;  /* 0x0002e400010d7983 */ /* 0x000ea80000300800 */
[----:B------:R-:W3:Y:S04]  /*4d290*/  LDL.LU R14, [R1+0x2e8] ;  /* 0x0002e800010e7983 */ /* 0x000ee80000300800 */
[----:B------:R-:W3:Y:S01]  /*4d2a0*/  LDL.LU R15, [R1+0x2ec] ;  /* 0x0002ec00010f7983 */ /* 0x000ee20000300800 */
[----:B------:R-:W-:Y:S03]  /*4d2b0*/  HMMA.16816.F32.BF16 R16, R16, R26, R8 ;  /* 0x0000001a1010723c */ /* 0x000fe60000041808 */
        /* <DEDUP_REMOVED lines=13> */
[----:B------:R-:W-:Y:S04]  /*4d390*/  STL.64 [R1+0x3a88], R4 ;  /* 0x003a880401007387 */ /* 0x000fe80000100a00 */
[----:B------:R-:W3:Y:S04]  /*4d3a0*/  LDL.LU.64 R8, [R1+0x3b90] ;  /* 0x003b900001087983 */ /* 0x000ee80000300a00 */
[----:B------:R-:W-:Y:S04]  /*4d3b0*/  STL.64 [R1+0x180], R16 ;  /* 0x0001801001007387 */ /* 0x000fe80000100a00 */
[----:B------:R-:W-:Y:S04]  /*4d3c0*/  STL.64 [R1+0x188], R18 ;  /* 0x0001881201007387 */ /* 0x000fe80000100a00 */
[----:B------:R-:W1:Y:S01]  /*4d3d0*/  LDSM.16.MT88.4 R16, [R3+0x18180] ;  /* 0x018180000310783b */ /* 0x000e620000004200 */
[----:B0-----:R-:W-:-:S02]  /*4d3e0*/  IMAD.MOV.U32 R6, RZ, RZ, R21 ;  /* 0x000000ffff067224 */ /* 0x001fc400078e0015 */
[----:B------:R-:W-:Y:S02]  /*4d3f0*/  IMAD.MOV.U32 R7, RZ, RZ, R20 ;  /* 0x000000ffff077224 */ /* 0x000fe400078e0014 */
[----:B-1----:R-:W-:Y:S02]  /*4d400*/  IMAD.MOV.U32 R11, RZ, RZ, R18 ;  /* 0x000000ffff0b7224 */ /* 0x002fe400078e0012 */
[----:B------:R-:W-:Y:S02]  /*4d410*/  IMAD.MOV.U32 R10, RZ, RZ, R19 ;  /* 0x000000ffff0a7224 */ /* 0x000fe400078e0013 */
[----:B------:R-:W-:Y:S01]  /*4d420*/  IMAD.MOV.U32 R21, RZ, RZ, R16 ;  /* 0x000000ffff157224 */ /* 0x000fe200078e0010 */
[----:B------:R-:W2:Y:S01]  /*4d430*/  LDL.LU.64 R18, [R1+0x3b88] ;  /* 0x003b880001127983 */ /* 0x000ea20000300a00 */
[----:B------:R-:W-:-:S03]  /*4d440*/  IMAD.MOV.U32 R20, RZ, RZ, R17 ;  /* 0x000000ffff147224 */ /* 0x000fc600078e0011 */
[----:B------:R-:W2:Y:S04]  /*4d450*/  LDL.LU.64 R16, [R1+0x3b80] ;  /* 0x003b800001107983 */ /* 0x000ea80000300a00 */
[----:B------:R-:W-:Y:S04]  /*4d460*/  STL.64 [R1+0x3a80], R10 ;  /* 0x003a800a01007387 */ /* 0x000fe80000100a00 */
[----:B---3--:R0:W-:Y:S04]  /*4d470*/  STL.64 [R1+0x3a78], R8 ;  /* 0x003a780801007387 */ /* 0x0081e80000100a00 */
[----:B0-----:R-:W3:Y:S04]  /*4d480*/  LDL.LU R8, [R1+0x1e0] ;  /* 0x0001e00001087983 */ /* 0x001ee80000300800 */
[----:B------:R-:W3:Y:S04]  /*4d490*/  LDL.LU R9, [R1+0x1e4] ;  /* 0x0001e40001097983 */ /* 0x000ee80000300800 */
        /* <DEDUP_REMOVED lines=32> */
[----:B--2---:R-:W-:Y:S11]  /*4d6a0*/  HMMA.16816.F32.BF16 R12, R16, R22, R12 ;  /* 0x00000016100c723c */ /* 0x004ff6000004180c */
[----:B------:R-:W-:Y:S11]  /*4d6b0*/  @!UPT UIADD3 URZ, URZ, URZ, URZ ;  /* 0x0000003f3f3ff290 */ /* 0x000ff6000fffe03f */
[----:B------:R-:W-:Y:S01]  /*4d6c0*/  @!UPT UIADD3 URZ, URZ, URZ, URZ ;  /* 0x0000003f3f3ff290 */ /* 0x000fe2000fffe03f */
[----:B------:R-:W-:Y:S04]  /*4d6d0*/  STL.64 [R1+0x320], R12 ;  /* 0x0003200c01007387 */ /* 0x000fe80000100a00 */
[----:B------:R0:W-:Y:S04]  /*4d6e0*/  STL.64 [R1+0x328], R14 ;  /* 0x0003280e01007387 */ /* 0x0001e80000100a00 */
[----:B0-----:R-:W2:Y:S04]  /*4d6f0*/  LDL.LU.64 R14, [R1+0x3b18] ;  /* 0x003b1800010e7983 */ /* 0x001ea80000300a00 */
[----:B------:R-:W2:Y:S01]  /*4d700*/  LDL.LU.64 R12, [R1+0x3b10] ;  /* 0x003b1000010c7983 */ /* 0x000ea20000300a00 */
[----:B----4-:R-:W-:-:S02]  /*4d710*/  IMAD.MOV.U32 R4, RZ, RZ, R25 ;  /* 0x000000ffff047224 */ /* 0x010fc400078e0019 */
[----:B------:R-:W-:Y:S01]  /*4d720*/  IMAD.MOV.U32 R5, RZ, RZ, R24 ;  /* 0x000000ffff057224 */ /* 0x000fe200078e0018 */
[----:B--2---:R-:W-:Y:S01]  /*4d730*/  HMMA.16816.F32.BF16 R16, R16, R26, R12 ;  /* 0x0000001a1010723c */ /* 0x004fe2000004180c */
[----:B------:R-:W2:Y:S04]  /*4d740*/  LDL.LU.64 R14, [R1+0x3b08] ;  /* 0x003b0800010e7983 */ /* 0x000ea80000300a00 */
[----:B------:R-:W2:Y:S11]  /*4d750*/  LDL.LU.64 R12, [R1+0x3b00] ;  /* 0x003b0000010c7983 */ /* 0x000eb60000300a00 */
[----:B------:R-:W-:Y:S07]  /*4d760*/  @!UPT UIADD3 URZ, URZ, URZ, URZ ;  /* 0x0000003f3f3ff290 */ /* 0x000fee000fffe03f */
[----:B------:R-:W-:Y:S04]  /*4d770*/  STL.64 [R1+0x270], R16 ;  /* 0x0002701001007387 */ /* 0x000fe80000100a00 */
[----:B------:R-:W-:Y:S04]  /*4d780*/  STL.64 [R1+0x278], R18 ;  /* 0x0002781201007387 */ /* 0x000fe80000100a00 */
[----:B------:R-:W0:Y:S02]  /*4d790*/  LDSM.16.MT88.4 R16, [R3+0x18200] ;  /* 0x018200000310783b */ /* 0x000e240000004200 */
[----:B0-----:R-:W-:-:S02]  /*4d7a0*/  IMAD.MOV.U32 R25, RZ, RZ, R18 ;  /* 0x000000ffff197224 */ /* 0x001fc400078e0012 */
[----:B------:R0:W-:Y:S01]  /*4d7b0*/  STL.64 [R1+0x80], R16 ;  /* 0x0000801001007387 */ /* 0x0001e20000100a00 */
[----:B------:R-:W-:-:S03]  /*4d7c0*/  IMAD.MOV.U32 R24, RZ, RZ, R19 ;  /* 0x000000ffff187224 */ /* 0x000fc600078e0013 */
[----:B------:R-:W4:Y:S04]  /*4d7d0*/  LDL.LU.64 R18, [R1+0x3af8] ;  /* 0x003af80001127983 */ /* 0x000f280000300a00 */
[----:B0-----:R-:W4:Y:S02]  /*4d7e0*/  LDL.LU.64 R16, [R1+0x3af0] ;  /* 0x003af00001107983 */ /* 0x001f240000300a00 */
        /* <DEDUP_REMOVED lines=8> */
[----:B------:R-:W2:Y:S04]  /*4d870*/  LDL.LU.64 R18, [R1+0x3ad8] ;  /* 0x003ad80001127983 */ /* 0x000ea80000300a00 */
[----:B------:R-:W2:Y:S11]  /*4d880*/  LDL.LU.64 R16, [R1+0x3ad0] ;  /* 0x003ad00001107983 */ /* 0x000eb60000300a00 */
[----:B------:R-:W-:Y:S06]  /*4d890*/  @!UPT UIADD3 URZ, URZ, URZ, URZ ;  /* 0x0000003f3f3ff290 */ /* 0x000fec000fffe03f */
        /* <DEDUP_REMOVED lines=18> */
[----:B------:R1:W-:Y:S01]  /*4d9c0*/  STL.64 [R1+0x2c8], R18 ;  /* 0x0002c81201007387 */ /* 0x0003e20000100a00 */
[----:B0-----:R-:W-:-:S03]  /*4d9d0*/  IMAD.MOV.U32 R16, RZ, RZ, R29 ;  /* 0x000000ffff107224 */ /* 0x001fc600078e001d */
[----:B------:R-:W2:Y:S01]  /*4d9e0*/  LDL.LU R29, [R1+0x3aac] ;  /* 0x003aac00011d7983 */ /* 0x000ea20000300800 */
[----:B------:R-:W-:Y:S02]  /*4d9f0*/  IMAD.MOV.U32 R17, RZ, RZ, R28 ;  /* 0x000000ffff117224 */ /* 0x000fe400078e001c */
[----:B-1----:R-:W-:Y:S01]  /*4da00*/  IMAD.MOV.U32 R18, RZ, RZ, R2 ;  /* 0x000000ffff127224 */ /* 0x002fe200078e0002 */
[----:B------:R-:W2:Y:S04]  /*4da10*/  LDL.LU R28, [R1+0x3aa8] ;  /* 0x003aa800011c7983 */ /* 0x000ea80000300800 */
[----:B------:R-:W2:Y:S01]  /*4da20*/  LDL.LU R2, [R1+0x3aa4] ;  /* 0x003aa40001027983 */ /* 0x000ea20000300800 */
[----:B------:R-:W-:Y:S01]  /*4da30*/  IMAD.MOV.U32 R19, RZ, RZ, R0 ;  /* 0x000000ffff137224 */ /* 0x000fe200078e0000 */
[----:B---3--:R-:W-:Y:S11]  /*4da40*/  HMMA.16816.F32.BF16 R8, R12, R22, R8 ;  /* 0x000000160c08723c */ /* 0x008ff60000041808 */
[----:B------:R-:W-:Y:S11]  /*4da50*/  @!UPT UIADD3 URZ, URZ, URZ, URZ ;  /* 0x0000003f3f3ff290 */ /* 0x000ff6000fffe03f */
[----:B------:R-:W-:Y:S01]  /*4da60*/  @!UPT UIADD3 URZ, URZ, URZ, URZ ;  /* 0x0000003f3f3ff290 */ /* 0x000fe2000fffe03f */
[----:B------:R0:W-:Y:S01]  /*4da70*/  STL.64 [R1+0x2b0], R8 ;  /* 0x0002b00801007387 */ /* 0x0001e20000100a00 */
[----:B------:R-:W-:-:S03]  /*4da80*/  IMAD.MOV.U32 R0, RZ, RZ, R11 ;  /* 0x000000ffff007224 */ /* 0x000fc600078e000b */
[----:B------:R1:W-:Y:S04]  /*4da90*/  STL [R1+0x2b8], R10 ;  /* 0x0002b80a01007387 */ /* 0x0003e80000100800 */
[----:B0-----:R-:W3:Y:S04]  /*4daa0*/  LDL.LU R8, [R1+0x1c0] ;  /* 0x0001c00001087983 */ /* 0x001ee80000300800 */
[----:B------:R-:W3:Y:S04]  /*4dab0*/  LDL.LU R9, [R1+0x1c4] ;  /* 0x0001c40001097983 */ /* 0x000ee80000300800 */
[----:B-1----:R-:W3:Y:S04]  /*4dac0*/  LDL.LU R10, [R1+0x1c8] ;  /* 0x0001c800010a7983 */ /* 0x002ee80000300800 */
[----:B------:R-:W3:Y:S04]  /*4dad0*/  LDL.LU R11, [R1+0x1cc] ;  /* 0x0001cc00010b7983 */ /* 0x000ee80000300800 */
[----:B------:R0:W-:Y:S04]  /*4dae0*/  STL.64 [R1+0x3a40], R20 ;  /* 0x003a401401007387 */ /* 0x0001e80000100a00 */
[----:B0-----:R-:W3:Y:S01]  /*4daf0*/  LDL.LU R20, [R1+0x160] ;  /* 0x0001600001147983 */ /* 0x001ee20000300800 */
[----:B--2---:R-:W-:-:S02]  /*4db00*/  IMAD.MOV.U32 R22, RZ, RZ, R28 ;  /* 0x000000ffff167224 */ /* 0x004fc400078e001c */
[----:B------:R-:W-:Y:S02]  /*4db10*/  IMAD.MOV.U32 R23, RZ, RZ, R29 ;  /* 0x000000ffff177224 */ /* 0x000fe400078e001d */
[----:B------:R-:W-:Y:S02]  /*4db20*/  IMAD.MOV.U32 R21, RZ, RZ, R2 ;  /* 0x000000ffff157224 */ /* 0x000fe400078e0002 */
[----:B------:R-:W2:Y:S04]  /*4db30*/  LDL.LU R2, [R1+0x3aa0] ;  /* 0x003aa00001027983 */ /* 0x000ea80000300800 */
[----:B------:R-:W2:Y:S04]  /*4db40*/  LDL.LU R28, [R1+0x3a9c] ;  /* 0x003a9c00011c7983 */ /* 0x000ea80000300800 */
[----:B------:R-:W2:Y:S04]  /*4db50*/  LDL.LU R29, [R1+0x3a98] ;  /* 0x003a9800011d7983 */ /* 0x000ea80000300800 */
[----:B------:R-:W-:Y:S04]  /*4db60*/  STL.64 [R1+0x3a50], R22 ;  /* 0x003a501601007387 */ /* 0x000fe80000100a00 */
[----:B---3--:R0:W-:Y:S04]  /*4db70*/  STL.64 [R1+0x3a48], R20 ;  /* 0x003a481401007387 */ /* 0x0081e80000100a00 */
[----:B0-----:R-:W3:Y:S04]  /*4db80*/  LDL.LU R20, [R1+0x1a0] ;  /* 0x0001a00001147983 */ /* 0x001ee80000300800 */
[----:B------:R-:W3:Y:S04]  /*4db90*/  LDL.LU R21, [R1+0x1a4] ;  /* 0x0001a40001157983 */ /* 0x000ee80000300800 */
[----:B------:R-:W2:Y:S04]  /*4dba0*/  LDL.LU R22, [R1+0x1a8] ;  /* 0x0001a80001167983 */ /* 0x000ea80000300800 */
[----:B------:R-:W2:Y:S01]  /*4dbb0*/  LDL.LU R23, [R1+0x1ac] ;  /* 0x0001ac0001177983 */ /* 0x000ea20000300800 */
[----:B----4-:R-:W-:Y:S03]  /*4dbc0*/  HMMA.16816.F32.BF16 R12, R12, R26, R4 ;  /* 0x0000001a0c0c723c */ /* 0x010fe60000041804 */
[----:B--2---:R-:W-:Y:S04]  /*4dbd0*/  STL.64 [R1+0x3a70], R22 ;  /* 0x003a701601007387 */ /* 0x004fe80000100a00 */
[----:B---3--:R0:W-:Y:S04]  /*4dbe0*/  STL.64 [R1+0x3a68], R20 ;  /* 0x003a681401007387 */ /* 0x0081e80000100a00 */
[----:B0-----:R-:W2:Y:S04]  /*4dbf0*/  LDL.LU R20, [R1+0x1b0] ;  /* 0x0001b00001147983 */ /* 0x001ea80000300800 */
[----:B------:R-:W-:Y:S04]  /*4dc00*/  STL [R1+0x39dc], R0 ;  /* 0x0039dc0001007387 */ /* 0x000fe80000100800 */
[----:B------:R-:W3:Y:S04]  /*4dc10*/  LDL.LU.64 R6, [R1+0x3a90] ;  /* 0x003a900001067983 */ /* 0x000ee80000300a00 */
[----:B------:R-:W4:Y:S01]  /*4dc20*/  LDL.LU.64 R4, [R1+0x3a88] ;  /* 0x003a880001047983 */ /* 0x000f220000300a00 */
[----:B------:R-:W-:-:S03]  /*4dc30*/  IMAD.MOV.U32 R23, RZ, RZ, R2 ;  /* 0x000000ffff177224 */ /* 0x000fc600078e0002 */
[----:B------:R-:W-:Y:S01]  /*4dc40*/  STL [R1+0x2e0], R12 ;  /* 0x0002e00c01007387 */ /* 0x000fe20000100800 */
[----:B------:R-:W-:-:S03]  /*4dc50*/  IMAD.MOV.U32 R22, RZ, RZ, R28 ;  /* 0x000000ffff167224 */ /* 0x000fc600078e001c */
[----:B------:R0:W-:Y:S01]  /*4dc60*/  STL.64 [R1+0x3a38], R24 ;  /* 0x003a381801007387 */ /* 0x0001e20000100a00 */
[----:B------:R-:W-:Y:S02]  /*4dc70*/  IMAD.MOV.U32 R2, RZ, RZ, R15 ;  /* 0x000000ffff027224 */ /* 0x000fe400078e000f */
[----:B------:R-:W-:Y:S02]  /*4dc80*/  IMAD.MOV.U32 R21, RZ, RZ, R29 ;  /* 0x000000ffff157224 */ /* 0x000fe400078e001d */
[----:B------:R-:W-:Y:S02]  /*4dc90*/  IMAD.MOV.U32 R28, RZ, RZ, R14 ;  /* 0x000000ffff1c7224 */ /* 0x000fe400078e000e */
[----:B------:R-:W-:Y:S01]  /*4dca0*/  IMAD.MOV.U32 R29, RZ, RZ, R13 ;  /* 0x000000ffff1d7224 */ /* 0x000fe200078e000d */
[----:B0-----:R-:W2:Y:S04]  /*4dcb0*/  LDL.LU R24, [R1+0x150] ;  /* 0x0001500001187983 */ /* 0x001ea80000300800 */
[----:B------:R-:W2:Y:S04]  /*4dcc0*/  LDL.LU R25, [R1+0x154] ;  /* 0x0001540001197983 */ /* 0x000ea80000300800 */
[----:B------:R-:W2:Y:S04]  /*4dcd0*/  LDL.LU R26, [R1+0x158] ;  /* 0x00015800011a7983 */ /* 0x000ea80000300800 */
[----:B------:R-:W2:Y:S04]  /*4dce0*/  LDL.LU R27, [R1+0x15c] ;  /* 0x00015c00011b7983 */ /* 0x000ea80000300800 */
[----:B------:R-:W2:Y:S04]  /*4dcf0*/  LDL.LU R12, [R1+0x60] ;  /* 0x00006000010c7983 */ /* 0x000ea80000300800 */
[----:B------:R-:W2:Y:S04]  /*4dd00*/  LDL.LU R13, [R1+0x64] ;  /* 0x00006400010d7983 */ /* 0x000ea80000300800 */
[----:B------:R-:W-:Y:S04]  /*4dd10*/  STL [R1+0x39e8], R2 ;  /* 0x0039e80201007387 */ /* 0x000fe80000100800 */
[----:B------:R-:W-:Y:S04]  /*4dd20*/  STL [R1+0x39e4], R28 ;  /* 0x0039e41c01007387 */ /* 0x000fe80000100800 */
[----:B------:R-:W-:Y:S01]  /*4dd30*/  STL [R1+0x39e0], R29 ;  /* 0x0039e01d01007387 */ /* 0x000fe20000100800 */
[----:B----4-:R-:W-:Y:S01]  /*4dd40*/  HMMA.16816.F32.BF16 R8, R16, R4, R8 ;  /* 0x000000041008723c */ /* 0x010fe20000041808 */
[----:B---3--:R-:W-:-:S02]  /*4dd50*/  IMAD.MOV.U32 R14, RZ, RZ, R7 ;  /* 0x000000ffff0e7224 */ /* 0x008fc400078e0007 */
[----:B------:R-:W-:Y:S11]  /*4dd60*/  IMAD.MOV.U32 R15, RZ, RZ, R6 ;  /* 0x000000ffff0f7224 */ /* 0x000ff600078e0006 */
[----:B------:R-:W-:Y:S09]  /*4dd70*/  @!UPT UIADD3 URZ, URZ, URZ, URZ ;  /* 0x0000003f3f3ff290 */ /* 0x000ff2000fffe03f */
[----:B------:R0:W-:Y:S01]  /*4dd80*/  STL.64 [R1+0x350], R8 ;  /* 0x0003500801007387 */ /* 0x0001e20000100a00 */
[----:B------:R-:W-:Y:S02]  /*4dd90*/  IMAD.MOV.U32 R6, RZ, RZ, R10 ;  /* 0x000000ffff067224 */ /* 0x000fe400078e000a */
[----:B------:R-:W-:Y:S02]  /*4dda0*/  IMAD.MOV.U32 R7, RZ, RZ, R11 ;  /* 0x000000ffff077224 */ /* 0x000fe400078e000b */
[----:B------:R-:W3:Y:S04]  /*4ddb0*/  LDL.LU.64 R10, [R1+0x3a80] ;  /* 0x003a8000010a7983 */ /* 0x000ee80000300a00 */
[----:B0-----:R-:W2:Y:S04]  /*4ddc0*/  LDL.LU.64 R8, [R1+0x3a78] ;  /* 0x003a780001087983 */ /* 0x001ea80000300a00 */
[----:B------:R0:W-:Y:S04]  /*4ddd0*/  STL [R1+0x385c], R7 ;  /* 0x00385c0701007387 */ /* 0x0001e80000100800 */
[----:B0-----:R-:W4:Y:S04]  /*4dde0*/  LDL R7, [R1+0x394] ;  /* 0x0003940001077983 */ /* 0x001f280000100800 */
[----:B------:R-:W-:Y:S01]  /*4ddf0*/  STL [R1+0x3858], R6 ;  /* 0x0038580601007387 */ /* 0x000fe20000100800 */
[----:B--2---:R-:W-:Y:S03]  /*4de00*/  HMMA.16816.F32.BF16 R16, R16, R8, R20 ;  /* 0x000000081010723c */ /* 0x004fe60000041814 */
[----:B------:R-:W2:Y:S04]  /*4de10*/  LDL.LU.64 R22, [R1+0x3a70] ;  /* 0x003a700001167983 */ /* 0x000ea80000300a00 */
[----:B------:R-:W2:Y:S11]  /*4de20*/  LDL.LU.64 R20, [R1+0x3a68] ;  /* 0x003a680001147983 */ /* 0x000eb60000300a00 */
[----:B------:R-:W-:Y:S05]  /*4de30*/  @!UPT UIADD3 URZ, URZ, URZ, URZ ;  /* 0x0000003f3f3ff290 */ /* 0x000fea000fffe03f */
        /* <DEDUP_REMOVED lines=16> */
[----:B--2---:R-:W-:Y:S02]  /*4df40*/  HMMA.16816.F32.BF16 R16, R16, R8, R20 ;  /* 0x000000081010723c */ /* 0x004fe40000041814 */
[----:B------:R-:W2:Y:S11]  /*4df50*/  LDL.LU.64 R20, [R1+0x3a40] ;  /* 0x003a400001147983 */ /* 0x000eb60000300a00 */
[----:B------:R-:W-:Y:S10]  /*4df60*/  @!UPT UIADD3 URZ, URZ, URZ, URZ ;  /* 0x0000003f3f3ff290 */ /* 0x000ff4000fffe03f */
[----:B------:R2:W-:Y:S04]  /*4df70*/  STL.64 [R1+0x340], R16 ;  /* 0x0003401001007387 */ /* 0x0005e80000100a00 */
[----:B------:R-:W-:Y:S01]  /*4df80*/  STL.64 [R1+0x348], R18 ;  /* 0x0003481201007387 */ /* 0x000fe20000100a00 */
[----:B--2---:R-:W-:Y:S02]  /*4df90*/  IMAD.MOV.U32 R16, RZ, RZ, R21 ;  /* 0x000000ffff107224 */ /* 0x004fe400078e0015 */
[----:B------:R-:W-:Y:S02]  /*4dfa0*/  IMAD.MOV.U32 R17, RZ, RZ, R20 ;  /* 0x000000ffff117224 */ /* 0x000fe400078e0014 */
[----:B------:R-:W0:Y:S04]  /*4dfb0*/  LDSM.16.MT88.4 R20, [R3+0x18300] ;  /* 0x018300000314783b */ /* 0x000e280000004200 */
[----:B0-----:R-:W-:Y:S04]  /*4dfc0*/  STL.64 [R1+0x39c8], R22 ;  /* 0x0039c81601007387 */ /* 0x001fe80000100a00 */
[----:B------:R0:W-:Y:S04]  /*4dfd0*/  STL.64 [R1+0x39c0], R20 ;  /* 0x0039c01401007387 */ /* 0x0001e80000100a00 */
[----:B0-----:R-:W2:Y:S04]  /*4dfe0*/  LDL.LU R20, [R1+0xc0] ;  /* 0x0000c00001147983 */ /* 0x001ea80000300800 */
[----:B------:R-:W2:Y:S04]  /*4dff0*/  LDL.LU R21, [R1+0xc4] ;  /* 0x0000c40001157983 */ /* 0x000ea80000300800 */
[----:B------:R-:W2:Y:S04]  /*4e000*/  LDL.LU R22, [R1+0xc8] ;  /* 0x0000c80001167983 */ /* 0x000ea80000300800 */
[----:B------:R-:W2:Y:S01]  /*4e010*/  LDL.LU R23, [R1+0xcc] ;  /* 0x0000cc0001177983 */ /* 0x000ea20000300800 */
[----:B------:R-:W-:Y:S01]  /*4e020*/  HMMA.16816.F32.BF16 R24, R12, R4, R24 ;  /* 0x000000040c18723c */ /* 0x000fe20000041818 */
[----:B---3--:R-:W-:-:S02]  /*4e030*/  IMAD.MOV.U32 R19, RZ, RZ, R10 ;  /* 0x000000ffff137224 */ /* 0x008fc400078e000a */
[----:B------:R-:W-:Y:S11]  /*4e040*/  IMAD.MOV.U32 R18, RZ, RZ, R11 ;  /* 0x000000ffff127224 */ /* 0x000ff600078e000b */
[----:B------:R-:W-:Y:S09]  /*4e050*/  @!UPT UIADD3 URZ, URZ, URZ, URZ ;  /* 0x0000003f3f3ff290 */ /* 0x000ff2000fffe03f */
[----:B------:R0:W-:Y:S04]  /*4e060*/  STL.64 [R1+0x330], R24 ;  /* 0x0003301801007387 */ /* 0x0001e80000100a00 */
[----:B------:R-:W-:Y:S04]  /*4e070*/  STL.64 [R1+0x338], R26 ;  /* 0x0003381a01007387 */ /* 0x000fe80000100a00 */
[----:B0-----:R-:W3:Y:S04]  /*4e080*/  LDL.LU.64 R24, [R1+0x3a38] ;  /* 0x003a380001187983 */ /* 0x001ee80000300a00 */
[----:B------:R0:W-:Y:S01]  /*4e090*/  STL.64 [R1+0x3a28], R8 ;  /* 0x003a280801007387 */ /* 0x0001e20000100a00 */
[----:B--2---:R-:W-:Y:S03]  /*4e0a0*/  HMMA.16816.F32.BF16 R12, R12, R8, R20 ;  /* 0x000000080c0c723c */ /* 0x004fe60000041814 */
[----:B0-----:R-:W2:Y:S11]  /*4e0b0*/  LDL.LU R8, [R1+0xa0] ;  /* 0x0000a00001087983 */ /* 0x001eb60000300800 */
[----:B------:R-:W-:Y:S09]  /*4e0c0*/  @!UPT UIADD3 URZ, URZ, URZ, URZ ;  /* 0x0000003f3f3ff290 */ /* 0x000ff2000fffe03f */
[----:B------:R0:W-:Y:S04]  /*4e0d0*/  STL.64 [R1+0x310], R12 ;  /* 0x0003100c01007387 */ /* 0x0001e80000100a00 */
[----:B------:R3:W-:Y:S04]  /*4e0e0*/  STL.64 [R1+0x318], R14 ;  /* 0x0003180e01007387 */ /* 0x0007e80000100a00 */
[----:B------:R-:W2:Y:S04]  /*4e0f0*/  LDL.LU R9, [R1+0xa4] ;  /* 0x0000a40001097983 */ /* 0x000ea80000300800 */
[----:B------:R-:W2:Y:S04]  /*4e100*/  LDL.LU R10, [R1+0xa8] ;  /* 0x0000a800010a7983 */ /* 0x000ea80000300800 */
[----:B------:R-:W2:Y:S04]  /*4e110*/  LDL.LU R11, [R1+0xac] ;  /* 0x0000ac00010b7983 */ /* 0x000ea80000300800 */
[----:B0-----:R-:W4:Y:S04]  /*4e120*/  LDL.LU R12, [R1+0x80] ;  /* 0x00008000010c7983 */ /* 0x001f280000300800 */
[----:B------:R-:W4:Y:S01]  /*4e130*/  LDL.LU R13, [R1+0x84] ;  /* 0x00008400010d7983 */ /* 0x000f220000300800 */
[----:B---3--:R-:W-:-:S02]  /*4e140*/  IMAD.MOV.U32 R14, RZ, RZ, R25 ;  /* 0x000000ffff0e7224 */ /* 0x008fc400078e0019 */
[----:B------:R-:W-:Y:S01]  /*4e150*/  IMAD.MOV.U32 R15, RZ, RZ, R24 ;  /* 0x000000ffff0f7224 */ /* 0x000fe200078e0018 */
[----:B------:R-:W3:Y:S04]  /*4e160*/  LDL.LU R25, [R1+0x3a34] ;  /* 0x003a340001197983 */ /* 0x000ee80000300800 */
[----:B------:R-:W3:Y:S04]  /*4e170*/  LDL.LU R24, [R1+0x3a30] ;  /* 0x003a300001187983 */ /* 0x000ee80000300800 */
[----:B------:R-:W-:Y:S01]  /*4e180*/  STL.64 [R1+0x3a20], R14 ;  /* 0x003a200e01007387 */ /* 0x000fe20000100a00 */
[----:B------:R-:W-:-:S02]  /*4e190*/  IMAD.MOV.U32 R20, RZ, RZ, R28 ;  /* 0x000000ffff147224 */ /* 0x000fc400078e001c */
[----:B------:R-:W-:Y:S02]  /*4e1a0*/  IMAD.MOV.U32 R21, RZ, RZ, R6 ;  /* 0x000000ffff157224 */ /* 0x000fe400078e0006 */
[----:B------:R-:W-:Y:S01]  /*4e1b0*/  IMAD.MOV.U32 R23, RZ, RZ, R0 ;  /* 0x000000ffff177224 */ /* 0x000fe200078e0000 */
[----:B--2---:R-:W-:Y:S01]  /*4e1c0*/  HMMA.16816.F32.BF16 R8, R16, R4, R8 ;  /* 0x000000041008723c */ /* 0x004fe20000041808 */
[----:B----4-:R0:W-:Y:S04]  /*4e1d0*/  STL.64 [R1+0x3a18], R12 ;  /* 0x003a180c01007387 */ /* 0x0101e80000100a00 */
[----:B0-----:R-:W2:Y:S04]  /*4e1e0*/  LDL.LU R12, [R1+0x90] ;  /* 0x00009000010c7983 */ /* 0x001ea80000300800 */
[----:B------:R-:W2:Y:S04]  /*4e1f0*/  LDL.LU R13, [R1+0x94] ;  /* 0x00009400010d7983 */ /* 0x000ea80000300800 */
[----:B------:R-:W2:Y:S04]  /*4e200*/  LDL.LU R14, [R1+0x98] ;  /* 0x00009800010e7983 */ /* 0x000ea80000300800 */
[----:B------:R-:W2:Y:S04]  /*4e210*/  LDL.LU R15, [R1+0x9c] ;  /* 0x00009c00010f7983 */ /* 0x000ea80000300800 */
[----:B------:R-:W3:Y:S04]  /*4e220*/  LDL.LU R26, [R1+0xb8] ;  /* 0x0000b800011a7983 */ /* 0x000ee80000300800 */
[----:B------:R-:W3:Y:S04]  /*4e230*/  LDL.LU R27, [R1+0xbc] ;  /* 0x0000bc00011b7983 */ /* 0x000ee80000300800 */
        /* <DEDUP_REMOVED lines=8> */
[----:B------:R-:W-:Y:S04]  /*4e2c0*/  STL [R1+0x39fc], R6 ;  /* 0x0039fc0601007387 */ /* 0x000fe80000100800 */
[----:B------:R-:W-:Y:S04]  /*4e2d0*/  STL [R1+0x39f8], R0 ;  /* 0x0039f80001007387 */ /* 0x000fe80000100800 */
[----:B------:R-:W-:Y:S04]  /*4e2e0*/  STL [R1+0x39f4], R29 ;  /* 0x0039f41d01007387 */ /* 0x000fe80000100800 */
[----:B------:R-:W-:Y:S04]  /*4e2f0*/  STL [R1+0x39f0], R28 ;  /* 0x0039f01c01007387 */ /* 0x000fe80000100800 */
[----:B------:R-:W-:Y:S04]  /*4e300*/  STL [R1+0x39ec], R3 ;  /* 0x0039ec0301007387 */ /* 0x000fe80000100800 */
[----:B0-----:R0:W-:Y:S04]  /*4e310*/  STL.64 [R1+0x30], R8 ;  /* 0x0000300801007387 */ /* 0x0011e80000100a00 */
[----:B------:R1:W-:Y:S04]  /*4e320*/  STL [R1+0x38], R10 ;  /* 0x0000380a01007387 */ /* 0x0003e80000100800 */
[----:B0-----:R-:W2:Y:S01]  /*4e330*/  LDL.LU.64 R8, [R1+0x3a28] ;  /* 0x003a280001087983 */ /* 0x001ea20000300a00 */
[----:B------:R-:W-:-:S02]  /*4e340*/  IMAD.MOV.U32 R22, RZ, RZ, R2 ;  /* 0x000000ffff167224 */ /* 0x000fc400078e0002 */
[----:B------:R-:W-:-:S05]  /*4e350*/  IMAD.MOV.U32 R2, RZ, RZ, R11 ;  /* 0x000000ffff027224 */ /* 0x000fca00078e000b */
[----:B------:R-:W-:Y:S01]  /*4e360*/  STL [R1+0x3a00], R2 ;  /* 0x003a000201007387 */ /* 0x000fe20000100800 */
[----:B--2---:R-:W-:Y:S03]  /*4e370*/  HMMA.16816.F32.BF16 R16, R16, R8, R12 ;  /* 0x000000081010723c */ /* 0x004fe6000004180c */
[----:B------:R-:W3:Y:S04]  /*4e380*/  LDL.LU.64 R14, [R1+0x3a20] ;  /* 0x003a2000010e7983 */ /* 0x000ee80000300a00 */
[----:B------:R-:W3:Y:S11]  /*4e390*/  LDL.LU.64 R12, [R1+0x3a18] ;  /* 0x003a1800010c7983 */ /* 0x000ef60000300a00 */
[----:B------:R-:W-:Y:S05]  /*4e3a0*/  @!UPT UIADD3 URZ, URZ, URZ, URZ ;  /* 0x0000003f3f3ff290 */ /* 0x000fea000fffe03f */
[----:B------:R-:W-:Y:S01]  /*4e3b0*/  STL.64 [R1+0x2a0], R16 ;  /* 0x0002a01001007387 */ /* 0x000fe20000100a00 */
[----:B-1----:R-:W-:Y:S02]  /*4e3c0*/  IMAD.MOV.U32 R10, RZ, RZ, R18 ;  /* 0x000000ffff0a7224 */ /* 0x002fe400078e0012 */
[----:B------:R-:W-:Y:S02]  /*4e3d0*/  IMAD.MOV.U32 R11, RZ, RZ, R19 ;  /* 0x000000ffff0b7224 */ /* 0x000fe400078e0013 */
[----:B------:R-:W0:Y:S04]  /*4e3e0*/  LDSM.16.MT88.4 R16, [R7+0x18080] ;  /* 0x018080000710783b */ /* 0x000e280000004200 */
[----:B------:R1:W-:Y:S04]  /*4e3f0*/  STL [R1+0x37ec], R10 ;  /* 0x0037ec0a01007387 */ /* 0x0003e80000100800 */
[----:B------:R2:W-:Y:S01]  /*4e400*/  STL [R1+0x37e8], R11 ;  /* 0x0037e80b01007387 */ /* 0x0005e20000100800 */
        /* <DEDUP_REMOVED lines=8> */
[----:B---3--:R-:W-:Y:S03]  /*4e490*/  HMMA.16816.F32.BF16 R16, R12, R4, R24 ;  /* 0x000000040c10723c */ /* 0x008fe60000041818 */
[----:B------:R-:W-:Y:S11]  /*4e4a0*/  LDSM.16.MT88.4 R24, [R7+0x18200] ;  /* 0x018200000718783b */ /* 0x000ff60000004200 */
[----:B------:R-:W-:Y:S09]  /*4e4b0*/  @!UPT UIADD3 URZ, URZ, URZ, URZ ;  /* 0x0000003f3f3ff290 */ /* 0x000ff2000fffe03f */
[----:B------:R-:W-:Y:S01]  /*4e4c0*/  STL [R1+0x280], R16 ;  /* 0x0002801001007387 */ /* 0x000fe20000100800 */
[----:B-1----:R-:W-:Y:S02]  /*4e4d0*/  IMAD.MOV.U32 R10, RZ, RZ, R17 ;  /* 0x000000ffff0a7224 */ /* 0x002fe400078e0011 */
[----:B--2---:R-:W-:Y:S01]  /*4e4e0*/  IMAD.MOV.U32 R11, RZ, RZ, R18 ;  /* 0x000000ffff0b7224 */ /* 0x004fe200078e0012 */
[----:B------:R-:W-:Y:S04]  /*4e4f0*/  STL [R1+0x28c], R19 ;  /* 0x00028c1301007387 */ /* 0x000fe80000100800 */
[----:B------:R-:W0:Y:S02]  /*4e500*/  LDSM.16.MT88.4 R16, [R7+0x18100] ;  /* 0x018100000710783b */ /* 0x000e240000004200 */
[----:B0-----:R-:W-:-:S02]  /*4e510*/  IMAD.MOV.U32 R29, RZ, RZ, R16 ;  /* 0x000000ffff1d7224 */ /* 0x001fc400078e0010 */
[----:B------:R-:W-:Y:S02]  /*4e520*/  IMAD.MOV.U32 R0, RZ, RZ, R17 ;  /* 0x000000ffff007224 */ /* 0x000fe400078e0011 */
[----:B------:R-:W-:Y:S02]  /*4e530*/  IMAD.MOV.U32 R2, RZ, RZ, R18 ;  /* 0x000000ffff027224 */ /* 0x000fe400078e0012 */
[----:B------:R-:W-:Y:S02]  /*4e540*/  IMAD.MOV.U32 R6, RZ, RZ, R19 ;  /* 0x000000ffff067224 */ /* 0x000fe400078e0013 */
[----:B------:R-:W0:Y:S04]  /*4e550*/  LDSM.16.MT88.4 R16, [R7+0x18180] ;  /* 0x018180000710783b */ /* 0x000e280000004200 */
[----:B------:R-:W-:Y:S04]  /*4e560*/  STL [R1+0x37f4], R10 ;  /* 0x0037f40a01007387 */ /* 0x000fe80000100800 */
[----:B------:R-:W-:Y:S01]  /*4e570*/  STL [R1+0x37f0], R11 ;  /* 0x0037f00b01007387 */ /* 0x000fe20000100800 */
[----:B0-----:R-:W-:-:S03]  /*4e580*/  IMAD.MOV.U32 R3, RZ, RZ, R18 ;  /* 0x000000ffff037224 */ /* 0x001fc600078e0012 */
[----:B------:R-:W-:Y:S01]  /*4e590*/  STL.64 [R1], R16 ;  /* 0x0000001001007387 */ /* 0x000fe20000100a00 */
[----:B------:R-:W-:-:S03]  /*4e5a0*/  IMAD.MOV.U32 R28, RZ, RZ, R19 ;  /* 0x000000ffff1c7224 */ /* 0x000fc600078e0013 */
[----:B------:R-:W0:Y:S04]  /*4e5b0*/  LDSM.16.MT88.4 R16, [R7+0x18280] ;  /* 0x018280000710783b */ /* 0x000e280000004200 */
[----:B------:R-:W-:Y:S04]  /*4e5c0*/  STL.64 [R1+0x38b8], R26 ;  /* 0x0038b81a01007387 */ /* 0x000fe80000100a00 */
[----:B------:R1:W-:Y:S04]  /*4e5d0*/  STL.64 [R1+0x38b0], R24 ;  /* 0x0038b01801007387 */ /* 0x0003e80000100a00 */
[----:B-1----:R-:W2:Y:S04]  /*4e5e0*/  LDL.LU R24, [R1+0x170] ;  /* 0x0001700001187983 */ /* 0x002ea80000300800 */
[----:B------:R-:W2:Y:S04]  /*4e5f0*/  LDL.LU R25, [R1+0x174] ;  /* 0x0001740001197983 */ /* 0x000ea80000300800 */
[----:B------:R-:W2:Y:S04]  /*4e600*/  LDL.LU R26, [R1+0x178] ;  /* 0x00017800011a7983 */ /* 0x000ea80000300800 */
[----:B------:R-:W2:Y:S04]  /*4e610*/  LDL.LU R27, [R1+0x17c] ;  /* 0x00017c00011b7983 */ /* 0x000ea80000300800 */
[----:B0-----:R-:W-:Y:S04]  /*4e620*/  STL.64 [R1+0x3898], R18 ;  /* 0x0038981201007387 */ /* 0x001fe80000100a00 */
[----:B------:R0:W-:Y:S04]  /*4e630*/  STL.64 [R1+0x3890], R16 ;  /* 0x0038901001007387 */ /* 0x0001e80000100a00 */
[----:B0-----:R-:W3:Y:S04]  /*4e640*/  LDL.LU R16, [R1+0x140] ;  /* 0x0001400001107983 */ /* 0x001ee80000300800 */
[----:B------:R-:W3:Y:S04]  /*4e650*/  LDL.LU R17, [R1+0x144] ;  /* 0x0001440001117983 */ /* 0x000ee80000300800 */
[----:B------:R-:W3:Y:S04]  /*4e660*/  LDL.LU R18, [R1+0x148] ;  /* 0x0001480001127983 */ /* 0x000ee80000300800 */
[----:B------:R-:W3:Y:S02]  /*4e670*/  LDL.LU R19, [R1+0x14c] ;  /* 0x00014c0001137983 */ /* 0x000ee40000300800 */
[----:B---3--:R-:W-:Y:S11]  /*4e680*/  HMMA.16816.F32.BF16 R12, R12, R8, R16 ;  /* 0x000000080c0c723c */ /* 0x008ff60000041810 */
        /* <DEDUP_REMOVED lines=9> */
[----:B------:R2:W-:Y:S02]  /*4e720*/  STL.64 [R1+0x3870], R12 ;  /* 0x0038700c01007387 */ /* 0x0005e40000100a00 */
[----:B--2---:R-:W-:Y:S02]  /*4e730*/  HMMA.16816.F32.BF16 R12, R20, R4, R24 ;  /* 0x00000004140c723c */ /* 0x004fe40000041818 */
[----:B------:R-:W-:Y:S04]  /*4e740*/  STL [R1+0x39d8], R7 ;  /* 0x0039d80701007387 */ /* 0x000fe80000100800 */
[----:B------:R-:W-:Y:S11]  /*4e750*/  STL.64 [R1+0x39d0], R4 ;  /* 0x0039d00401007387 */ /* 0x000ff60000100a00 */
[----:B------:R-:W-:Y:S06]  /*4e760*/  @!UPT UIADD3 URZ, URZ, URZ, URZ ;  /* 0x0000003f3f3ff290 */ /* 0x000fec000fffe03f */
[----:B------:R0:W-:Y:S04]  /*4e770*/  STL.64 [R1+0x230], R12 ;  /* 0x0002300c01007387 */ /* 0x0001e80000100a00 */
[----:B------:R1:W-:Y:S04]  /*4e780*/  STL.64 [R1+0x238], R14 ;  /* 0x0002380e01007387 */ /* 0x0003e80000100a00 */
[----:B0-----:R-:W2:Y:S04]  /*4e790*/  LDL.LU R12, [R1+0x290] ;  /* 0x00029000010c7983 */ /* 0x001ea80000300800 */
[----:B------:R-:W2:Y:S04]  /*4e7a0*/  LDL.LU R13, [R1+0x294] ;  /* 0x00029400010d7983 */ /* 0x000ea80000300800 */
[----:B-1----:R-:W3:Y:S04]  /*4e7b0*/  LDL.LU R14, [R1+0x298] ;  /* 0x00029800010e7983 */ /* 0x002ee80000300800 */
[----:B------:R-:W3:Y:S04]  /*4e7c0*/  LDL.LU R15, [R1+0x29c] ;  /* 0x00029c00010f7983 */ /* 0x000ee80000300800 */
[----:B------:R-:W4:Y:S04]  /*4e7d0*/  LDL.LU R16, [R1+0x270] ;  /* 0x0002700001107983 */ /* 0x000f280000300800 */
[----:B------:R-:W4:Y:S04]  /*4e7e0*/  LDL.LU R17, [R1+0x274] ;  /* 0x0002740001117983 */ /* 0x000f280000300800 */
[----:B------:R-:W2:Y:S04]  /*4e7f0*/  LDL.LU R18, [R1+0x278] ;  /* 0x0002780001127983 */ /* 0x000ea80000300800 */
[----:B------:R-:W2:Y:S04]  /*4e800*/  LDL.LU R19, [R1+0x27c] ;  /* 0x00027c0001137983 */ /* 0x000ea80000300800 */
[----:B------:R-:W2:Y:S04]  /*4e810*/  LDL.LU R24, [R1] ;  /* 0x0000000001187983 */ /* 0x000ea80000300800 */
[----:B------:R-:W2:Y:S01]  /*4e820*/  LDL.LU R25, [R1+0x4] ;  /* 0x0000040001197983 */ /* 0x000ea20000300800 */
[----:B------:R-:W-:-:S02]  /*4e830*/  IMAD.MOV.U32 R26, RZ, RZ, R3 ;  /* 0x000000ffff1a7224 */ /* 0x000fc400078e0003 */
[----:B------:R-:W-:Y:S01]  /*4e840*/  IMAD.MOV.U32 R27, RZ, RZ, R28 ;  /* 0x000000ffff1b7224 */ /* 0x000fe200078e001c */
[----:B------:R-:W3:Y:S04]  /*4e850*/  LDL.LU R3, [R1+0x3a10] ;  /* 0x003a100001037983 */ /* 0x000ee80000300800 */
[----:B------:R-:W3:Y:S04]  /*4e860*/  LDL.LU R28, [R1+0x3a0c] ;  /* 0x003a0c00011c7983 */ /* 0x000ee80000300800 */
[----:B------:R-:W-:Y:S04]  /*4e870*/  STL.64 [R1+0x38e8], R26 ;  /* 0x0038e81a01007387 */ /* 0x000fe80000100a00 */
[----:B--2---:R-:W-:Y:S04]  /*4e880*/  STL.64 [R1+0x38e0], R24 ;  /* 0x0038e01801007387 */ /* 0x004fe80000100a00 */
[----:B------:R-:W-:Y:S04]  /*4e890*/  STL.64 [R1+0x38a8], R18 ;  /* 0x0038a81201007387 */ /* 0x000fe80000100a00 */
[----:B----4-:R0:W-:Y:S04]  /*4e8a0*/  STL.64 [R1+0x38a0], R16 ;  /* 0x0038a01001007387 */ /* 0x0101e80000100a00 */
[----:B0-----:R-:W2:Y:S04]  /*4e8b0*/  LDL.LU R16, [R1+0x320] ;  /* 0x0003200001107983 */ /* 0x001ea80000300800 */
[----:B------:R-:W2:Y:S04]  /*4e8c0*/  LDL.LU R17, [R1+0x324] ;  /* 0x0003240001117983 */ /* 0x000ea80000300800 */
[----:B------:R-:W4:Y:S04]  /*4e8d0*/  LDL.LU R18, [R1+0x328] ;  /* 0x0003280001127983 */ /* 0x000f280000300800 */
[----:B------:R-:W4:Y:S01]  /*4e8e0*/  LDL.LU R19, [R1+0x32c] ;  /* 0x00032c0001137983 */ /* 0x000f220000300800 */
[----:B------:R-:W-:-:S03]  /*4e8f0*/  IMAD.MOV.U32 R24, RZ, RZ, R29 ;  /* 0x000000ffff187224 */ /* 0x000fc600078e001d */
[----:B----4-:R-:W-:Y:S04]  /*4e900*/  STL.64 [R1+0x38c8], R18 ;  /* 0x0038c81201007387 */ /* 0x010fe80000100a00 */
[----:B--2---:R0:W-:Y:S04]  /*4e910*/  STL.64 [R1+0x38c0], R16 ;  /* 0x0038c01001007387 */ /* 0x0041e80000100a00 */
[----:B0-----:R-:W2:Y:S04]  /*4e920*/  LDL.LU R16, [R1+0x250] ;  /* 0x0002500001107983 */ /* 0x001ea80000300800 */
[----:B------:R-:W2:Y:S04]  /*4e930*/  LDL.LU R17, [R1+0x254] ;  /* 0x0002540001117983 */ /* 0x000ea80000300800 */
[----:B------:R-:W4:Y:S04]  /*4e940*/  LDL.LU R18, [R1+0x258] ;  /* 0x0002580001127983 */ /* 0x000f280000300800 */
[----:B------:R-:W4:Y:S01]  /*4e950*/  LDL.LU R19, [R1+0x25c] ;  /* 0x00025c0001137983 */ /* 0x000f220000300800 */
[----:B------:R-:W-:-:S02]  /*4e960*/  IMAD.MOV.U32 R26, RZ, RZ, R2 ;  /* 0x000000ffff1a7224 */ /* 0x000fc400078e0002 */
[----:B------:R-:W-:Y:S01]  /*4e970*/  IMAD.MOV.U32 R27, RZ, RZ, R6 ;  /* 0x000000ffff1b7224 */ /* 0x000fe200078e0006 */
[----:B------:R-:W2:Y:S01]  /*4e980*/  LDL.LU R29, [R1+0x3a08] ;  /* 0x003a0800011d7983 */ /* 0x000ea20000300800 */
[----:B------:R-:W-:-:S03]  /*4e990*/  IMAD.MOV.U32 R25, RZ, RZ, R0 ;  /* 0x000000ffff197224 */ /* 0x000fc600078e0000 */
[----:B------:R-:W3:Y:S04]  /*4e9a0*/  LDL.LU R0, [R1+0x3a04] ;  /* 0x003a040001007983 */ /* 0x000ee80000300800 */
[----:B------:R-:W3:Y:S04]  /*4e9b0*/  LDL.LU R2, [R1+0x3a00] ;  /* 0x003a000001027983 */ /* 0x000ee80000300800 */
[----:B------:R-:W3:Y:S04]  /*4e9c0*/  LDL.LU R6, [R1+0x39fc] ;  /* 0x0039fc0001067983 */ /* 0x000ee80000300800 */
[----:B------:R-:W-:Y:S04]  /*4e9d0*/  STL.64 [R1+0x3918], R26 ;  /* 0x0039181a01007387 */ /* 0x000fe80000100a00 */
[----:B------:R-:W-:Y:S04]  /*4e9e0*/  STL.64 [R1+0x3910], R24 ;  /* 0x0039101801007387 */ /* 0x000fe80000100a00 */
[----:B----4-:R-:W-:Y:S04]  /*4e9f0*/  STL.64 [R1+0x38d8], R18 ;  /* 0x0038d81201007387 */ /* 0x010fe80000100a00 */
[----:B--2---:R0:W-:Y:S04]  /*4ea00*/  STL.64 [R1+0x38d0], R16 ;  /* 0x0038d01001007387 */ /* 0x0041e80000100a00 */
[----:B0-----:R-:W2:Y:S04]  /*4ea10*/  LDL.LU R16, [R1+0x260] ;  /* 0x0002600001107983 */ /* 0x001ea80000300800 */
[----:B------:R-:W2:Y:S04]  /*4ea20*/  LDL.LU R17, [R1+0x264] ;  /* 0x0002640001117983 */ /* 0x000ea80000300800 */
[----:B------:R-:W4:Y:S04]  /*4ea30*/  LDL.LU R18, [R1+0x268] ;  /* 0x0002680001127983 */ /* 0x000f280000300800 */
[----:B------:R-:W4:Y:S01]  /*4ea40*/  LDL.LU R19, [R1+0x26c] ;  /* 0x00026c0001137983 */ /* 0x000f220000300800 */
[----:B---3--:R-:W-:-:S02]  /*4ea50*/  IMAD.MOV.U32 R24, RZ, RZ, R0 ;  /* 0x000000ffff187224 */ /* 0x008fc400078e0000 */
[----:B------:R-:W-:Y:S01]  /*4ea60*/  IMAD.MOV.U32 R26, RZ, RZ, R28 ;  /* 0x000000ffff1a7224 */ /* 0x000fe200078e001c */
[----:B------:R-:W3:Y:S01]  /*4ea70*/  LDL.LU R0, [R1+0x39f8] ;  /* 0x0039f80001007983 */ /* 0x000ee20000300800 */
[----:B------:R-:W-:Y:S02]  /*4ea80*/  IMAD.MOV.U32 R27, RZ, RZ, R3 ;  /* 0x000000ffff1b7224 */ /* 0x000fe400078e0003 */
[----:B------:R-:W-:Y:S02]  /*4ea90*/  IMAD.MOV.U32 R25, RZ, RZ, R29 ;  /* 0x000000ffff197224 */ /* 0x000fe400078e001d */
        /* <DEDUP_REMOVED lines=17> */
[----:B------:R-:W2:Y:S04]  /*4ebb0*/  LDL.LU R24, [R1+0x30] ;  /* 0x0000300001187983 */ /* 0x000ea80000300800 */
[----:B------:R-:W2:Y:S04]  /*4ebc0*/  LDL.LU R25, [R1+0x34] ;  /* 0x0000340001197983 */ /* 0x000ea80000300800 */
[----:B------:R-:W2:Y:S01]  /*4ebd0*/  LDL.LU R26, [R1+0x38] ;  /* 0x00003800011a7983 */ /* 0x000ea20000300800 */
[----:B------:R-:W-:-:S03]  /*4ebe0*/  IMAD.MOV.U32 R27, RZ, RZ, R2 ;  /* 0x000000ffff1b7224 */ /* 0x000fc600078e0002 */
[----:B------:R-:W3:Y:S04]  /*4ebf0*/  LDL.LU R2, [R1+0x39e8] ;  /* 0x0039e80001027983 */ /* 0x000ee80000300800 */
[----:B--2---:R-:W-:Y:S04]  /*4ec00*/  STL.64 [R1+0x3978], R26 ;  /* 0x0039781a01007387 */ /* 0x004fe80000100a00 */
[----:B------:R-:W-:Y:S04]  /*4ec10*/  STL.64 [R1+0x3970], R24 ;  /* 0x0039701801007387 */ /* 0x000fe80000100a00 */
[----:B----4-:R-:W-:Y:S04]  /*4ec20*/  STL.64 [R1+0x3928], R18 ;  /* 0x0039281201007387 */ /* 0x010fe80000100a00 */
[----:B------:R0:W-:Y:S04]  /*4ec30*/  STL.64 [R1+0x3920], R16 ;  /* 0x0039201001007387 */ /* 0x0001e80000100a00 */
[----:B0-----:R-:W2:Y:S04]  /*4ec40*/  LDL.LU R16, [R1+0x180] ;  /* 0x0001800001107983 */ /* 0x001ea80000300800 */
[----:B------:R-:W2:Y:S04]  /*4ec50*/  LDL.LU R17, [R1+0x184] ;  /* 0x0001840001117983 */ /* 0x000ea80000300800 */
[----:B------:R-:W4:Y:S04]  /*4ec60*/  LDL.LU R18, [R1+0x188] ;  /* 0x0001880001127983 */ /* 0x000f280000300800 */
[----:B------:R-:W4:Y:S01]  /*4ec70*/  LDL.LU R19, [R1+0x18c] ;  /* 0x00018c0001137983 */ /* 0x000f220000300800 */
[----:B---3--:R-:W-:-:S02]  /*4ec80*/  IMAD.MOV.U32 R26, RZ, RZ, R0 ;  /* 0x000000ffff1a7224 */ /* 0x008fc400078e0000 */
[----:B------:R-:W-:Y:S02]  /*4ec90*/  IMAD.MOV.U32 R27, RZ, RZ, R6 ;  /* 0x000000ffff1b7224 */ /* 0x000fe400078e0006 */
[----:B------:R-:W-:Y:S02]  /*4eca0*/  IMAD.MOV.U32 R24, RZ, RZ, R28 ;  /* 0x000000ffff187224 */ /* 0x000fe400078e001c */
[----:B------:R-:W-:Y:S01]  /*4ecb0*/  IMAD.MOV.U32 R25, RZ, RZ, R29 ;  /* 0x000000ffff197224 */ /* 0x000fe200078e001d */
        /* <DEDUP_REMOVED lines=25> */
[----:B----4-:R-:W-:Y:S04]  /*4ee50*/  STL.64 [R1+0x3958], R18 ;  /* 0x0039581201007387 */ /* 0x010fe80000100a00 */
[----:B------:R0:W-:Y:S04]  /*4ee60*/  STL.64 [R1+0x3950], R16 ;  /* 0x0039501001007387 */ /* 0x0001e80000100a00 */
        /* <DEDUP_REMOVED lines=9> */
[----:B------:R-:W4:Y:S01]  /*4ef00*/  LDL.LU R19, [R1+0x10c] ;  /* 0x00010c0001137983 */ /* 0x000f220000300800 */
[----:B------:R-:W-:Y:S03]  /*4ef10*/  HMMA.16816.F32.BF16 R20, R20, R8, R4 ;  /* 0x000000081414723c */ /* 0x000fe60000041804 */
        /* <DEDUP_REMOVED lines=10> */
[----:B------:R-:W2:Y:S04]  /*4efc0*/  LDL.LU R18, [R1+0x118] ;  /* 0x0001180001127983 */ /* 0x000ea80000300800 */
[----:B------:R-:W2:Y:S04]  /*4efd0*/  LDL.LU R19, [R1+0x11c] ;  /* 0x00011c0001137983 */ /* 0x000ea80000300800 */
[----:B------:R-:W-:Y:S04]  /*4efe0*/  STL.64 [R1+0x3888], R14 ;  /* 0x0038880e01007387 */ /* 0x000fe80000100a00 */
[----:B------:R0:W-:Y:S04]  /*4eff0*/  STL.64 [R1+0x3880], R12 ;  /* 0x0038800c01007387 */ /* 0x0001e80000100a00 */
[----:B0-----:R-:W4:Y:S04]  /*4f000*/  LDL.LU R12, [R1+0x2f0] ;  /* 0x0002f000010c7983 */ /* 0x001f280000300800 */
[----:B------:R-:W4:Y:S04]  /*4f010*/  LDL.LU R13, [R1+0x2f4] ;  /* 0x0002f400010d7983 */ /* 0x000f280000300800 */
[----:B------:R-:W4:Y:S04]  /*4f020*/  LDL.LU R14, [R1+0x2f8] ;  /* 0x0002f800010e7983 */ /* 0x000f280000300800 */
[----:B------:R-:W4:Y:S04]  /*4f030*/  LDL.LU R15, [R1+0x2fc] ;  /* 0x0002fc00010f7983 */ /* 0x000f280000300800 */
[----:B------:R-:W2:Y:S04]  /*4f040*/  LDL.LU R7, [R1+0x39d8] ;  /* 0x0039d80001077983 */ /* 0x000ea80000300800 */
        /* <DEDUP_REMOVED lines=70> */
[----:B------:R0:W-:Y:S01]  /*4f4b0*/  STL.64 [R1+0xb0], R24 ;  /* 0x0000b01801007387 */ /* 0x0001e20000100a00 */
[----:B------:R-:W-:-:S03]  /*4f4c0*/  IMAD.MOV.U32 R6, RZ, RZ, R27 ;  /* 0x000000ffff067224 */ /* 0x000fc600078e001b */
[----:B------:R-:W2:Y:S04]  /*4f4d0*/  LDL.LU.64 R26, [R1+0x3918] ;  /* 0x00391800011a7983 */ /* 0x000ea80000300a00 */
[----:B0-----:R-:W2:Y:S02]  /*4f4e0*/  LDL.LU.64 R24, [R1+0x3910] ;  /* 0x0039100001187983 */ /* 0x001ea40000300a00 */
        /* <DEDUP_REMOVED lines=23> */
[----:B------:R-:W2:Y:S01]  /*4f660*/  LDL.LU.64 R18, [R1+0x38c8] ;  /* 0x0038c80001127983 */ /* 0x000ea20000300a00 */
[----:B------:R-:W2:Y:S11]  /*4f670*/  LDL.LU.64 R16, [R1+0x38c0] ;  /* 0x0038c00001107983 */ /* 0x000eb60000300a00 */
[----:B------:R-:W-:Y:S09]  /*4f680*/  @!UPT UIADD3 URZ, URZ, URZ, URZ ;  /* 0x0000003f3f3ff290 */ /* 0x000ff2000fffe03f */
[----:B------:R-:W-:Y:S01]  /*4f690*/  STL.64 [R1+0x140], R24 ;  /* 0x0001401801007387 */ /* 0x000fe20000100a00 */
[----:B------:R0:W-:Y:S03]  /*4f6a0*/  STL.64 [R1+0x148], R26 ;  /* 0x0001481a01007387 */ /* 0x0001e60000100a00 */
[----:B0-----:R-:W2:Y:S01]  /*4f6b0*/  LDL.LU.64 R26, [R1+0x38b8] ;  /* 0x0038b800011a7983 */ /* 0x001ea20000300a00 */
[----:B------:R-:W2:Y:S02]  /*4f6c0*/  LDL.LU.64 R24, [R1+0x38b0] ;  /* 0x0038b00001187983 */ /* 0x000ea40000300a00 */
[C---:B--2---:R-:W-:Y:S11]  /*4f6d0*/  HMMA.16816.F32.BF16 R16, R24.reuse, R4, R16 ;  /* 0x000000041810723c */ /* 0x044ff60000041810 */
[----:B------:R-:W-:Y:S11]  /*4f6e0*/  @!UPT UIADD3 URZ, URZ, URZ, URZ ;  /* 0x0000003f3f3ff290 */ /* 0x000ff6000fffe03f */
[----:B------:R-:W-:Y:S01]  /*4f6f0*/  @!UPT UIADD3 URZ, URZ, URZ, URZ ;  /* 0x0000003f3f3ff290 */ /* 0x000fe2000fffe03f */
[----:B------:R-:W-:Y:S01]  /*4f700*/  STL.64 [R1+0x130], R16 ;  /* 0x0001301001007387 */ /* 0x000fe20000100a00 */
[----:B------:R0:W-:Y:S03]  /*4f710*/  STL.64 [R1+0x138], R18 ;  /* 0x0001381201007387 */ /* 0x0001e60000100a00 */
[----:B0-----:R-:W2:Y:S01]  /*4f720*/  LDL.LU.64 R18, [R1+0x38a8] ;  /* 0x0038a80001127983 */ /* 0x001ea20000300a00 */
[----:B------:R-:W2:Y:S02]  /*4f730*/  LDL.LU.64 R16, [R1+0x38a0] ;  /* 0x0038a00001107983 */ /* 0x000ea40000300a00 */
[----:B--2---:R-:W-:Y:S01]  /*4f740*/  HMMA.16816.F32.BF16 R24, R24, R8, R16 ;  /* 0x000000081818723c */ /* 0x004fe20000041810 */
[----:B------:R-:W4:Y:S01]  /*4f750*/  LDL.LU.64 R18, [R1+0x3898] ;  /* 0x0038980001127983 */ /* 0x000f220000300a00 */
[----:B------:R-:W4:Y:S11]  /*4f760*/  LDL.LU.64 R16, [R1+0x3890] ;  /* 0x0038900001107983 */ /* 0x000f360000300a00 */
[----:B------:R-:W-:Y:S10]  /*4f770*/  @!UPT UIADD3 URZ, URZ, URZ, URZ ;  /* 0x0000003f3f3ff290 */ /* 0x000ff4000fffe03f */
[----:B------:R0:W-:Y:S01]  /*4f780*/  STL.64 [R1+0x120], R24 ;  /* 0x0001201801007387 */ /* 0x0001e20000100a00 */
[----:B------:R1:W-:Y:S03]  /*4f790*/  STL.64 [R1+0x128], R26 ;  /* 0x0001281a01007387 */ /* 0x0003e60000100a00 */
[----:B0-----:R-:W2:Y:S01]  /*4f7a0*/  LDL.LU R24, [R1+0x2c0] ;  /* 0x0002c00001187983 */ /* 0x001ea20000300800 */
[----:B------:R-:W2:Y:S02]  /*4f7b0*/  LDL.LU R25, [R1+0x2c4] ;  /* 0x0002c40001197983 */ /* 0x000ea40000300800 */
[----:B-1----:R-:W2:Y:S02]  /*4f7c0*/  LDL.LU R26, [R1+0x2c8] ;  /* 0x0002c800011a7983 */ /* 0x002ea40000300800 */
[----:B------:R-:W2:Y:S01]  /*4f7d0*/  LDL.LU R27, [R1+0x2cc] ;  /* 0x0002cc00011b7983 */ /* 0x000ea20000300800 */
[C---:B----4-:R-:W-:Y:S11]  /*4f7e0*/  HMMA.16816.F32.BF16 R12, R16.reuse, R4, R12 ;  /* 0x00000004100c723c */ /* 0x050ff6000004180c */
[----:B------:R-:W-:Y:S11]  /*4f7f0*/  @!UPT UIADD3 URZ, URZ, URZ, URZ ;  /* 0x0000003f3f3ff290 */ /* 0x000ff6000fffe03f */
[----:B------:R-:W-:Y:S01]  /*4f800*/  @!UPT UIADD3 URZ, URZ, URZ, URZ ;  /* 0x0000003f3f3ff290 */ /* 0x000fe2000fffe03f */
[----:B------:R-:W-:Y:S01]  /*4f810*/  STL.64 [R1+0x110], R12 ;  /* 0x0001100c01007387 */ /* 0x000fe20000100a00 */
[----:B------:R0:W-:Y:S03]  /*4f820*/  STL.64 [R1+0x118], R14 ;  /* 0x0001180e01007387 */ /* 0x0001e60000100a00 */
[----:B0-----:R-:W4:Y:S01]  /*4f830*/  LDL.LU.64 R14, [R1+0x3888] ;  /* 0x00388800010e7983 */ /* 0x001f220000300a00 */
[----:B------:R-:W4:Y:S02]  /*4f840*/  LDL.LU.64 R12, [R1+0x3880] ;  /* 0x00388000010c7983 */ /* 0x000f240000300a00 */
[----:B----4-:R-:W-:Y:S01]  /*4f850*/  HMMA.16816.F32.BF16 R16, R16, R8, R12 ;  /* 0x000000081010723c */ /* 0x010fe2000004180c */
[----:B------:R-:W3:Y:S01]  /*4f860*/  LDL.LU.64 R14, [R1+0x3878] ;  /* 0x00387800010e7983 */ /* 0x000ee20000300a00 */
[----:B------:R-:W3:Y:S11]  /*4f870*/  LDL.LU.64 R12, [R1+0x3870] ;  /* 0x00387000010c7983 */ /* 0x000ef60000300a00 */
[----:B------:R-:W-:Y:S10]  /*4f880*/  @!UPT UIADD3 URZ, URZ, URZ, URZ ;  /* 0x0000003f3f3ff290 */ /* 0x000ff4000fffe03f */
[----:B------:R0:W-:Y:S01]  /*4f890*/  STL.64 [R1+0x100], R16 ;  /* 0x0001001001007387 */ /* 0x0001e20000100a00 */
[----:B------:R1:W-:Y:S03]  /*4f8a0*/  STL.64 [R1+0x108], R18 ;  /* 0x0001081201007387 */ /* 0x0003e60000100a00 */
[----:B0-----:R-:W4:Y:S01]  /*4f8b0*/  LDL.LU R16, [R1+0x2b0] ;  /* 0x0002b00001107983 */ /* 0x001f220000300800 */
[----:B------:R-:W4:Y:S02]  /*4f8c0*/  LDL.LU R17, [R1+0x2b4] ;  /* 0x0002b40001117983 */ /* 0x000f240000300800 */
[----:B-1----:R-:W4:Y:S01]  /*4f8d0*/  LDL.LU R18, [R1+0x2b8] ;  /* 0x0002b80001127983 */ /* 0x002f220000300800 */
[C---:B---3--:R-:W-:Y:S11]  /*4f8e0*/  HMMA.16816.F32.BF16 R20, R12.reuse, R4, R20 ;  /* 0x000000040c14723c */ /* 0x048ff60000041814 */
[----:B------:R-:W-:Y:S11]  /*4f8f0*/  @!UPT UIADD3 URZ, URZ, URZ, URZ ;  /* 0x0000003f3f3ff290 */ /* 0x000ff6000fffe03f */
[----:B------:R-:W-:Y:S01]  /*4f900*/  @!UPT UIADD3 URZ, URZ, URZ, URZ ;  /* 0x0000003f3f3ff290 */ /* 0x000fe2000fffe03f */
[----:B------:R-:W-:Y:S01]  /*4f910*/  STL.64 [R1+0xf0], R20 ;  /* 0x0000f01401007387 */ /* 0x000fe20000100a00 */
[----:B------:R-:W-:Y:S02]  /*4f920*/  STL.64 [R1+0xf8], R22 ;  /* 0x0000f81601007387 */ /* 0x000fe40000100a00 */
[----:B------:R-:W0:Y:S01]  /*4f930*/  LDSM.16.MT88.4 R20, [R3+0x1c080] ;  /* 0x01c080000314783b */ /* 0x000e220000004200 */
[----:B--2---:R-:W-:Y:S03]  /*4f940*/  HMMA.16816.F32.BF16 R12, R12, R8, R24 ;  /* 0x000000080c0c723c */ /* 0x004fe60000041818 */
[----:B0-----:R-:W-:Y:S01]  /*4f950*/  IMAD.MOV.U32 R11, RZ, RZ, R22 ;  /* 0x000000ffff0b7224 */ /* 0x001fe200078e0016 */
[----:B------:R0:W-:Y:S01]  /*4f960*/  STL.64 [R1+0xa0], R20 ;  /* 0x0000a01401007387 */ /* 0x0001e20000100a00 */
[----:B------:R-:W-:Y:S02]  /*4f970*/  IMAD.MOV.U32 R10, RZ, RZ, R23 ;  /* 0x000000ffff0a7224 */ /* 0x000fe400078e0017 */
[----:B------:R-:W4:Y:S01]  /*4f980*/  LDL.LU.64 R22, [R1+0x3868] ;  /* 0x0038680001167983 */ /* 0x000f220000300a00 */
[----:B0-----:R-:W4:Y:S02]  /*4f990*/  LDL.LU.64 R20, [R1+0x3860] ;  /* 0x0038600001147983 */ /* 0x001f240000300a00 */
[----:B------:R0:W-:Y:S02]  /*4f9a0*/  STL [R1+0x3804], R10 ;  /* 0x0038040a01007387 */ /* 0x0001e40000100800 */
[----:B------:R-:W-:Y:S11]  /*4f9b0*/  STL [R1+0x3800], R11 ;  /* 0x0038000b01007387 */ /* 0x000ff60000100800 */
[----:B------:R-:W-:Y:S01]  /*4f9c0*/  STL.64 [R1+0xe0], R12 ;  /* 0x0000e00c01007387 */ /* 0x000fe20000100a00 */
[----:B------:R-:W2:Y:S01]  /*4f9d0*/  LDL.LU R24, [R1+0x2e0] ;  /* 0x0002e00001187983 */ /* 0x000ea20000300800 */
[----:B------:R-:W-:-:S02]  /*4f9e0*/  IMAD.MOV.U32 R19, RZ, RZ, R0 ;  /* 0x000000ffff137224 */ /* 0x000fc400078e0000 */
[----:B------:R-:W-:Y:S02]  /*4f9f0*/  IMAD.MOV.U32 R0, RZ, RZ, R14 ;  /* 0x000000ffff007224 */ /* 0x000fe400078e000e */
[----:B0-----:R-:W-:Y:S02]  /*4fa00*/  IMAD.MOV.U32 R10, RZ, RZ, R3 ;  /* 0x000000ffff0a7224 */ /* 0x001fe400078e0003 */
[----:B------:R-:W-:-:S03]  /*4fa10*/  IMAD.MOV.U32 R3, RZ, RZ, R15 ;  /* 0x000000ffff037224 */ /* 0x000fc600078e000f */
[----:B------:R-:W0:Y:S01]  /*4fa20*/  LDSM.16.MT88.4 R12, [R10+0x1c100] ;  /* 0x01c100000a0c783b */ /* 0x000e220000004200 */
[----:B------:R-:W-:Y:S02]  /*4fa30*/  IMAD.MOV.U32 R25, RZ, RZ, R29 ;  /* 0x000000ffff197224 */ /* 0x000fe400078e001d */
[----:B------:R-:W-:Y:S02]  /*4fa40*/  IMAD.MOV.U32 R26, RZ, RZ, R28 ;  /* 0x000000ffff1a7224 */ /* 0x000fe400078e001c */
[----:B------:R-:W-:-:S05]  /*4fa50*/  IMAD.MOV.U32 R27, RZ, RZ, R2 ;  /* 0x000000ffff1b7224 */ /* 0x000fca00078e0002 */
[----:B------:R-:W-:Y:S01]  /*4fa60*/  STL.64 [R1+0x3850], R26 ;  /* 0x0038501a01007387 */ /* 0x000fe20000100a00 */
[----:B0-----:R-:W-:Y:S02]  /*4fa70*/  IMAD.MOV.U32 R2, RZ, RZ, R14 ;  /* 0x000000ffff027224 */ /* 0x001fe400078e000e */
[----:B------:R-:W-:Y:S02]  /*4fa80*/  IMAD.MOV.U32 R29, RZ, RZ, R12 ;  /* 0x000000ffff1d7224 */ /* 0x000fe400078e000c */
[----:B------:R-:W-:Y:S02]  /*4fa90*/  IMAD.MOV.U32 R28, RZ, RZ, R13 ;  /* 0x000000ffff1c7224 */ /* 0x000fe400078e000d */
[----:B------:R-:W-:Y:S02]  /*4faa0*/  IMAD.MOV.U32 R11, RZ, RZ, R15 ;  /* 0x000000ffff0b7224 */ /* 0x000fe400078e000f */
[----:B----4-:R-:W-:Y:S01]  /*4fab0*/  HMMA.16816.F32.BF16 R12, R20, R4, R16 ;  /* 0x00000004140c723c */ /* 0x010fe20000041810 */
[----:B--2---:R-:W-:Y:S01]  /*4fac0*/  STL.64 [R1+0x3848], R24 ;  /* 0x0038481801007387 */ /* 0x004fe20000100a00 */
[----:B------:R0:W-:Y:S02]  /*4fad0*/  STL [R1+0x35b4], R3 ;  /* 0x0035b40301007387 */ /* 0x0001e40000100800 */
[----:B------:R1:W-:Y:S02]  /*4fae0*/  STL [R1+0x35b0], R0 ;  /* 0x0035b00001007387 */ /* 0x0003e40000100800 */
[----:B------:R-:W-:Y:S11]  /*4faf0*/  STL [R1+0x3808], R11 ;  /* 0x0038080b01007387 */ /* 0x000ff60000100800 */
[----:B------:R-:W-:Y:S06]  /*4fb00*/  @!UPT UIADD3 URZ, URZ, URZ, URZ ;  /* 0x0000003f3f3ff290 */ /* 0x000fec000fffe03f */
[----:B------:R-:W-:Y:S01]  /*4fb10*/  STL [R1+0xd0], R12 ;  /* 0x0000d00c01007387 */ /* 0x000fe20000100800 */
[----:B------:R-:W2:Y:S02]  /*4fb20*/  LDL.LU R16, [R1+0xb0] ;  /* 0x0000b00001107983 */ /* 0x000ea40000300800 */
[----:B------:R-:W2:Y:S02]  /*4fb30*/  LDL.LU R17, [R1+0xb4] ;  /* 0x0000b40001117983 */ /* 0x000ea40000300800 */
[----:B------:R-:W-:Y:S02]  /*4fb40*/  IMAD.MOV.U32 R18, RZ, RZ, R7 ;  /* 0x000000ffff127224 */ /* 0x000fe400078e0007 */
[----:B------:R-:W-:Y:S01]  /*4fb50*/  IMAD.MOV.U32 R19, RZ, RZ, R6 ;  /* 0x000000ffff137224 */ /* 0x000fe200078e0006 */
[----:B------:R-:W3:Y:S01]  /*4fb60*/  LDL.LU R7, [R1+0x385c] ;  /* 0x00385c0001077983 */ /* 0x000ee20000300800 */
[----:B------:R-:W4:Y:S03]  /*4fb70*/  LDL.LU R6, [R1+0x3858] ;  /* 0x0038580001067983 */ /* 0x000f260000300800 */
[----:B------:R1:W-:Y:S01]  /*4fb80*/  STL.64 [R1+0x3820], R18 ;  /* 0x0038201201007387 */ /* 0x0003e20000100a00 */
[----:B0-----:R-:W-:-:S02]  /*4fb90*/  IMAD.MOV.U32 R3, RZ, RZ, R13 ;  /* 0x000000ffff037224 */ /* 0x001fc400078e000d */
[----:B-1----:R-:W-:Y:S02]  /*4fba0*/  IMAD.MOV.U32 R0, RZ, RZ, R14 ;  /* 0x000000ffff007224 */ /* 0x002fe400078e000e */
[----:B------:R-:W-:Y:S02]  /*4fbb0*/  IMAD.MOV.U32 R4, RZ, RZ, R15 ;  /* 0x000000ffff047224 */ /* 0x000fe400078e000f */
[----:B------:R-:W-:-:S05]  /*4fbc0*/  IMAD.MOV.U32 R18, RZ, RZ, R10 ;  /* 0x000000ffff127224 */ /* 0x000fca00078e000a */
[----:B------:R-:W0:Y:S04]  /*4fbd0*/  LDSM.16.MT88.4 R12, [R18+0x1c180] ;  /* 0x01c18000120c783b */ /* 0x000e280000004200 */
[----:B------:R-:W1:Y:S01]  /*4fbe0*/  LDSM.16.MT88.4 R24, [R18+0x1c200] ;  /* 0x01c200001218783b */ /* 0x000e620000004200 */
[----:B------:R-:W-:Y:S02]  /*4fbf0*/  IMAD.MOV.U32 R19, RZ, RZ, R2 ;  /* 0x000000ffff137224 */ /* 0x000fe400078e0002 */
[----:B0-----:R-:W-:Y:S02]  /*4fc00*/  IMAD.MOV.U32 R10, RZ, RZ, R15 ;  /* 0x000000ffff0a7224 */ /* 0x001fe400078e000f */
[----:B------:R-:W-:Y:S02]  /*4fc10*/  IMAD.MOV.U32 R11, RZ, RZ, R12 ;  /* 0x000000ffff0b7224 */ /* 0x000fe400078e000c */
[----:B-1----:R-:W-:-:S02]  /*4fc20*/  IMAD.MOV.U32 R12, RZ, RZ, R27 ;  /* 0x000000ffff0c7224 */ /* 0x002fc400078e001b */
[----:B------:R-:W-:Y:S01]  /*4fc30*/  IMAD.MOV.U32 R15, RZ, RZ, R24 ;  /* 0x000000ffff0f7224 */ /* 0x000fe200078e0018 */
[----:B--2---:R-:W-:Y:S01]  /*4fc40*/  STL.64 [R1+0x3818], R16 ;  /* 0x0038181001007387 */ /* 0x004fe20000100a00 */
[----:B------:R-:W-:Y:S02]  /*4fc50*/  STL [R1+0x36d0], R4 ;  /* 0x0036d00401007387 */ /* 0x000fe40000100800 */
[----:B------:R-:W-:Y:S02]  /*4fc60*/  STL [R1+0x36cc], R0 ;  /* 0x0036cc0001007387 */ /* 0x000fe40000100800 */
[----:B------:R-:W-:Y:S01]  /*4fc70*/  STL [R1+0x36c8], R3 ;  /* 0x0036c80301007387 */ /* 0x000fe20000100800 */
[----:B------:R0:W-:Y:S01]  /*4fc80*/  STL [R1+0x94], R13 ;  /* 0x0000940d01007387 */ /* 0x0001e20000100800 */
[----:B------:R1:W-:Y:S02]  /*4fc90*/  STL [R1+0x98], R14 ;  /* 0x0000980e01007387 */ /* 0x0003e40000100800 */
[----:B------:R-:W-:Y:S02]  /*4fca0*/  STL [R1+0x3828], R19 ;  /* 0x0038281301007387 */ /* 0x000fe40000100800 */
[----:B------:R-:W-:Y:S01]  /*4fcb0*/  STL [R1+0x3810], R10 ;  /* 0x0038100a01007387 */ /* 0x000fe20000100800 */
[----:B------:R-:W-:Y:S01]  /*4fcc0*/  STL [R1+0x380c], R11 ;  /* 0x00380c0b01007387 */ /* 0x000fe20000100800 */
[----:B0-----:R-:W-:-:S02]  /*4fcd0*/  IMAD.MOV.U32 R13, RZ, RZ, R26 ;  /* 0x000000ffff0d7224 */ /* 0x001fc400078e001a */
[----:B-1----:R-:W-:Y:S01]  /*4fce0*/  IMAD.MOV.U32 R14, RZ, RZ, R25 ;  /* 0x000000ffff0e7224 */ /* 0x002fe200078e0019 */
[----:B------:R-:W2:Y:S01]  /*4fcf0*/  LDL.LU.64 R26, [R1+0x3850] ;  /* 0x00385000011a7983 */ /* 0x000ea20000300a00 */
[----:B------:R-:W2:Y:S03]  /*4fd00*/  LDL.LU.64 R24, [R1+0x3848] ;  /* 0x0038480001187983 */ /* 0x000ea60000300a00 */
[----:B------:R-:W-:Y:S01]  /*4fd10*/  STL.64 [R1+0x3838], R14 ;  /* 0x0038380e01007387 */ /* 0x000fe20000100a00 */
[----:B------:R-:W-:Y:S02]  /*4fd20*/  STL.64 [R1+0x3830], R12 ;  /* 0x0038300c01007387 */ /* 0x000fe40000100a00 */
[----:B------:R-:W0:Y:S02]  /*4fd30*/  LDSM.16.MT88.4 R12, [R18+0x1c280] ;  /* 0x01c28000120c783b */ /* 0x000e240000004200 */
[----:B0-----:R-:W-:Y:S02]  /*4fd40*/  STL.64 [R1+0x70], R12 ;  /* 0x0000700c01007387 */ /* 0x001fe40000100a00 */
[----:B------:R-:W-:Y:S02]  /*4fd50*/  STL.64 [R1+0x78], R14 ;  /* 0x0000780e01007387 */ /* 0x000fe40000100a00 */
[----:B------:R-:W-:Y:S02]  /*4fd60*/  LDSM.16.MT88.4 R12, [R18+0x1c300] ;  /* 0x01c30000120c783b */ /* 0x000fe40000004200 */
[----:B------:R-:W0:Y:S01]  /*4fd70*/  LDSM.16.MT88.4 R16, [R18+0x1c380] ;  /* 0x01c380001210783b */ /* 0x000e220000004200 */
[----:B--2---:R-:W-:Y:S07]  /*4fd80*/  HMMA.16816.F32.BF16 R8, R20, R8, R24 ;  /* 0x000000081408723c */ /* 0x004fee0000041818 */
[----:B----4-:R-:W-:-:S02]  /*4fd90*/  IMAD.MOV.U32 R26, RZ, RZ, R6 ;  /* 0x000000ffff1a7224 */ /* 0x010fc400078e0006 */
[----:B---3--:R-:W-:Y:S11]  /*4fda0*/  IMAD.MOV.U32 R27, RZ, RZ, R7 ;  /* 0x000000ffff1b7224 */ /* 0x008ff600078e0007 */
[----:B------:R-:W-:Y:S03]  /*4fdb0*/  @!UPT UIADD3 URZ, URZ, URZ, URZ ;  /* 0x0000003f3f3ff290 */ /* 0x000fe6000fffe03f */
[----:B------:R1:W-:Y:S01]  /*4fdc0*/  STL.64 [R1+0xc0], R8 ;  /* 0x0000c00801007387 */ /* 0x0003e20000100a00 */
[----:B------:R-:W2:Y:S02]  /*4fdd0*/  LDL.LU R24, [R1+0x350] ;  /* 0x0003500001187983 */ /* 0x000ea40000300800 */
[----:B------:R-:W2:Y:S02]  /*4fde0*/  LDL.LU R25, [R1+0x354] ;  /* 0x0003540001197983 */ /* 0x000ea40000300800 */
[----:B------:R-:W2:Y:S01]  /*4fdf0*/  LDL.LU R6, [R1+0x3844] ;  /* 0x0038440001067983 */ /* 0x000ea20000300800 */
[----:B------:R-:W2:Y:S04]  /*4fe00*/  LDL.LU R7, [R1+0x3840] ;  /* 0x0038400001077983 */ /* 0x000ea80000300800 */
[----:B-1----:R-:W3:Y:S01]  /*4fe10*/  LDL R9, [R1+0x394] ;  /* 0x0003940001097983 */ /* 0x002ee20000100800 */
[----:B------:R-:W-:-:S02]  /*4fe20*/  IMAD.MOV.U32 R2, RZ, RZ, R11 ;  /* 0x000000ffff027224 */ /* 0x000fc400078e000b */
[----:B------:R-:W-:Y:S02]  /*4fe30*/  IMAD.MOV.U32 R5, RZ, RZ, R10 ;  /* 0x000000ffff057224 */ /* 0x000fe400078e000a */
[----:B0-----:R-:W-:Y:S02]  /*4fe40*/  IMAD.MOV.U32 R4, RZ, RZ, R17 ;  /* 0x000000ffff047224 */ /* 0x001fe400078e0011 */
[----:B------:R-:W-:Y:S01]  /*4fe50*/  IMAD.MOV.U32 R0, RZ, RZ, R18 ;  /* 0x000000ffff007224 */ /* 0x000fe200078e0012 */
[----:B------:R-:W-:Y:S01]  /*4fe60*/  STL [R1+0x36d8], R2 ;  /* 0x0036d80201007387 */ /* 0x000fe20000100800 */
[----:B------:R0:W-:Y:S02]  /*4fe70*/  STL [R1+0x36d4], R5 ;  /* 0x0036d40501007387 */ /* 0x0001e40000100800 */
[----:B------:R-:W-:Y:S02]  /*4fe80*/  IMAD.MOV.U32 R3, RZ, RZ, R19 ;  /* 0x000000ffff037224 */ /* 0x000fe400078e0013 */
[----:B0-----:R-:W-:-:S02]  /*4fe90*/  IMAD.MOV.U32 R5, RZ, RZ, R16 ;  /* 0x000000ffff057224 */ /* 0x001fc400078e0010 */
[----:B------:R-:W-:Y:S02]  /*4fea0*/  IMAD.MOV.U32 R21, RZ, RZ, R14 ;  /* 0x000000ffff157224 */ /* 0x000fe400078e000e */
[----:B------:R-:W-:Y:S02]  /*4feb0*/  IMAD.MOV.U32 R20, RZ, RZ, R15 ;  /* 0x000000ffff147224 */ /* 0x000fe400078e000f */
[----:B------:R-:W-:Y:S02]  /*4fec0*/  IMAD.MOV.U32 R10, RZ, RZ, R12 ;  /* 0x000000ffff0a7224 */ /* 0x000fe400078e000c */
[----:B------:R-:W-:Y:S01]  /*4fed0*/  IMAD.MOV.U32 R11, RZ, RZ, R13 ;  /* 0x000000ffff0b7224 */ /* 0x000fe200078e000d */
[----:B------:R-:W4:Y:S01]  /*4fee0*/  LDL.LU.64 R14, [R1+0x3838] ;  /* 0x00383800010e7983 */ /* 0x000f220000300a00 */
[----:B------:R-:W2:Y:S02]  /*4fef0*/  LDL.LU.64 R12, [R1+0x3830] ;  /* 0x00383000010c7983 */ /* 0x000ea40000300a00 */
[----:B------:R-:W-:Y:S02]  /*4ff00*/  STL [R1+0x36e8], R3 ;  /* 0x0036e80301007387 */ /* 0x000fe40000100800 */
[----:B------:R-:W-:Y:S01]  /*4ff10*/  STL [R1+0x36e4], R0 ;  /* 0x0036e40001007387 */ /* 0x000fe20000100800 */
[----:B------:R-:W-:Y:S01]  /*4ff20*/  STL [R1+0x36e0], R4 ;  /* 0x0036e00401007387 */ /* 0x000fe20000100800 */
[----:B------:R-:W-:Y:S03]  /*4ff30*/  STL [R1+0x36dc], R5 ;  /* 0x0036dc0501007387 */ /* 0x000fe60000100800 */
[----:B---3--:R-:W0:Y:S04]  /*4ff40*/  LDSM.16.MT88.4 R16, [R9+0x1c000] ;  /* 0x01c000000910783b */ /* 0x008e280000004200 */
[----:B0-----:R-:W-:Y:S01]  /*4ff50*/  STL.64 [R1+0x30], R16 ;  /* 0x0000301001007387 */ /* 0x001fe20000100a00 */
[----:B------:R-:W-:Y:S02]  /*4ff60*/  STL [R1+0x38], R18 ;  /* 0x0000381201007387 */ /* 0x000fe40000100800 */
[----:B------:R-:W-:-:S02]  /*4ff70*/  IMAD.MOV.U32 R2, RZ, RZ, R19 ;  /* 0x000000ffff027224 */ /* 0x000fc400078e0013 */
[----:B------:R-:W3:Y:S03]  /*4ff80*/  LDL.LU R19, [R1+0x3828] ;  /* 0x0038280001137983 */ /* 0x000ee60000300800 */
[----:B------:R-:W-:Y:S02]  /*4ff90*/  STL [R1+0x36ec], R2 ;  /* 0x0036ec0201007387 */ /* 0x000fe40000100800 */
[----:B---3--:R-:W-:Y:S02]  /*4ffa0*/  IMAD.MOV.U32 R8, RZ, RZ, R19 ;  /* 0x000000ffff087224 */ /* 0x008fe400078e0013 */
[----:B------:R-:W0:Y:S02]  /*4ffb0*/  LDSM.16.MT88.4 R16, [R9+0x1c080] ;  /* 0x01c080000910783b */ /* 0x000e240000004200 */
[----:B0-----:R-:W-:Y:S02]  /*4ffc0*/  IMAD.MOV.U32 R4, RZ, RZ, R18 ;  /* 0x000000ffff047224 */ /* 0x001fe400078e0012 */
[----:B------:R-:W-:-:S02]  /*4ffd0*/  IMAD.MOV.U32 R5, RZ, RZ, R19 ;  /* 0x000000ffff057224 */ /* 0x000fc400078e0013 */
[----:B------:R-:W-:Y:S02]  /*4ffe0*/  IMAD.MOV.U32 R3, RZ, RZ, R16 ;  /* 0x000000ffff037224 */ /* 0x000fe400078e0010 */
[----:B------:R-:W-:Y:S01]  /*4fff0*/  IMAD.MOV.U32 R0, RZ, RZ, R17 ;  /* 0x000000ffff007224 */ /* 0x000fe200078e0011 */
[----:B------:R-:W2:Y:S01]  /*50000*/  LDL.LU.64 R18, [R1+0x3820] ;  /* 0x0038200001127983 */ /* 0x000ea20000300a00 */
[----:B------:R-:W2:Y:S02]  /*50010*/  LDL.LU.64 R16, [R1+0x3818] ;  /* 0x0038180001107983 */ /* 0x000ea40000300a00 */
[----:B------:R-:W-:Y:S02]  /*50020*/  STL [R1+0x36fc], R5 ;  /* 0x0036fc0501007387 */ /* 0x000fe40000100800 */
[----:B------:R-:W-:Y:S01]  /*50030*/  STL [R1+0x36f8], R4 ;  /* 0x0036f80401007387 */ /* 0x000fe20000100800 */
[----:B------:R-:W-:Y:S01]  /*50040*/  STL [R1+0x36f4], R0 ;  /* 0x0036f40001007387 */ /* 0x000fe20000100800 */
[----:B------:R-:W-:Y:S02]  /*50050*/  STL [R1+0x36f0], R3 ;  /* 0x0036f00301007387 */ /* 0x000fe40000100800 */
[----:B------:R-:W-:-:S02]  /*50060*/  IMAD.MOV.U32 R22, RZ, RZ, R29 ;  /* 0x000000ffff167224 */ /* 0x000fc400078e001d */
[----:B------:R-:W-:Y:S01]  /*50070*/  IMAD.MOV.U32 R23, RZ, RZ, R28 ;  /* 0x000000ffff177224 */ /* 0x000fe200078e001c */
[----:B--2---:R-:W-:Y:S11]  /*50080*/  HMMA.16816.F32.BF16 R24, R16, R6, R24 ;  /* 0x000000061018723c */ /* 0x004ff60000041818 */
[----:B------:R-:W-:Y:S11]  /*50090*/  @!UPT UIADD3 URZ, URZ, URZ, URZ ;  /* 0x0000003f3f3ff290 */ /* 0x000ff6000fffe03f */
[----:B------:R-:W-:Y:S01]  /*500a0*/  @!UPT UIADD3 URZ, URZ, URZ, URZ ;  /* 0x0000003f3f3ff290 */ /* 0x000fe2000fffe03f */
[----:B------:R-:W-:Y:S01]  /*500b0*/  STL.64 [R1+0x690], R24 ;  /* 0x0006901801007387 */ /* 0x000fe20000100a00 */
[----:B------:R-:W-:Y:S02]  /*500c0*/  IMAD.MOV.U32 R29, RZ, RZ, R25 ;  /* 0x000000ffff1d7224 */ /* 0x000fe400078e0019 */
[----:B------:R-:W-:Y:S02]  /*500d0*/  STL.64 [R1+0x698], R26 ;  /* 0x0006981a01007387 */ /* 0x000fe40000100a00 */
[----:B------:R-:W-:Y:S02]  /*500e0*/  IMAD.MOV.U32 R28, RZ, RZ, R24 ;  /* 0x000000ffff1c7224 */ /* 0x000fe400078e0018 */
[----:B------:R-:W0:Y:S04]  /*500f0*/  LDSM.16.MT88.4 R24, [R9+0x1c100] ;  /* 0x01c100000918783b */ /* 0x000e280000004200 */
[----:B------:R-:W-:Y:S01]  /*50100*/  STL [R1+0x32fc], R28 ;  /* 0x0032fc1c01007387 */ /* 0x000fe20000100800 */
[----:B------:R1:W-:Y:S02]  /*50110*/  STL [R1+0x32f8], R29 ;  /* 0x0032f81d01007387 */ /* 0x0003e40000100800 */
[----:B0-----:R-:W-:-:S02]  /*50120*/  IMAD.MOV.U32 R3, RZ, RZ, R24 ;  /* 0x000000ffff037224 */ /* 0x001fc400078e0018 */
[----:B------:R-:W-:Y:S02]  /*50130*/  IMAD.MOV.U32 R2, RZ, RZ, R25 ;  /* 0x000000ffff027224 */ /* 0x000fe400078e0019 */
[----:B-1----:R-:W-:Y:S02]  /*50140*/  IMAD.MOV.U32 R29, RZ, RZ, R26 ;  /* 0x000000ffff1d7224 */ /* 0x002fe400078e001a */
[----:B------:R-:W-:Y:S02]  /*50150*/  IMAD.MOV.U32 R28, RZ, RZ, R27 ;  /* 0x000000ffff1c7224 */ /* 0x000fe400078e001b */
[----:B------:R-:W0:Y:S02]  /*50160*/  LDSM.16.MT88.4 R24, [R9+0x1c180] ;  /* 0x01c180000918783b */ /* 0x000e240000004200 */
[----:B0-----:R-:W-:Y:S02]  /*50170*/  IMAD.MOV.U32 R5, RZ, RZ, R25 ;  /* 0x000000ffff057224 */ /* 0x001fe400078e0019 */
[----:B------:R-:W-:Y:S01]  /*50180*/  IMAD.MOV.U32 R4, RZ, RZ, R26 ;  /* 0x000000ffff047224 */ /* 0x000fe200078e001a */
[----:B------:R-:W-:Y:S01]  /*50190*/  STL [R1], R24 ;  /* 0x0000001801007387 */ /* 0x000fe20000100800 */
[----:B------:R-:W-:-:S02]  /*501a0*/  IMAD.MOV.U32 R0, RZ, RZ, R27 ;  /* 0x000000ffff007224 */ /* 0x000fc400078e001b */
[----:B------:R-:W0:Y:S04]  /*501b0*/  LDSM.16.MT88.4 R24, [R9+0x1c200] ;  /* 0x01c200000918783b */ /* 0x000e280000004200 */
[----:B------:R-:W-:Y:S01]  /*501c0*/  STL.64 [R1+0x37d8], R6 ;  /* 0x0037d80601007387 */ /* 0x000fe20000100a00 */
[----:B------:R-:W-:Y:S04]  /*501d0*/  STL.64 [R1+0x37d0], R4 ;  /* 0x0037d00401007387 */ /* 0x000fe80000100a00 */
[----:B0-----:R0:W-:Y:S01]  /*501e0*/  STL.64 [R1+0x35e0], R26 ;  /* 0x0035e01a01007387 */ /* 0x0011e20000100a00 */
[----:B------:R1:W-:Y:S02]  /*501f0*/  STL.64 [R1+0x35d8], R24 ;  /* 0x0035d81801007387 */ /* 0x0003e40000100a00 */
[----:B0-----:R-:W-:-:S02]  /*50200*/  IMAD.MOV.U32 R26, RZ, RZ, R21 ;  /* 0x000000ffff1a7224 */ /* 0x001fc400078e0015 */
[----:B------:R-:W-:Y:S02]  /*50210*/  IMAD.MOV.U32 R27, RZ, RZ, R20 ;  /* 0x000000ffff1b7224 */ /* 0x000fe400078e0014 */
[----:B-1----:R-:W-:Y:S02]  /*50220*/  IMAD.MOV.U32 R24, RZ, RZ, R10 ;  /* 0x000000ffff187224 */ /* 0x002fe400078e000a */
[----:B------:R-:W-:Y:S01]  /*50230*/  IMAD.MOV.U32 R25, RZ, RZ, R11 ;  /* 0x000000ffff197224 */ /* 0x000fe200078e000b */
[----:B------:R-:W2:Y:S01]  /*50240*/  LDL.LU R10, [R1+0x3810] ;  /* 0x00381000010a7983 */ /* 0x000ea20000300800 */
[----:B------:R-:W3:Y:S02]  /*50250*/  LDL.LU R11, [R1+0x380c] ;  /* 0x00380c00010b7983 */ /* 0x000ee40000300800 */
[----:B------:R-:W-:Y:S01]  /*50260*/  STL.64 [R1+0x3708], R26 ;  /* 0x0037081a01007387 */ /* 0x000fe20000100a00 */
[----:B------:R0:W-:Y:S04]  /*50270*/  STL.64 [R1+0x3700], R24 ;  /* 0x0037001801007387 */ /* 0x0001e80000100a00 */
[----:B0-----:R-:W2:Y:S01]  /*50280*/  LDL.LU R24, [R1+0x200] ;  /* 0x0002000001187983 */ /* 0x001ea20000300800 */
[----:B------:R-:W2:Y:S02]  /*50290*/  LDL.LU R25, [R1+0x204] ;  /* 0x0002040001197983 */ /* 0x000ea40000300800 */
[----:B------:R-:W2:Y:S02]  /*502a0*/  LDL.LU R26, [R1+0x208] ;  /* 0x00020800011a7983 */ /* 0x000ea40000300800 */
[----:B------:R-:W2:Y:S02]  /*502b0*/  LDL.LU R27, [R1+0x20c] ;  /* 0x00020c00011b7983 */ /* 0x000ea40000300800 */
[----:B--2---:R-:W-:Y:S01]  /*502c0*/  STL.64 [R1+0x3718], R26 ;  /* 0x0037181a01007387 */ /* 0x004fe20000100a00 */
[----:B------:R0:W-:Y:S03]  /*502d0*/  STL.64 [R1+0x3710], R24 ;  /* 0x0037101801007387 */ /* 0x0001e60000100a00 */
[----:B0-----:R-:W2:Y:S01]  /*502e0*/  LDL.LU R24, [R1+0x230] ;  /* 0x0002300001187983 */ /* 0x001ea20000300800 */
[----:B------:R-:W2:Y:S02]  /*502f0*/  LDL.LU R25, [R1+0x234] ;  /* 0x0002340001197983 */ /* 0x000ea40000300800 */
[----:B------:R-:W2:Y:S02]  /*50300*/  LDL.LU R26, [R1+0x238] ;  /* 0x00023800011a7983 */ /* 0x000ea40000300800 */
[----:B------:R-:W2:Y:S02]  /*50310*/  LDL.LU R27, [R1+0x23c] ;  /* 0x00023c00011b7983 */ /* 0x000ea40000300800 */
[----:B--2---:R0:W-:Y:S01]  /*50320*/  STL.64 [R1+0x3728], R26 ;  /* 0x0037281a01007387 */ /* 0x0041e20000100a00 */
[----:B------:R4:W-:Y:S02]  /*50330*/  STL.64 [R1+0x3720], R24 ;  /* 0x0037201801007387 */ /* 0x0009e40000100a00 */
[----:B0-----:R-:W-:-:S02]  /*50340*/  IMAD.MOV.U32 R26, RZ, RZ, R13 ;  /* 0x000000ffff1a7224 */ /* 0x001fc400078e000d */
[----:B----4-:R-:W-:Y:S02]  /*50350*/  IMAD.MOV.U32 R24, RZ, RZ, R15 ;  /* 0x000000ffff187224 */ /* 0x010fe400078e000f */
[----:B------:R-:W-:Y:S02]  /*50360*/  IMAD.MOV.U32 R25, RZ, RZ, R14 ;  /* 0x000000ffff197224 */ /* 0x000fe400078e000e */
[----:B------:R-:W-:Y:S02]  /*50370*/  IMAD.MOV.U32 R27, RZ, RZ, R12 ;  /* 0x000000ffff1b7224 */ /* 0x000fe400078e000c */
[----:B------:R-:W0:Y:S04]  /*50380*/  LDSM.16.MT88.4 R12, [R9+0x1c280] ;  /* 0x01c28000090c783b */ /* 0x000e280000004200 */
[----:B------:R-:W-:Y:S01]  /*50390*/  STL.64 [R1+0x3758], R26 ;  /* 0x0037581a01007387 */ /* 0x000fe20000100a00 */
[----:B------:R3:W-:Y:S02]  /*503a0*/  STL.64 [R1+0x3750], R24 ;  /* 0x0037501801007387 */ /* 0x0007e40000100a00 */
[----:B---3--:R-:W-:Y:S01]  /*503b0*/  IMAD.MOV.U32 R24, RZ, RZ, R11 ;  /* 0x000000ffff187224 */ /* 0x008fe200078e000b */
[----:B0-----:R-:W-:Y:S01]  /*503c0*/  STL.64 [R1+0x35c0], R14 ;  /* 0x0035c00e01007387 */ /* 0x001fe20000100a00 */
[----:B------:R0:W-:Y:S03]  /*503d0*/  STL.64 [R1+0x35b8], R12 ;  /* 0x0035b80c01007387 */ /* 0x0001e60000100a00 */
[----:B0-----:R-:W2:Y:S01]  /*503e0*/  LDL.LU R12, [R1+0x1e0] ;  /* 0x0001e000010c7983 */ /* 0x001ea20000300800 */
[----:B------:R-:W2:Y:S02]  /*503f0*/  LDL.LU R13, [R1+0x1e4] ;  /* 0x0001e400010d7983 */ /* 0x000ea40000300800 */
[----:B------:R-:W3:Y:S02]  /*50400*/  LDL.LU R14, [R1+0x1e8] ;  /* 0x0001e800010e7983 */ /* 0x000ee40000300800 */
[----:B------:R-:W3:Y:S01]  /*50410*/  LDL.LU R15, [R1+0x1ec] ;  /* 0x0001ec00010f7983 */ /* 0x000ee20000300800 */
[----:B------:R-:W4:Y:S01]  /*50420*/  LDL.LU R11, [R1+0x3808] ;  /* 0x00380800010b7983 */ /* 0x000f220000300800 */
[----:B------:R-:W2:Y:S02]  /*50430*/  LDL.LU R25, [R1+0x94] ;  /* 0x0000940001197983 */ /* 0x000ea40000300800 */
[----:B------:R-:W2:Y:S02]  /*50440*/  LDL.LU R26, [R1+0x98] ;  /* 0x00009800011a7983 */ /* 0x000ea40000300800 */
[----:B------:R-:W-:-:S02]  /*50450*/  IMAD.MOV.U32 R27, RZ, RZ, R10 ;  /* 0x000000ffff1b7224 */ /* 0x000fc400078e000a */
[----:B------:R-:W-:Y:S02]  /*50460*/  IMAD.MOV.U32 R20, RZ, RZ, R22 ;  /* 0x000000ffff147224 */ /* 0x000fe400078e0016 */
[----:B------:R-:W-:Y:S02]  /*50470*/  IMAD.MOV.U32 R21, RZ, RZ, R23 ;  /* 0x000000ffff157224 */ /* 0x000fe400078e0017 */
[----:B------:R-:W-:Y:S01]  /*50480*/  IMAD.MOV.U32 R22, RZ, RZ, R8 ;  /* 0x000000ffff167224 */ /* 0x000fe200078e0008 */
[----:B------:R-:W3:Y:S01]  /*50490*/  LDL.LU R10, [R1+0x3804] ;  /* 0x00380400010a7983 */ /* 0x000ee20000300800 */
[----:B----4-:R-:W-:-:S03]  /*504a0*/  IMAD.MOV.U32 R23, RZ, RZ, R11 ;  /* 0x000000ffff177224 */ /* 0x010fc600078e000b */
[----:B--2---:R-:W-:Y:S01]  /*504b0*/  STL.64 [R1+0x3788], R26 ;  /* 0x0037881a01007387 */ /* 0x004fe20000100a00 */
[----:B------:R0:W-:Y:S02]  /*504c0*/  STL.64 [R1+0x3780], R24 ;  /* 0x0037801801007387 */ /* 0x0001e40000100a00 */
[----:B------:R-:W2:Y:S02]  /*504d0*/  LDL.LU R11, [R1+0x3800] ;  /* 0x00380000010b7983 */ /* 0x000ea40000300800 */
[----:B------:R-:W-:Y:S01]  /*504e0*/  STL.64 [R1+0x37a8], R22 ;  /* 0x0037a81601007387 */ /* 0x000fe20000100a00 */
[----:B------:R-:W-:Y:S04]  /*504f0*/  STL.64 [R1+0x37a0], R20 ;  /* 0x0037a01401007387 */ /* 0x000fe80000100a00 */
[----:B0-----:R-:W4:Y:S01]  /*50500*/  LDL.LU R24, [R1+0x310] ;  /* 0x0003100001187983 */ /* 0x001f220000300800 */
[----:B------:R-:W4:Y:S02]  /*50510*/  LDL.LU R25, [R1+0x314] ;  /* 0x0003140001197983 */ /* 0x000f240000300800 */
[----:B------:R-:W2:Y:S02]  /*50520*/  LDL.LU R26, [R1+0x318] ;  /* 0x00031800011a7983 */ /* 0x000ea40000300800 */
[----:B------:R-:W2:Y:S02]  /*50530*/  LDL.LU R27, [R1+0x31c] ;  /* 0x00031c00011b7983 */ /* 0x000ea40000300800 */
[----:B--2---:R-:W-:Y:S01]  /*50540*/  STL.64 [R1+0x3798], R26 ;  /* 0x0037981a01007387 */ /* 0x004fe20000100a00 */
[----:B----4-:R0:W-:Y:S03]  /*50550*/  STL.64 [R1+0x3790], R24 ;  /* 0x0037901801007387 */ /* 0x0101e60000100a00 */
[----:B0-----:R-:W2:Y:S01]  /*50560*/  LDL.LU R24, [R1+0x330] ;  /* 0x0003300001187983 */ /* 0x001ea20000300800 */
[----:B------:R-:W2:Y:S02]  /*50570*/  LDL.LU R25, [R1+0x334] ;  /* 0x0003340001197983 */ /* 0x000ea40000300800 */
[----:B------:R-:W4:Y:S02]  /*50580*/  LDL.LU R26, [R1+0x338] ;  /* 0x00033800011a7983 */ /* 0x000f240000300800 */
[----:B------:R-:W4:Y:S02]  /*50590*/  LDL.LU R27, [R1+0x33c] ;  /* 0x00033c00011b7983 */ /* 0x000f240000300800 */
[----:B------:R-:W-:-:S02]  /*505a0*/  IMAD.MOV.U32 R22, RZ, RZ, R11 ;  /* 0x000000ffff167224 */ /* 0x000fc400078e000b */
[----:B---3--:R-:W-:Y:S01]  /*505b0*/  IMAD.MOV.U32 R23, RZ, RZ, R10 ;  /* 0x000000ffff177224 */ /* 0x008fe200078e000a */
[----:B----4-:R-:W-:Y:S01]  /*505c0*/  STL.64 [R1+0x37b8], R26 ;  /* 0x0037b81a01007387 */ /* 0x010fe20000100a00 */
[----:B--2---:R0:W-:Y:S02]  /*505d0*/  STL.64 [R1+0x37b0], R24 ;  /* 0x0037b01801007387 */ /* 0x0041e40000100a00 */
[----:B------:R-:W2:Y:S02]  /*505e0*/  LDL.LU R20, [R1+0xa0] ;  /* 0x0000a00001147983 */ /* 0x000ea40000300800 */
[----:B------:R-:W2:Y:S01]  /*505f0*/  LDL.LU R21, [R1+0xa4] ;  /* 0x0000a40001157983 */ /* 0x000ea20000300800 */
[----:B------:R-:W3:Y:S01]  /*50600*/  LDL.LU R11, [R1+0x37fc] ;  /* 0x0037fc00010b7983 */ /* 0x000ee20000300800 */
[----:B------:R-:W4:Y:S03]  /*50610*/  LDL.LU R10, [R1+0x37f8] ;  /* 0x0037f800010a7983 */ /* 0x000f260000300800 */
[----:B0-----:R-:W2:Y:S01]  /*50620*/  LDL.LU R24, [R1+0x340] ;  /* 0x0003400001187983 */ /* 0x001ea20000300800 */
[----:B------:R-:W2:Y:S02]  /*50630*/  LDL.LU R25, [R1+0x344] ;  /* 0x0003440001197983 */ /* 0x000ea40000300800 */
[----:B------:R-:W2:Y:S02]  /*50640*/  LDL.LU R26, [R1+0x348] ;  /* 0x00034800011a7983 */ /* 0x000ea40000300800 */
[----:B------:R-:W2:Y:S01]  /*50650*/  LDL.LU R27, [R1+0x34c] ;  /* 0x00034c00011b7983 */ /* 0x000ea20000300800 */
[----:B------:R-:W3:Y:S01]  /*50660*/  LDL.LU R4, [R1+0x370] ;  /* 0x0003700001047983 */ /* 0x000ee20000300800 */
[----:B------:R-:W3:Y:S02]  /*50670*/  LDL.LU R5, [R1+0x374] ;  /* 0x0003740001057983 */ /* 0x000ee40000300800 */
[----:B------:R-:W3:Y:S02]  /*50680*/  LDL.LU R6, [R1+0x378] ;  /* 0x0003780001067983 */ /* 0x000ee40000300800 */
[----:B------:R-:W3:Y:S01]  /*50690*/  LDL.LU R7, [R1+0x37c] ;  /* 0x00037c0001077983 */ /* 0x000ee20000300800 */
[----:B--2---:R-:W-:Y:S01]  /*506a0*/  STL.64 [R1+0x37c8], R26 ;  /* 0x0037c81a01007387 */ /* 0x004fe20000100a00 */
[----:B------:R0:W-:Y:S03]  /*506b0*/  STL.64 [R1+0x37c0], R24 ;  /* 0x0037c01801007387 */ /* 0x0001e60000100a00 */
[----:B0-----:R-:W2:Y:S01]  /*506c0*/  LDL.LU R24, [R1+0x360] ;  /* 0x0003600001187983 */ /* 0x001ea20000300800 */
[----:B------:R-:W2:Y:S02]  /*506d0*/  LDL.LU R25, [R1+0x364] ;  /* 0x0003640001197983 */ /* 0x000ea40000300800 */
[----:B------:R-:W2:Y:S02]  /*506e0*/  LDL.LU R26, [R1+0x368] ;  /* 0x00036800011a7983 */ /* 0x000ea40000300800 */
[----:B------:R-:W2:Y:S01]  /*506f0*/  LDL.LU R27, [R1+0x36c] ;  /* 0x00036c00011b7983 */ /* 0x000ea20000300800 */
[----:B------:R-:W-:Y:S01]  /*50700*/  STL.64 [R1+0x3738], R14 ;  /* 0x0037380e01007387 */ /* 0x000fe20000100a00 */
[----:B------:R4:W-:Y:S02]  /*50710*/  STL.64 [R1+0x3730], R12 ;  /* 0x0037300c01007387 */ /* 0x0009e40000100a00 */
[----:B----4-:R-:W-:-:S02]  /*50720*/  IMAD.MOV.U32 R12, RZ, RZ, R10 ;  /* 0x000000ffff0c7224 */ /* 0x010fc400078e000a */
[----:B---3--:R-:W-:Y:S01]  /*50730*/  IMAD.MOV.U32 R13, RZ, RZ, R11 ;  /* 0x000000ffff0d7224 */ /* 0x008fe200078e000b */
[----:B------:R-:W3:Y:S01]  /*50740*/  LDL.LU R10, [R1+0x37f4] ;  /* 0x0037f400010a7983 */ /* 0x000ee20000300800 */
[----:B------:R-:W4:Y:S02]  /*50750*/  LDL.LU R11, [R1+0x37f0] ;  /* 0x0037f000010b7983 */ /* 0x000f240000300800 */
[----:B------:R-:W2:Y:S02]  /*50760*/  LDL.LU R14, [R1+0x248] ;  /* 0x00024800010e7983 */ /* 0x000ea40000300800 */
[----:B------:R-:W2:Y:S02]  /*50770*/  LDL.LU R15, [R1+0x24c] ;  /* 0x00024c00010f7983 */ /* 0x000ea40000300800 */
[----:B--2---:R4:W-:Y:S01]  /*50780*/  STL.64 [R1+0x3748], R14 ;  /* 0x0037480e01007387 */ /* 0x0049e20000100a00 */
[----:B------:R0:W-:Y:S02]  /*50790*/  STL.64 [R1+0x3740], R12 ;  /* 0x0037400c01007387 */ /* 0x0001e40000100a00 */
[----:B----4-:R-:W-:Y:S01]  /*507a0*/  IMAD.MOV.U32 R14, RZ, RZ, R11 ;  /* 0x000000ffff0e7224 */ /* 0x010fe200078e000b */
[----:B0-----:R-:W2:Y:S01]  /*507b0*/  LDL.LU R12, [R1+0x280] ;  /* 0x00028000010c7983 */ /* 0x001ea20000300800 */
[----:B---3--:R-:W-:-:S02]  /*507c0*/  IMAD.MOV.U32 R13, RZ, RZ, R10 ;  /* 0x000000ffff0d7224 */ /* 0x008fc400078e000a */
[----:B------:R-:W3:Y:S02]  /*507d0*/  LDL.LU R10, [R1+0x37ec] ;  /* 0x0037ec00010a7983 */ /* 0x000ee40000300800 */
[----:B------:R-:W4:Y:S01]  /*507e0*/  LDL.LU R11, [R1+0x37e8] ;  /* 0x0037e800010b7983 */ /* 0x000f220000300800 */
[----:B------:R-:W2:Y:S04]  /*507f0*/  LDL.LU R15, [R1+0x28c] ;  /* 0x00028c00010f7983 */ /* 0x000ea80000300800 */
[----:B--2---:R-:W-:Y:S01]  /*50800*/  STL.64 [R1+0x3768], R14 ;  /* 0x0037680e01007387 */ /* 0x004fe20000100a00 */
[----:B------:R0:W-:Y:S03]  /*50810*/  STL.64 [R1+0x3760], R12 ;  /* 0x0037600c01007387 */ /* 0x0001e60000100a00 */
[----:B0-----:R-:W2:Y:S01]  /*50820*/  LDL.LU R12, [R1+0x2a0] ;  /* 0x0002a000010c7983 */ /* 0x001ea20000300800 */
[----:B------:R-:W2:Y:S02]  /*50830*/  LDL.LU R13, [R1+0x2a4] ;  /* 0x0002a400010d7983 */ /* 0x000ea40000300800 */
[----:B---3--:R-:W-:-:S02]  /*50840*/  IMAD.MOV.U32 R14, RZ, RZ, R10 ;  /* 0x000000ffff0e7224 */ /* 0x008fc400078e000a */
[----:B----4-:R-:W-:Y:S01]  /*50850*/  IMAD.MOV.U32 R15, RZ, RZ, R11 ;  /* 0x000000ffff0f7224 */ /* 0x010fe200078e000b */
[----:B------:R-:W3:Y:S01]  /*50860*/  LDL.LU R10, [R1+0x37e4] ;  /* 0x0037e400010a7983 */ /* 0x000ee20000300800 */
[----:B------:R-:W3:Y:S03]  /*50870*/  LDL.LU R11, [R1+0x37e0] ;  /* 0x0037e000010b7983 */ /* 0x000ee60000300800 */
[----:B------:R-:W-:Y:S04]  /*50880*/  STL.64 [R1+0x3778], R14 ;  /* 0x0037780e01007387 */ /* 0x000fe80000100a00 */
[----:B--2---:R0:W-:Y:S01]  /*50890*/  STL.64 [R1+0x3770], R12 ;  /* 0x0037700c01007387 */ /* 0x0041e20000100a00 */
[----:B---3--:R-:W-:Y:S03]  /*508a0*/  HMMA.16816.F32.BF16 R16, R16, R10, R4 ;  /* 0x0000000a1010723c */ /* 0x008fe60000041804 */
[----:B0-----:R-:W2:Y:S01]  /*508b0*/  LDL.LU R12, [R1+0x300] ;  /* 0x00030000010c7983 */ /* 0x001ea20000300800 */
[----:B------:R-:W2:Y:S02]  /*508c0*/  LDL.LU R13, [R1+0x304] ;  /* 0x00030400010d7983 */ /* 0x000ea40000300800 */
[----:B------:R-:W2:Y:S02]  /*508d0*/  LDL.LU R14, [R1+0x308] ;  /* 0x00030800010e7983 */ /* 0x000ea40000300800 */
[----:B------:R-:W2:Y:S01]  /*508e0*/  LDL.LU R15, [R1+0x30c] ;  /* 0x00030c00010f7983 */ /* 0x000ea20000300800 */
[----:B------:R-:W3:Y:S01]  /*508f0*/  LDL.LU.64 R6, [R1+0x37d8] ;  /* 0x0037d80001067983 */ /* 0x000ee20000300a00 */
[----:B------:R-:W4:Y:S11]  /*50900*/  LDL.LU.64 R4, [R1+0x37d0] ;  /* 0x0037d00001047983 */ /* 0x000f360000300a00 */
[----:B------:R-:W-:Y:S02]  /*50910*/  @!UPT UIADD3 URZ, URZ, URZ, URZ ;  /* 0x0000003f3f3ff290 */ /* 0x000fe4000fffe03f */
[----:B------:R-:W-:Y:S01]  /*50920*/  STL.64 [R1+0x680], R16 ;  /* 0x0006801001007387 */ /* 0x000fe20000100a00 */
[----:B------:R-:W-:Y:S02]  /*50930*/  STL.64 [R1+0x688], R18 ;  /* 0x0006881201007387 */ /* 0x000fe40000100a00 */
[----:B------:R-:W0:Y:S02]  /*50940*/  LDSM.16.MT88.4 R16, [R9+0x1c300] ;  /* 0x01c300000910783b */ /* 0x000e240000004200 */
[----:B0-----:R-:W-:Y:S02]  /*50950*/  STL.64 [R1+0x3598], R18 ;  /* 0x0035981201007387 */ /* 0x001fe40000100a00 */
[----:B------:R0:W-:Y:S02]  /*50960*/  STL.64 [R1+0x3590], R16 ;  /* 0x0035901001007387 */ /* 0x0001e40000100a00 */
[----:B0-----:R-:W2:Y:S01]  /*50970*/  LDL.LU R16, [R1+0x1f0] ;  /* 0x0001f00001107983 */ /* 0x001ea20000300800 */
[----:B------:R-:W2:Y:S02]  /*50980*/  LDL.LU R17, [R1+0x1f4] ;  /* 0x0001f40001117983 */ /* 0x000ea40000300800 */
[----:B------:R-:W2:Y:S02]  /*50990*/  LDL.LU R18, [R1+0x1f8] ;  /* 0x0001f80001127983 */ /* 0x000ea40000300800 */
[----:B------:R-:W2:Y:S01]  /*509a0*/  LDL.LU R19, [R1+0x1fc] ;  /* 0x0001fc0001137983 */ /* 0x000ea20000300800 */
[C---:B---3--:R-:W-:Y:S11]  /*509b0*/  HMMA.16816.F32.BF16 R24, R20.reuse, R6, R24 ;  /* 0x000000061418723c */ /* 0x048ff60000041818 */
[----:B------:R-:W-:Y:S11]  /*509c0*/  @!UPT UIADD3 URZ, URZ, URZ, URZ ;  /* 0x0000003f3f3ff290 */ /* 0x000ff6000fffe03f */
[----:B------:R-:W-:Y:S01]  /*509d0*/  @!UPT UIADD3 URZ, URZ, URZ, URZ ;  /* 0x0000003f3f3ff290 */ /* 0x000fe2000fffe03f */
[----:B------:R-:W-:Y:S01]  /*509e0*/  STL.64 [R1+0x6a0], R24 ;  /* 0x0006a01801007387 */ /* 0x000fe20000100a00 */
[----:B------:R0:W-:Y:S03]  /*509f0*/  STL.64 [R1+0x6a8], R26 ;  /* 0x0006a81a01007387 */ /* 0x0001e60000100a00 */
[----:B0-----:R-:W3:Y:S01]  /*50a00*/  LDL.LU.64 R26, [R1+0x37c8] ;  /* 0x0037c800011a7983 */ /* 0x001ee20000300a00 */
[----:B------:R-:W3:Y:S02]  /*50a10*/  LDL.LU.64 R24, [R1+0x37c0] ;  /* 0x0037c00001187983 */ /* 0x000ee40000300a00 */
[----:B---3--:R-:W-:Y:S01]  /*50a20*/  HMMA.16816.F32.BF16 R20, R20, R10, R24 ;  /* 0x0000000a1414723c */ /* 0x008fe20000041818 */
[----:B------:R-:W3:Y:S01]  /*50a30*/  LDL.LU.64 R26, [R1+0x37b8] ;  /* 0x0037b800011a7983 */ /* 0x000ee20000300a00 */
[----:B------:R-:W3:Y:S11]  /*50a40*/  LDL.LU.64 R24, [R1+0x37b0] ;  /* 0x0037b00001187983 */ /* 0x000ef60000300a00 */
[----:B------:R-:W-:Y:S10]  /*50a50*/  @!UPT UIADD3 URZ, URZ, URZ, URZ ;  /* 0x0000003f3f3ff290 */ /* 0x000ff4000fffe03f */
[----:B------:R-:W-:Y:S01]  /*50a60*/  STL.64 [R1+0x670], R20 ;  /* 0x0006701401007387 */ /* 0x000fe20000100a00 */
[----:B------:R0:W-:Y:S03]  /*50a70*/  STL.64 [R1+0x678], R22 ;  /* 0x0006781601007387 */ /* 0x0001e60000100a00 */
[----:B0-----:R-:W3:Y:S01]  /*50a80*/  LDL.LU.64 R22, [R1+0x37a8] ;  /* 0x0037a80001167983 */ /* 0x001ee20000300a00 */
[----:B------:R-:W3:Y:S02]  /*50a90*/  LDL.LU.64 R20, [R1+0x37a0] ;  /* 0x0037a00001147983 */ /* 0x000ee40000300a00 */
        /* <DEDUP_REMOVED lines=8> */
[----:B------:R-:W2:Y:S01]  /*50b20*/  LDL.LU.64 R26, [R1+0x3788] ;  /* 0x00378800011a7983 */ /* 0x000ea20000300a00 */
[----:B------:R-:W2:Y:S11]  /*50b30*/  LDL.LU.64 R24, [R1+0x3780] ;  /* 0x0037800001187983 */ /* 0x000eb60000300a00 */
[----:B------:R-:W-:Y:S10]  /*50b40*/  @!UPT UIADD3 URZ, URZ, URZ, URZ ;  /* 0x0000003f3f3ff290 */ /* 0x000ff4000fffe03f */
[----:B------:R-:W-:Y:S01]  /*50b50*/  STL.64 [R1+0x620], R20 ;  /* 0x0006201401007387 */ /* 0x000fe20000100a00 */
[----:B------:R-:W-:Y:S02]  /*50b60*/  STL.64 [R1+0x628], R22 ;  /* 0x0006281601007387 */ /* 0x000fe40000100a00 */
[----:B------:R-:W0:Y:S02]  /*50b70*/  LDSM.16.MT88.4 R20, [R9+0x1c380] ;  /* 0x01c380000914783b */ /* 0x000e240000004200 */
[----:B0-----:R0:W-:Y:S02]  /*50b80*/  STL.64 [R1+0x3568], R20 ;  /* 0x0035681401007387 */ /* 0x0011e40000100a00 */
[----:B------:R1:W-:Y:S02]  /*50b90*/  STL.64 [R1+0x3560], R22 ;  /* 0x0035601601007387 */ /* 0x0003e40000100a00 */
[----:B0-----:R-:W3:Y:S01]  /*50ba0*/  LDL.LU R20, [R1+0x70] ;  /* 0x0000700001147983 */ /* 0x001ee20000300800 */
[----:B------:R-:W3:Y:S02]  /*50bb0*/  LDL.LU R21, [R1+0x74] ;  /* 0x0000740001157983 */ /* 0x000ee40000300800 */
[----:B-1----:R-:W3:Y:S02]  /*50bc0*/  LDL.LU R22, [R1+0x78] ;  /* 0x0000780001167983 */ /* 0x002ee40000300800 */
[----:B------:R-:W3:Y:S01]  /*50bd0*/  LDL.LU R23, [R1+0x7c] ;  /* 0x00007c0001177983 */ /* 0x000ee20000300800 */
        /* <DEDUP_REMOVED lines=8> */
[----:B------:R-:W2:Y:S01]  /*50c60*/  LDL.LU.64 R14, [R1+0x3768] ;  /* 0x00376800010e7983 */ /* 0x000ea20000300a00 */
[----:B------:R-:W2:Y:S11]  /*50c70*/  LDL.LU.64 R12, [R1+0x3760] ;  /* 0x00376000010c7983 */ /* 0x000eb60000300a00 */
[----:B------:R-:W-:Y:S10]  /*50c80*/  @!UPT UIADD3 URZ, URZ, URZ, URZ ;  /* 0x0000003f3f3ff290 */ /* 0x000ff4000fffe03f */
        /* <DEDUP_REMOVED lines=28> */
[----:B------:R-:W3:Y:S02]  /*50e50*/  LDL.LU.64 R24, [R1+0x3700] ;  /* 0x0037000001187983 */ /* 0x000ee40000300a00 */
[----:B------:R-:W2:Y:S11]  /*50e60*/  LDL.LU.64 R8, [R1+0x3c8] ;  /* 0x0003c80001087983 */ /* 0x000eb60000300a00 */
[----:B------:R-:W-:Y:S08]  /*50e70*/  @!UPT UIADD3 URZ, URZ, URZ, URZ ;  /* 0x0000003f3f3ff290 */ /* 0x000ff0000fffe03f */
[----:B------:R0:W-:Y:S01]  /*50e80*/  STL.64 [R1+0x5b0], R20 ;  /* 0x0005b01401007387 */ /* 0x0001e20000100a00 */
[----:B------:R-:W-:Y:S03]  /*50e90*/  STL.64 [R1+0x5b8], R22 ;  /* 0x0005b81601007387 */ /* 0x000fe60000100a00 */
[----:B0-----:R-:W4:Y:S01]  /*50ea0*/  LDL.LU.64 R20, [R1+0x3c0] ;  /* 0x0003c00001147983 */ /* 0x001f220000300a00 */
[C---:B---3--:R-:W-:Y:S08]  /*50eb0*/  HMMA.16816.F32.BF16 R16, R24.reuse, R6, R16 ;  /* 0x000000061810723c */ /* 0x048ff00000041810 */
[----:B--2---:R-:W-:Y:S11]  /*50ec0*/  HMMA.16816.F32.BF16 R12, R24, R10, R12 ;  /* 0x0000000a180c723c */ /* 0x004ff6000004180c */
[----:B------:R-:W-:Y:S04]  /*50ed0*/  @!UPT UIADD3 URZ, URZ, URZ, URZ ;  /* 0x0000003f3f3ff290 */ /* 0x000fe8000fffe03f */
[----:B------:R-:W-:Y:S01]  /*50ee0*/  STL.64 [R1+0x570], R16 ;  /* 0x0005701001007387 */ /* 0x000fe20000100a00 */
[----:B------:R-:W-:Y:S02]  /*50ef0*/  STL.64 [R1+0x578], R18 ;  /* 0x0005781201007387 */ /* 0x000fe40000100a00 */
[----:B------:R-:W-:Y:S02]  /*50f00*/  STL.64 [R1+0x36c0], R10 ;  /* 0x0036c00a01007387 */ /* 0x000fe40000100a00 */
[----:B------:R-:W-:Y:S03]  /*50f10*/  STL.64 [R1+0x36b8], R8 ;  /* 0x0036b80801007387 */ /* 0x000fe60000100a00 */
[----:B------:R0:W-:Y:S01]  /*50f20*/  STL.64 [R1+0x540], R12 ;  /* 0x0005400c01007387 */ /* 0x0001e20000100a00 */
[----:B------:R1:W-:Y:S03]  /*50f30*/  STL.64 [R1+0x548], R14 ;  /* 0x0005480e01007387 */ /* 0x0003e60000100a00 */
[----:B0-----:R-:W2:Y:S01]  /*50f40*/  LDL.LU R12, [R1+0x120] ;  /* 0x00012000010c7983 */ /* 0x001ea20000300800 */
[----:B------:R-:W2:Y:S02]  /*50f50*/  LDL.LU R13, [R1+0x124] ;  /* 0x00012400010d7983 */ /* 0x000ea40000300800 */
[----:B-1----:R-:W3:Y:S02]  /*50f60*/  LDL.LU R14, [R1+0x128] ;  /* 0x00012800010e7983 */ /* 0x002ee40000300800 */
[----:B------:R-:W3:Y:S01]  /*50f70*/  LDL.LU R15, [R1+0x12c] ;  /* 0x00012c00010f7983 */ /* 0x000ee20000300800 */
[----:B------:R-:W2:Y:S01]  /*50f80*/  LDL.LU R24, [R1] ;  /* 0x0000000001187983 */ /* 0x000ea20000300800 */
[----:B----4-:R-:W-:-:S02]  /*50f90*/  IMAD.MOV.U32 R26, RZ, RZ, R4 ;  /* 0x000000ffff1a7224 */ /* 0x010fc400078e0004 */
[----:B------:R-:W-:Y:S02]  /*50fa0*/  IMAD.MOV.U32 R27, RZ, RZ, R0 ;  /* 0x000000ffff1b7224 */ /* 0x000fe400078e0000 */
[----:B------:R-:W-:Y:S02]  /*50fb0*/  IMAD.MOV.U32 R25, RZ, RZ, R5 ;  /* 0x000000ffff197224 */ /* 0x000fe400078e0005 */
[----:B------:R-:W4:Y:S01]  /*50fc0*/  LDL.LU R5, [R1+0x36fc] ;  /* 0x0036fc0001057983 */ /* 0x000f220000300800 */
[----:B------:R-:W4:Y:S02]  /*50fd0*/  LDL.LU R4, [R1+0x36f8] ;  /* 0x0036f80001047983 */ /* 0x000f240000300800 */
[----:B------:R-:W4:Y:S02]  /*50fe0*/  LDL.LU R0, [R1+0x36f4] ;  /* 0x0036f40001007983 */ /* 0x000f240000300800 */
[----:B------:R-:W-:Y:S01]  /*50ff0*/  STL.64 [R1+0x3610], R26 ;  /* 0x0036101a01007387 */ /* 0x000fe20000100a00 */
[----:B--2---:R-:W-:Y:S01]  /*51000*/  STL.64 [R1+0x3608], R24 ;  /* 0x0036081801007387 */ /* 0x004fe20000100a00 */
[----:B---3--:R-:W-:Y:S02]  /*51010*/  STL.64 [R1+0x35d0], R14 ;  /* 0x0035d00e01007387 */ /* 0x008fe40000100a00 */
[----:B------:R0:W-:Y:S02]  /*51020*/  STL.64 [R1+0x35c8], R12 ;  /* 0x0035c80c01007387 */ /* 0x0001e40000100a00 */
[----:B0-----:R-:W2:Y:S01]  /*51030*/  LDL.LU R12, [R1+0x130] ;  /* 0x00013000010c7983 */ /* 0x001ea20000300800 */
[----:B------:R-:W2:Y:S02]  /*51040*/  LDL.LU R13, [R1+0x134] ;  /* 0x00013400010d7983 */ /* 0x000ea40000300800 */
[----:B------:R-:W3:Y:S02]  /*51050*/  LDL.LU R14, [R1+0x138] ;  /* 0x00013800010e7983 */ /* 0x000ee40000300800 */
[----:B------:R-:W3:Y:S02]  /*51060*/  LDL.LU R15, [R1+0x13c] ;  /* 0x00013c00010f7983 */ /* 0x000ee40000300800 */
[----:B------:R-:W-:-:S02]  /*51070*/  IMAD.MOV.U32 R26, RZ, RZ, R29 ;  /* 0x000000ffff1a7224 */ /* 0x000fc400078e001d */
[----:B------:R-:W-:Y:S02]  /*51080*/  IMAD.MOV.U32 R27, RZ, RZ, R28 ;  /* 0x000000ffff1b7224 */ /* 0x000fe400078e001c */
[----:B------:R-:W-:Y:S02]  /*51090*/  IMAD.MOV.U32 R24, RZ, RZ, R3 ;  /* 0x000000ffff187224 */ /* 0x000fe400078e0003 */
[----:B------:R-:W-:Y:S01]  /*510a0*/  IMAD.MOV.U32 R25, RZ, RZ, R2 ;  /* 0x000000ffff197224 */ /* 0x000fe200078e0002 */
[----:B------:R-:W4:Y:S01]  /*510b0*/  LDL.LU R3, [R1+0x36f0] ;  /* 0x0036f00001037983 */ /* 0x000f220000300800 */
[----:B------:R-:W4:Y:S02]  /*510c0*/  LDL.LU R2, [R1+0x36ec] ;  /* 0x0036ec0001027983 */ /* 0x000f240000300800 */
[----:B------:R-:W-:Y:S01]  /*510d0*/  STL.64 [R1+0x3640], R26 ;  /* 0x0036401a01007387 */ /* 0x000fe20000100a00 */
[----:B------:R-:W-:Y:S04]  /*510e0*/  STL.64 [R1+0x3638], R24 ;  /* 0x0036381801007387 */ /* 0x000fe80000100a00 */
[----:B---3--:R-:W-:Y:S01]  /*510f0*/  STL.64 [R1+0x35f0], R14 ;  /* 0x0035f00e01007387 */ /* 0x008fe20000100a00 */
[----:B--2---:R0:W-:Y:S03]  /*51100*/  STL.64 [R1+0x35e8], R12 ;  /* 0x0035e80c01007387 */ /* 0x0041e60000100a00 */
[----:B0-----:R-:W2:Y:S01]  /*51110*/  LDL.LU R12, [R1+0x140] ;  /* 0x00014000010c7983 */ /* 0x001ea20000300800 */
[----:B------:R-:W2:Y:S02]  /*51120*/  LDL.LU R13, [R1+0x144] ;  /* 0x00014400010d7983 */ /* 0x000ea40000300800 */
[----:B------:R-:W3:Y:S02]  /*51130*/  LDL.LU R14, [R1+0x148] ;  /* 0x00014800010e7983 */ /* 0x000ee40000300800 */
[----:B------:R-:W3:Y:S02]  /*51140*/  LDL.LU R15, [R1+0x14c] ;  /* 0x00014c00010f7983 */ /* 0x000ee40000300800 */
[----:B----4-:R-:W-:-:S02]  /*51150*/  IMAD.MOV.U32 R24, RZ, RZ, R3 ;  /* 0x000000ffff187224 */ /* 0x010fc400078e0003 */
[----:B------:R-:W-:Y:S01]  /*51160*/  IMAD.MOV.U32 R26, RZ, RZ, R4 ;  /* 0x000000ffff1a7224 */ /* 0x000fe200078e0004 */
[----:B---3--:R-:W-:Y:S01]  /*51170*/  STL.64 [R1+0x3600], R14 ;  /* 0x0036000e01007387 */ /* 0x008fe20000100a00 */
[----:B--2---:R0:W-:Y:S03]  /*51180*/  STL.64 [R1+0x35f8], R12 ;  /* 0x0035f80c01007387 */ /* 0x0041e60000100a00 */
[----:B0-----:R-:W2:Y:S01]  /*51190*/  LDL.LU R12, [R1+0x150] ;  /* 0x00015000010c7983 */ /* 0x001ea20000300800 */
[----:B------:R-:W2:Y:S02]  /*511a0*/  LDL.LU R13, [R1+0x154] ;  /* 0x00015400010d7983 */ /* 0x000ea40000300800 */
[----:B------:R-:W3:Y:S02]  /*511b0*/  LDL.LU R14, [R1+0x158] ;  /* 0x00015800010e7983 */ /* 0x000ee40000300800 */
[----:B------:R-:W3:Y:S02]  /*511c0*/  LDL.LU R15, [R1+0x15c] ;  /* 0x00015c00010f7983 */ /* 0x000ee40000300800 */
[----:B------:R-:W-:Y:S01]  /*511d0*/  IMAD.MOV.U32 R27, RZ, RZ, R5 ;  /* 0x000000ffff1b7224 */ /* 0x000fe200078e0005 */
[----:B------:R-:W4:Y:S01]  /*511e0*/  LDL.LU R3, [R1+0x36e8] ;  /* 0x0036e80001037983 */ /* 0x000f220000300800 */
[----:B------:R-:W-:-:S02]  /*511f0*/  IMAD.MOV.U32 R25, RZ, RZ, R0 ;  /* 0x000000ffff197224 */ /* 0x000fc400078e0000 */
[----:B------:R-:W4:Y:S02]  /*51200*/  LDL.LU R0, [R1+0x36e4] ;  /* 0x0036e40001007983 */ /* 0x000f240000300800 */
[----:B------:R-:W4:Y:S01]  /*51210*/  LDL.LU R4, [R1+0x36e0] ;  /* 0x0036e00001047983 */ /* 0x000f220000300800 */
[----:B------:R-:W4:Y:S01]  /*51220*/  LDL.LU R5, [R1+0x36dc] ;  /* 0x0036dc0001057983 */ /* 0x000f220000300800 */
[----:B------:R-:W-:Y:S02]  /*51230*/  STL.64 [R1+0x3670], R26 ;  /* 0x0036701a01007387 */ /* 0x000fe40000100a00 */
[----:B------:R-:W-:Y:S01]  /*51240*/  STL.64 [R1+0x3668], R24 ;  /* 0x0036681801007387 */ /* 0x000fe20000100a00 */
[----:B---3--:R-:W-:Y:S01]  /*51250*/  STL.64 [R1+0x3620], R14 ;  /* 0x0036200e01007387 */ /* 0x008fe20000100a00 */
[----:B--2---:R0:W-:Y:S03]  /*51260*/  STL.64 [R1+0x3618], R12 ;  /* 0x0036180c01007387 */ /* 0x0041e60000100a00 */
[----:B0-----:R-:W2:Y:S01]  /*51270*/  LDL.LU R12, [R1+0x160] ;  /* 0x00016000010c7983 */ /* 0x001ea20000300800 */
[----:B------:R-:W2:Y:S02]  /*51280*/  LDL.LU R13, [R1+0x164] ;  /* 0x00016400010d7983 */ /* 0x000ea40000300800 */
[----:B------:R-:W3:Y:S02]  /*51290*/  LDL.LU R14, [R1+0x168] ;  /* 0x00016800010e7983 */ /* 0x000ee40000300800 */
[----:B------:R-:W3:Y:S02]  /*512a0*/  LDL.LU R15, [R1+0x16c] ;  /* 0x00016c00010f7983 */ /* 0x000ee40000300800 */
[----:B---3--:R-:W-:Y:S01]  /*512b0*/  STL.64 [R1+0x3630], R14 ;  /* 0x0036300e01007387 */ /* 0x008fe20000100a00 */
[----:B--2---:R0:W-:Y:S03]  /*512c0*/  STL.64 [R1+0x3628], R12 ;  /* 0x0036280c01007387 */ /* 0x0041e60000100a00 */
[----:B0-----:R-:W2:Y:S01]  /*512d0*/  LDL.LU R12, [R1+0x170] ;  /* 0x00017000010c7983 */ /* 0x001ea20000300800 */
[----:B------:R-:W2:Y:S02]  /*512e0*/  LDL.LU R13, [R1+0x174] ;  /* 0x00017400010d7983 */ /* 0x000ea40000300800 */
[----:B------:R-:W3:Y:S02]  /*512f0*/  LDL.LU R14, [R1+0x178] ;  /* 0x00017800010e7983 */ /* 0x000ee40000300800 */
[----:B------:R-:W3:Y:S01]  /*51300*/  LDL.LU R15, [R1+0x17c] ;  /* 0x00017c00010f7983 */ /* 0x000ee20000300800 */
[----:B------:R-:W2:Y:S01]  /*51310*/  LDL.LU R24, [R1+0x30] ;  /* 0x0000300001187983 */ /* 0x000ea20000300800 */
[----:B------:R-:W2:Y:S02]  /*51320*/  LDL.LU R25, [R1+0x34] ;  /* 0x0000340001197983 */ /* 0x000ea40000300800 */
[----:B------:R-:W2:Y:S02]  /*51330*/  LDL.LU R26, [R1+0x38] ;  /* 0x00003800011a7983 */ /* 0x000ea40000300800 */
[----:B------:R-:W-:-:S02]  /*51340*/  IMAD.MOV.U32 R27, RZ, RZ, R2 ;  /* 0x000000ffff1b7224 */ /* 0x000fc400078e0002 */
[----:B------:R-:W4:Y:S04]  /*51350*/  LDL.LU R2, [R1+0x36d8] ;  /* 0x0036d80001027983 */ /* 0x000f280000300800 */
[----:B--2---:R-:W-:Y:S01]  /*51360*/  STL.64 [R1+0x36a0], R26 ;  /* 0x0036a01a01007387 */ /* 0x004fe20000100a00 */
[----:B------:R-:W-:Y:S02]  /*51370*/  STL.64 [R1+0x3698], R24 ;  /* 0x0036981801007387 */ /* 0x000fe40000100a00 */
[----:B---3--:R-:W-:Y:S02]  /*51380*/  STL.64 [R1+0x3650], R14 ;  /* 0x0036500e01007387 */ /* 0x008fe40000100a00 */
[----:B------:R0:W-:Y:S02]  /*51390*/  STL.64 [R1+0x3648], R12 ;  /* 0x0036480c01007387 */ /* 0x0001e40000100a00 */
[----:B0-----:R-:W2:Y:S01]  /*513a0*/  LDL.LU R12, [R1+0x180] ;  /* 0x00018000010c7983 */ /* 0x001ea20000300800 */
[----:B------:R-:W2:Y:S02]  /*513b0*/  LDL.LU R13, [R1+0x184] ;  /* 0x00018400010d7983 */ /* 0x000ea40000300800 */
[----:B------:R-:W3:Y:S02]  /*513c0*/  LDL.LU R14, [R1+0x188] ;  /* 0x00018800010e7983 */ /* 0x000ee40000300800 */
[----:B------:R-:W3:Y:S02]  /*513d0*/  LDL.LU R15, [R1+0x18c] ;  /* 0x00018c00010f7983 */ /* 0x000ee40000300800 */
[----:B----4-:R-:W-:-:S02]  /*513e0*/  IMAD.MOV.U32 R24, RZ, RZ, R5 ;  /* 0x000000ffff187224 */ /* 0x010fc400078e0005 */
[----:B------:R-:W-:Y:S01]  /*513f0*/  IMAD.MOV.U32 R25, RZ, RZ, R4 ;  /* 0x000000ffff197224 */ /* 0x000fe200078e0004 */
[----:B------:R-:W4:Y:S01]  /*51400*/  LDL.LU R5, [R1+0x36d4] ;  /* 0x0036d40001057983 */ /* 0x000f220000300800 */
[----:B------:R-:W4:Y:S02]  /*51410*/  LDL.LU R4, [R1+0x36d0] ;  /* 0x0036d00001047983 */ /* 0x000f240000300800 */
[----:B------:R-:W-:Y:S02]  /*51420*/  IMAD.MOV.U32 R26, RZ, RZ, R0 ;  /* 0x000000ffff1a7224 */ /* 0x000fe400078e0000 */
[----:B------:R-:W-:Y:S01]  /*51430*/  IMAD.MOV.U32 R27, RZ, RZ, R3 ;  /* 0x000000ffff1b7224 */ /* 0x000fe200078e0003 */
[----:B------:R-:W4:Y:S01]  /*51440*/  LDL.LU R0, [R1+0x36cc] ;  /* 0x0036cc0001007983 */ /* 0x000f220000300800 */
[----:B------:R-:W4:Y:S03]  /*51450*/  LDL.LU R3, [R1+0x36c8] ;  /* 0x0036c80001037983 */ /* 0x000f260000300800 */
[----:B---3--:R-:W-:Y:S01]  /*51460*/  STL.64 [R1+0x3660], R14 ;  /* 0x0036600e01007387 */ /* 0x008fe20000100a00 */
[----:B--2---:R0:W-:Y:S03]  /*51470*/  STL.64 [R1+0x3658], R12 ;  /* 0x0036580c01007387 */ /* 0x0041e60000100a00 */
[----:B0-----:R-:W2:Y:S01]  /*51480*/  LDL.LU R12, [R1+0x190] ;  /* 0x00019000010c7983 */ /* 0x001ea20000300800 */
[----:B------:R-:W2:Y:S02]  /*51490*/  LDL.LU R13, [R1+0x194] ;  /* 0x00019400010d7983 */ /* 0x000ea40000300800 */
[----:B------:R-:W3:Y:S02]  /*514a0*/  LDL.LU R14, [R1+0x198] ;  /* 0x00019800010e7983 */ /* 0x000ee40000300800 */
[----:B------:R-:W3:Y:S01]  /*514b0*/  LDL.LU R15, [R1+0x19c] ;  /* 0x00019c00010f7983 */ /* 0x000ee20000300800 */
[----:B------:R-:W2:Y:S01]  /*514c0*/  LDL.LU R8, [R1+0x1d0] ;  /* 0x0001d00001087983 */ /* 0x000ea20000300800 */
[----:B------:R-:W4:Y:S02]  /*514d0*/  LDL.LU R9, [R1+0x1d4] ;  /* 0x0001d40001097983 */ /* 0x000f240000300800 */
[----:B------:R-:W4:Y:S02]  /*514e0*/  LDL.LU R10, [R1+0x1d8] ;  /* 0x0001d800010a7983 */ /* 0x000f240000300800 */
[----:B------:R-:W4:Y:S01]  /*514f0*/  LDL.LU R11, [R1+0x1dc] ;  /* 0x0001dc00010b7983 */ /* 0x000f220000300800 */
        /* <DEDUP_REMOVED lines=16> */
[----:B------:R-:W2:Y:S02]  /*51600*/  LDL.LU R14, [R1+0x1c8] ;  /* 0x0001c800010e7983 */ /* 0x000ea40000300800 */
[----:B------:R-:W2:Y:S01]  /*51610*/  LDL.LU R15, [R1+0x1cc] ;  /* 0x0001cc00010f7983 */ /* 0x000ea20000300800 */
[----:B------:R-:W3:Y:S01]  /*51620*/  LDL.LU R16, [R1+0x100] ;  /* 0x0001000001107983 */ /* 0x000ee20000300800 */
[----:B------:R-:W3:Y:S02]  /*51630*/  LDL.LU R17, [R1+0x104] ;  /* 0x0001040001117983 */ /* 0x000ee40000300800 */
[----:B------:R-:W2:Y:S02]  /*51640*/  LDL.LU R18, [R1+0x108] ;  /* 0x0001080001127983 */ /* 0x000ea40000300800 */
[----:B------:R-:W2:Y:S01]  /*51650*/  LDL.LU R19, [R1+0x10c] ;  /* 0x00010c0001137983 */ /* 0x000ea20000300800 */
[C---:B----4-:R-:W-:Y:S01]  /*51660*/  HMMA.16816.F32.BF16 R8, R24.reuse, R6, R8 ;  /* 0x000000061808723c */ /* 0x050fe20000041808 */
[----:B--2---:R-:W-:Y:S01]  /*51670*/  STL.64 [R1+0x35a8], R18 ;  /* 0x0035a81201007387 */ /* 0x004fe20000100a00 */
[----:B---3--:R0:W-:Y:S03]  /*51680*/  STL.64 [R1+0x35a0], R16 ;  /* 0x0035a01001007387 */ /* 0x0081e60000100a00 */
[----:B0-----:R-:W2:Y:S01]  /*51690*/  LDL.LU R16, [R1+0x110] ;  /* 0x0001100001107983 */ /* 0x001ea20000300800 */
[----:B------:R-:W2:Y:S02]  /*516a0*/  LDL.LU R17, [R1+0x114] ;  /* 0x0001140001117983 */ /* 0x000ea40000300800 */
[----:B------:R-:W2:Y:S02]  /*516b0*/  LDL.LU R18, [R1+0x118] ;  /* 0x0001180001127983 */ /* 0x000ea40000300800 */
[----:B------:R-:W2:Y:S01]  /*516c0*/  LDL.LU R19, [R1+0x11c] ;  /* 0x00011c0001137983 */ /* 0x000ea20000300800 */
[----:B------:R-:W3:Y:S04]  /*516d0*/  LDL.LU.64 R22, [R1+0x3b8] ;  /* 0x0003b80001167983 */ /* 0x000ee80000300a00 */
[----:B---3--:R-:W-:Y:S01]  /*516e0*/  STL.64 [R1+0x3580], R22 ;  /* 0x0035801601007387 */ /* 0x008fe20000100a00 */
[----:B------:R0:W-:Y:S03]  /*516f0*/  STL.64 [R1+0x3578], R20 ;  /* 0x0035781401007387 */ /* 0x0001e60000100a00 */
[----:B0-----:R-:W3:Y:S01]  /*51700*/  LDL.LU R20, [R1+0xf0] ;  /* 0x0000f00001147983 */ /* 0x001ee20000300800 */
[----:B------:R-:W3:Y:S02]  /*51710*/  LDL.LU R21, [R1+0xf4] ;  /* 0x0000f40001157983 */ /* 0x000ee40000300800 */
[----:B------:R-:W3:Y:S02]  /*51720*/  LDL.LU R22, [R1+0xf8] ;  /* 0x0000f80001167983 */ /* 0x000ee40000300800 */
[----:B------:R-:W3:Y:S01]  /*51730*/  LDL.LU R23, [R1+0xfc] ;  /* 0x0000fc0001177983 */ /* 0x000ee20000300800 */
[----:B------:R-:W-:Y:S01]  /*51740*/  STL.64 [R1+0x530], R8 ;  /* 0x0005300801007387 */ /* 0x000fe20000100a00 */
[----:B------:R0:W-:Y:S03]  /*51750*/  STL.64 [R1+0x538], R10 ;  /* 0x0005380a01007387 */ /* 0x0001e60000100a00 */
[----:B0-----:R-:W4:Y:S01]  /*51760*/  LDL.LU.64 R10, [R1+0x36c0] ;  /* 0x0036c000010a7983 */ /* 0x001f220000300a00 */
[----:B------:R-:W2:Y:S01]  /*51770*/  LDL.LU.64 R8, [R1+0x36b8] ;  /* 0x0036b80001087983 */ /* 0x000ea20000300a00 */
[----:B----4-:R-:W-:Y:S02]  /*51780*/  HMMA.16816.F32.BF16 R24, R24, R10, R12 ;  /* 0x0000000a1818723c */ /* 0x010fe4000004180c */
[----:B------:R-:W4:Y:S01]  /*51790*/  LDL.LU.64 R14, [R1+0x36b0] ;  /* 0x0036b000010e7983 */ /* 0x000f220000300a00 */
[----:B------:R-:W4:Y:S11]  /*517a0*/  LDL.LU.64 R12, [R1+0x36a8] ;  /* 0x0036a800010c7983 */ /* 0x000f360000300a00 */
[----:B------:R-:W-:Y:S09]  /*517b0*/  @!UPT UIADD3 URZ, URZ, URZ, URZ ;  /* 0x0000003f3f3ff290 */ /* 0x000ff2000fffe03f */
[----:B------:R-:W-:Y:S01]  /*517c0*/  STL.64 [R1+0x520], R24 ;  /* 0x0005201801007387 */ /* 0x000fe20000100a00 */
[----:B------:R0:W-:Y:S03]  /*517d0*/  STL.64 [R1+0x528], R26 ;  /* 0x0005281a01007387 */ /* 0x0001e60000100a00 */
[----:B0-----:R-:W4:Y:S01]  /*517e0*/  LDL.LU.64 R26, [R1+0x36a0] ;  /* 0x0036a000011a7983 */ /* 0x001f220000300a00 */
[----:B------:R-:W4:Y:S02]  /*517f0*/  LDL.LU.64 R24, [R1+0x3698] ;  /* 0x0036980001187983 */ /* 0x000f240000300a00 */
        /* <DEDUP_REMOVED lines=8> */
[----:B------:R-:W4:Y:S01]  /*51880*/  LDL.LU.64 R14, [R1+0x3680] ;  /* 0x00368000010e7983 */ /* 0x000f220000300a00 */
[----:B------:R-:W4:Y:S11]  /*51890*/  LDL.LU.64 R12, [R1+0x3678] ;  /* 0x00367800010c7983 */ /* 0x000f360000300a00 */
[----:B------:R-:W-:Y:S10]  /*518a0*/  @!UPT UIADD3 URZ, URZ, URZ, URZ ;  /* 0x0000003f3f3ff290 */ /* 0x000ff4000fffe03f */
        /* <DEDUP_REMOVED lines=34> */
[----:B------:R-:W2:Y:S01]  /*51ad0*/  LDL.LU.64 R28, [R1+0x398] ;  /* 0x00039800011c7983 */ /* 0x000ea20000300a00 */
[C---:B----4-:R-:W-:Y:S01]  /*51ae0*/  HMMA.16816.F32.BF16 R12, R24.reuse, R6, R12 ;  /* 0x00000006180c723c */ /* 0x050fe2000004180c */
[----:B--2---:R0:W-:Y:S04]  /*51af0*/  STL.64 [R1+0x3570], R28 ;  /* 0x0035701c01007387 */ /* 0x0041e80000100a00 */
[----:B0-----:R-:W2:Y:S11]  /*51b00*/  LDL.LU.64 R28, [R1+0x3d0] ;  /* 0x0003d000011c7983 */ /* 0x001eb60000300a00 */
[----:B------:R-:W-:Y:S07]  /*51b10*/  @!UPT UIADD3 URZ, URZ, URZ, URZ ;  /* 0x0000003f3f3ff290 */ /* 0x000fee000fffe03f */
        /* <DEDUP_REMOVED lines=23> */
[----:B------:R0:W-:Y:S01]  /*51c90*/  STL.64 [R1+0x510], R24 ;  /* 0x0005101801007387 */ /* 0x0001e20000100a00 */
[----:B------:R1:W-:Y:S03]  /*51ca0*/  STL.64 [R1+0x518], R26 ;  /* 0x0005181a01007387 */ /* 0x0003e60000100a00 */
[----:B0-----:R-:W2:Y:S01]  /*51cb0*/  LDL.LU.64 R24, [R1+0x3a8] ;  /* 0x0003a80001187983 */ /* 0x001ea20000300a00 */
[----:B-1----:R-:W2:Y:S01]  /*51cc0*/  LDL.LU.64 R26, [R1+0x3a0] ;  /* 0x0003a000011a7983 */ /* 0x002ea20000300a00 */
[----:B----4-:R-:W-:Y:S02]  /*51cd0*/  HMMA.16816.F32.BF16 R16, R12, R6, R16 ;  /* 0x000000060c10723c */ /* 0x010fe40000041810 */
[----:B--2---:R0:W-:Y:S01]  /*51ce0*/  STL.64 [R1+0x3558], R26 ;  /* 0x0035581a01007387 */ /* 0x0041e20000100a00 */
[----:B------:R1:W-:Y:S02]  /*51cf0*/  STL.64 [R1+0x3550], R24 ;  /* 0x0035501801007387 */ /* 0x0003e40000100a00 */
[----:B0-----:R-:W-:Y:S01]  /*51d00*/  IMAD.MOV.U32 R26, RZ, RZ, R0 ;  /* 0x000000ffff1a7224 */ /* 0x001fe200078e0000 */
[----:B-1----:R-:W2:Y:S01]  /*51d10*/  LDL.LU R24, [R1+0xd0] ;  /* 0x0000d00001187983 */ /* 0x002ea20000300800 */
[----:B------:R-:W-:-:S02]  /*51d20*/  IMAD.MOV.U32 R25, RZ, RZ, R3 ;  /* 0x000000ffff197224 */ /* 0x000fc400078e0003 */
[----:B------:R-:W4:Y:S02]  /*51d30*/  LDL.LU R3, [R1+0x35b4] ;  /* 0x0035b40001037983 */ /* 0x000f240000300800 */
[----:B------:R-:W2:Y:S11]  /*51d40*/  LDL.LU R0, [R1+0x35b0] ;  /* 0x0035b00001007983 */ /* 0x000eb60000300800 */
[----:B------:R-:W-:Y:S01]  /*51d50*/  @!UPT UIADD3 URZ, URZ, URZ, URZ ;  /* 0x0000003f3f3ff290 */ /* 0x000fe2000fffe03f */
[----:B------:R-:W-:Y:S01]  /*51d60*/  STL.64 [R1+0x500], R16 ;  /* 0x0005001001007387 */ /* 0x000fe20000100a00 */
[----:B------:R0:W-:Y:S03]  /*51d70*/  STL.64 [R1+0x508], R18 ;  /* 0x0005081201007387 */ /* 0x0001e60000100a00 */
[----:B0-----:R-:W2:Y:S01]  /*51d80*/  LDL.LU.64 R18, [R1+0x35a8] ;  /* 0x0035a80001127983 */ /* 0x001ea20000300a00 */
[----:B------:R-:W2:Y:S02]  /*51d90*/  LDL.LU.64 R16, [R1+0x35a0] ;  /* 0x0035a00001107983 */ /* 0x000ea40000300a00 */
[----:B--2---:R-:W-:Y:S01]  /*51da0*/  HMMA.16816.F32.BF16 R12, R12, R10, R16 ;  /* 0x0000000a0c0c723c */ /* 0x004fe20000041810 */
[----:B------:R-:W3:Y:S01]  /*51db0*/  LDL.LU.64 R18, [R1+0x3598] ;  /* 0x0035980001127983 */ /* 0x000ee20000300a00 */
[----:B------:R-:W3:Y:S11]  /*51dc0*/  LDL.LU.64 R16, [R1+0x3590] ;  /* 0x0035900001107983 */ /* 0x000ef60000300a00 */
[----:B------:R-:W-:Y:S10]  /*51dd0*/  @!UPT UIADD3 URZ, URZ, URZ, URZ ;  /* 0x0000003f3f3ff290 */ /* 0x000ff4000fffe03f */
[----:B------:R0:W-:Y:S01]  /*51de0*/  STL.64 [R1+0x550], R12 ;  /* 0x0005500c01007387 */ /* 0x0001e20000100a00 */
[----:B------:R1:W-:Y:S03]  /*51df0*/  STL.64 [R1+0x558], R14 ;  /* 0x0005580e01007387 */ /* 0x0003e60000100a00 */
[----:B0-----:R-:W2:Y:S01]  /*51e00*/  LDL.LU R12, [R1+0xe0] ;  /* 0x0000e000010c7983 */ /* 0x001ea20000300800 */
[----:B------:R-:W2:Y:S02]  /*51e10*/  LDL.LU R13, [R1+0xe4] ;  /* 0x0000e400010d7983 */ /* 0x000ea40000300800 */
[----:B-1----:R-:W-:Y:S02]  /*51e20*/  IMAD.MOV.U32 R14, RZ, RZ, R0 ;  /* 0x000000ffff0e7224 */ /* 0x002fe400078e0000 */
[----:B----4-:R-:W-:Y:S01]  /*51e30*/  IMAD.MOV.U32 R15, RZ, RZ, R3 ;  /* 0x000000ffff0f7224 */ /* 0x010fe200078e0003 */
[----:B------:R-:W4:Y:S01]  /*51e40*/  LDL.LU R0, [R1+0x3588] ;  /* 0x0035880001007983 */ /* 0x000f220000300800 */
[C---:B---3--:R-:W-:Y:S11]  /*51e50*/  HMMA.16816.F32.BF16 R20, R16.reuse, R6, R20 ;  /* 0x000000061014723c */ /* 0x048ff60000041814 */
[----:B------:R-:W-:Y:S11]  /*51e60*/  @!UPT UIADD3 URZ, URZ, URZ, URZ ;  /* 0x0000003f3f3ff290 */ /* 0x000ff6000fffe03f */
[----:B------:R-:W-:Y:S01]  /*51e70*/  @!UPT UIADD3 URZ, URZ, URZ, URZ ;  /* 0x0000003f3f3ff290 */ /* 0x000fe2000fffe03f */
[----:B------:R-:W-:Y:S01]  /*51e80*/  STL.64 [R1+0x4f0], R20 ;  /* 0x0004f01401007387 */ /* 0x000fe20000100a00 */
[----:B------:R0:W-:Y:S01]  /*51e90*/  STL.64 [R1+0x4f8], R22 ;  /* 0x0004f81601007387 */ /* 0x0001e20000100a00 */
[----:B--2---:R-:W-:Y:S02]  /*51ea0*/  HMMA.16816.F32.BF16 R12, R16, R10, R12 ;  /* 0x0000000a100c723c */ /* 0x004fe4000004180c */
[----:B0-----:R-:W2:Y:S01]  /*51eb0*/  LDL.LU.64 R22, [R1+0x3580] ;  /* 0x0035800001167983 */ /* 0x001ea20000300a00 */
[----:B------:R-:W3:Y:S02]  /*51ec0*/  LDL.LU.64 R20, [R1+0x3578] ;  /* 0x0035780001147983 */ /* 0x000ee40000300a00 */
[----:B------:R-:W2:Y:S02]  /*51ed0*/  LDL.LU.64 R18, [R1+0x3b0] ;  /* 0x0003b00001127983 */ /* 0x000ea40000300a00 */
[----:B------:R-:W-:-:S04]  /*51ee0*/  IMAD.MOV.U32 R3, RZ, RZ, c[0x0][0x188] ;  /* 0x00006200ff037624 */ /* 0x000fc800078e00ff */
[----:B------:R-:W-:-:S04]  /*51ef0*/  IMAD.SHL.U32 R3, R3, 0x80, RZ ;  /* 0x0000008003037824 */ /* 0x000fc800078e00ff */
[----:B------:R-:W-:Y:S02]  /*51f00*/  IMAD.SHL.U32 R3, R3, 0x2, RZ ;  /* 0x0000000203037824 */ /* 0x000fe400078e00ff */
[----:B------:R-:W-:-:S03]  /*51f10*/  IMAD.MOV.U32 R27, RZ, RZ, R4 ;  /* 0x000000ffff1b7224 */ /* 0x000fc600078e0004 */
[----:B------:R-:W-:-:S03]  /*51f20*/  IADD3 R4, P0, R28, R3, RZ ;  /* 0x000000031c047210 */ /* 0x000fc60007f1e0ff */
[----:B------:R0:W-:Y:S01]  /*51f30*/  STL.64 [R1+0x4e0], R12 ;  /* 0x0004e00c01007387 */ /* 0x0001e20000100a00 */
[----:B------:R3:W-:Y:S01]  /*51f40*/  STL.64 [R1+0x4e8], R14 ;  /* 0x0004e80e01007387 */ /* 0x0007e20000100a00 */
[-C--:B0-----:R-:W-:Y:S01]  /*51f50*/  IADD3 R13, P1, R8, R3.reuse, RZ ;  /* 0x00000003080d7210 */ /* 0x081fe20007f3e0ff */
[--C-:B----4-:R-:W-:Y:S02]  /*51f60*/  IMAD.X R12, R29, 0x1, R0.reuse, P0 ;  /* 0x000000011d0c7824 */ /* 0x110fe400000e0600 */
[----:B------:R-:W4:Y:S02]  /*51f70*/  LDL.LU.64 R28, [R1+0x3570] ;  /* 0x00357000011c7983 */ /* 0x000f240000300a00 */
[----:B------:R-:W-:Y:S01]  /*51f80*/  IMAD.X R8, R9, 0x1, R0, P1 ;  /* 0x0000000109087824 */ /* 0x000fe200008e0600 */
[-C--:B---3--:R-:W-:Y:S02]  /*51f90*/  IADD3 R14, P2, R20, R3.reuse, RZ ;  /* 0x00000003140e7210 */ /* 0x088fe40007f5e0ff */
[----:B--2---:R-:W-:-:S02]  /*51fa0*/  IADD3 R15, P1, R18, R3, RZ ;  /* 0x00000003120f7210 */ /* 0x004fc40007f3e0ff */
[----:B------:R-:W-:Y:S01]  /*51fb0*/  IADD3 R16, P0, R22, R3, RZ ;  /* 0x0000000316107210 */ /* 0x000fe20007f1e0ff */
[--C-:B------:R-:W-:Y:S02]  /*51fc0*/  IMAD.X R9, R21, 0x1, R0.reuse, P2 ;  /* 0x0000000115097824 */ /* 0x100fe400010e0600 */
[----:B------:R-:W2:Y:S01]  /*51fd0*/  LDL.LU.64 R20, [R1+0x3568] ;  /* 0x0035680001147983 */ /* 0x000ea20000300a00 */
[----:B------:R0:W-:Y:S02]  /*51fe0*/  STL.64 [R1+0x3548], R14 ;  /* 0x0035480e01007387 */ /* 0x0001e40000100a00 */
[----:B------:R1:W-:Y:S02]  /*51ff0*/  STL.64 [R1+0x3540], R12 ;  /* 0x0035400c01007387 */ /* 0x0003e40000100a00 */
[----:B0-----:R-:W-:Y:S01]  /*52000*/  IMAD.MOV.U32 R14, RZ, RZ, R5 ;  /* 0x000000ffff0e7224 */ /* 0x001fe200078e0005 */
[----:B-1----:R-:W3:Y:S01]  /*52010*/  LDL.LU R12, [R1+0xc0] ;  /* 0x0000c000010c7983 */ /* 0x002ee20000300800 */
[----:B------:R-:W3:Y:S02]  /*52020*/  LDL.LU R13, [R1+0xc4] ;  /* 0x0000c400010d7983 */ /* 0x000ee40000300800 */
[----:B------:R-:W-:-:S02]  /*52030*/  IMAD.X R5, R23, 0x1, R0, P0 ;  /* 0x0000000117057824 */ /* 0x000fc400000e0600 */
[----:B------:R-:W2:Y:S02]  /*52040*/  LDL.LU.64 R22, [R1+0x3560] ;  /* 0x0035600001167983 */ /* 0x000ea40000300a00 */
[----:B--2---:R-:W-:Y:S11]  /*52050*/  HMMA.16816.F32.BF16 R24, R20, R6, R24 ;  /* 0x000000061418723c */ /* 0x004ff60000041818 */
[----:B------:R-:W-:Y:S11]  /*52060*/  @!UPT UIADD3 URZ, URZ, URZ, URZ ;  /* 0x0000003f3f3ff290 */ /* 0x000ff6000fffe03f */
[----:B------:R-:W-:Y:S01]  /*52070*/  @!UPT UIADD3 URZ, URZ, URZ, URZ ;  /* 0x0000003f3f3ff290 */ /* 0x000fe2000fffe03f */
[----:B------:R-:W-:Y:S01]  /*52080*/  STL.64 [R1+0x4c0], R24 ;  /* 0x0004c01801007387 */ /* 0x000fe20000100a00 */
[----:B------:R0:W-:Y:S03]  /*52090*/  STL.64 [R1+0x4c8], R26 ;  /* 0x0004c81a01007387 */ /* 0x0001e60000100a00 */
[----:B0-----:R-:W2:Y:S01]  /*520a0*/  LDL.LU.64 R26, [R1+0x3558] ;  /* 0x00355800011a7983 */ /* 0x001ea20000300a00 */
[----:B------:R-:W2:Y:S02]  /*520b0*/  LDL.LU.64 R24, [R1+0x3550] ;  /* 0x0035500001187983 */ /* 0x000ea40000300a00 */
[----:B------:R-:W-:Y:S01]  /*520c0*/  IMAD.X R7, R19, 0x1, R0, P1 ;  /* 0x0000000113077824 */ /* 0x000fe200008e0600 */
[----:B--2---:R-:W-:-:S05]  /*520d0*/  IADD3 R6, P0, R24, R3, RZ ;  /* 0x0000000318067210 */ /* 0x004fca0007f1e0ff */
[----:B------:R0:W-:Y:S04]  /*520e0*/  STL.64 [R1+0x3538], R6 ;  /* 0x0035380601007387 */ /* 0x0001e80000100a00 */
[----:B0-----:R-:W2:Y:S01]  /*520f0*/  LDL.LU R7, [R1+0x120c] ;  /* 0x00120c0001077983 */ /* 0x001ea20000300800 */
[-C--:B------:R-:W-:Y:S02]  /*52100*/  IADD3 R17, P1, R26, R3.reuse, RZ ;  /* 0x000000031a117210 */ /* 0x080fe40007f3e0ff */
[----:B----4-:R-:W-:-:S03]  /*52110*/  IADD3 R18, P2, R28, R3, RZ ;  /* 0x000000031c127210 */ /* 0x010fc60007f5e0ff */
[----:B------:R-:W-:Y:S01]  /*52120*/  IMAD.X R24, R27, 0x1, R0, P1 ;  /* 0x000000011b187824 */ /* 0x000fe200008e0600 */
[----:B------:R-:W-:Y:S01]  /*52130*/  STL [R1+0x3300], R17 ;  /* 0x0033001101007387 */ /* 0x000fe20000100800 */
[----:B------:R-:W-:Y:S03]  /*52140*/  STL [R1+0x3304], R18 ;  /* 0x0033041201007387 */ /* 0x000fe60000100800 */
[----:B------:R0:W-:Y:S01]  /*52150*/  STL [R1+0x3308], R24 ;  /* 0x0033081801007387 */ /* 0x0001e20000100800 */
[----:B------:R-:W-:Y:S02]  /*52160*/  IMAD.MOV.U32 R15, RZ, RZ, R2 ;  /* 0x000000ffff0f7224 */ /* 0x000fe400078e0002 */
[--C-:B------:R-:W-:Y:S02]  /*52170*/  IMAD.X R19, R25, 0x1, R0.reuse, P0 ;  /* 0x0000000119137824 */ /* 0x100fe400000e0600 */
[----:B------:R-:W-:-:S03]  /*52180*/  IMAD.X R25, R29, 0x1, R0, P2 ;  /* 0x000000011d197824 */ /* 0x000fc600010e0600 */
[----:B---3--:R-:W-:Y:S01]  /*52190*/  HMMA.16816.F32.BF16 R20, R20, R10, R12 ;  /* 0x0000000a1414723c */ /* 0x008fe2000004180c */
[----:B--2---:R-:W-:-:S05]  /*521a0*/  IADD3 R7, R7, 0x1, RZ ;  /* 0x0000000107077810 */ /* 0x004fca0007ffe0ff */
[----:B------:R-:W-:Y:S01]  /*521b0*/  STL [R1+0x120c], R7 ;  /* 0x00120c0701007387 */ /* 0x000fe20000100800 */
[----:B0-----:R-:W2:Y:S02]  /*521c0*/  LDL.LU R24, [R1+0x2bfc] ;  /* 0x002bfc0001187983 */ /* 0x001ea40000300800 */
[----:B------:R-:W3:Y:S02]  /*521d0*/  LDL.LU R18, [R1+0x2bd0] ;  /* 0x002bd00001127983 */ /* 0x000ee40000300800 */
[----:B------:R-:W4:Y:S01]  /*521e0*/  LDL.LU R17, [R1+0x2bf4] ;  /* 0x002bf40001117983 */ /* 0x000f220000300800 */
[----:B------:R-:W2:Y:S01]  /*521f0*/  LDL.LU R26, [R1+0x2bc8] ;  /* 0x002bc800011a7983 */ /* 0x000ea20000300800 */
[----:B------:R-:W2:Y:S02]  /*52200*/  LDL.LU R27, [R1+0x2bec] ;  /* 0x002bec00011b7983 */ /* 0x000ea40000300800 */
[----:B------:R-:W2:Y:S02]  /*52210*/  LDL.LU R29, [R1+0x2bc0] ;  /* 0x002bc000011d7983 */ /* 0x000ea40000300800 */
[----:B------:R-:W2:Y:S01]  /*52220*/  LDL.LU R28, [R1+0x2be4] ;  /* 0x002be400011c7983 */ /* 0x000ea20000300800 */
[----:B------:R-:W2:Y:S01]  /*52230*/  LDL.LU R2, [R1+0x2bb8] ;  /* 0x002bb80001027983 */ /* 0x000ea20000300800 */
[----:B------:R0:W-:Y:S03]  /*52240*/  STL [R1+0x330c], R25 ;  /* 0x00330c1901007387 */ /* 0x0001e60000100800 */
[----:B0-----:R-:W2:Y:S01]  /*52250*/  LDL.LU R25, [R1+0x2bd8] ;  /* 0x002bd80001197983 */ /* 0x001ea20000300800 */
[----:B------:R-:W2:Y:S02]  /*52260*/  LDL.LU.64 R14, [R1+0x3548] ;  /* 0x00354800010e7983 */ /* 0x000ea40000300a00 */
[----:B------:R-:W2:Y:S02]  /*52270*/  LDL.LU.64 R12, [R1+0x3540] ;  /* 0x00354000010c7983 */ /* 0x000ea40000300a00 */
[----:B------:R0:W-:Y:S01]  /*52280*/  STL.64 [R1+0x4d0], R20 ;  /* 0x0004d01401007387 */ /* 0x0001e20000100a00 */
[----:B------:R1:W-:Y:S01]  /*52290*/  STL.64 [R1+0x4d8], R22 ;  /* 0x0004d81601007387 */ /* 0x0003e20000100a00 */
[----:B------:R-:W-:-:S02]  /*522a0*/  IMAD.MOV.U32 R10, RZ, RZ, R23 ;  /* 0x000000ffff0a7224 */ /* 0x000fc400078e0017 */
[----:B------:R-:W-:Y:S01]  /*522b0*/  IMAD.MOV.U32 R11, RZ, RZ, R22 ;  /* 0x000000ffff0b7224 */ /* 0x000fe200078e0016 */
[----:B------:R-:W-:Y:S01]  /*522c0*/  ISETP.NE.U32.AND P0, PT, R7, UR5, PT ;  /* 0x0000000507007c0c */ /* 0x000fe2000bf05070 */
[----:B------:R-:W-:Y:S01]  /*522d0*/  IMAD.MOV.U32 R6, RZ, RZ, R4 ;  /* 0x000000ffff067224 */ /* 0x000fe200078e0004 */
[----:B0-----:R-:W3:Y:S01]  /*522e0*/  LDL.LU R20, [R1+0x2be8] ;  /* 0x002be80001147983 */ /* 0x001ee20000300800 */
[----:B------:R-:W3:Y:S02]  /*522f0*/  LDL.LU R21, [R1+0x2c0c] ;  /* 0x002c0c0001157983 */ /* 0x000ee40000300800 */
[----:B-1----:R-:W3:Y:S02]  /*52300*/  LDL.LU R22, [R1+0x2be0] ;  /* 0x002be00001167983 */ /* 0x002ee40000300800 */
[----:B------:R-:W3:Y:S01]  /*52310*/  LDL.LU R23, [R1+0x2c04] ;  /* 0x002c040001177983 */ /* 0x000ee20000300800 */
[----:B------:R0:W-:Y:S04]  /*52320*/  STL [R1+0x3314], R10 ;  /* 0x0033140a01007387 */ /* 0x0001e80000100800 */
[----:B0-----:R-:W3:Y:S01]  /*52330*/  LDL.LU R10, [R1+0x2c14] ;  /* 0x002c1400010a7983 */ /* 0x001ee20000300800 */
[----:B------:R0:W-:Y:S03]  /*52340*/  STL [R1+0x3310], R11 ;  /* 0x0033100b01007387 */ /* 0x0001e60000100800 */
[----:B0-----:R-:W3:Y:S01]  /*52350*/  LDL.LU R11, [R1+0x2bf0] ;  /* 0x002bf000010b7983 */ /* 0x001ee20000300800 */
[----:B------:R-:W3:Y:S02]  /*52360*/  LDL.LU R4, [R1+0x2c00] ;  /* 0x002c000001047983 */ /* 0x000ee40000300800 */
[----:B--2---:R-:W-:-:S02]  /*52370*/  IMAD.MOV.U32 R7, RZ, RZ, R12 ;  /* 0x000000ffff077224 */ /* 0x004fc400078e000c */
[----:B------:R-:W2:Y:S03]  /*52380*/  LDL.LU R12, [R1+0x2bf8] ;  /* 0x002bf800010c7983 */ /* 0x000ea60000300800 */
[----:B------:R0:W-:Y:S02]  /*52390*/  STL.64 [R1+0x3d0], R6 ;  /* 0x0003d00601007387 */ /* 0x0001e40000100a00 */
[----:B0-----:R-:W-:Y:S02]  /*523a0*/  IMAD.MOV.U32 R6, RZ, RZ, R13 ;  /* 0x000000ffff067224 */ /* 0x001fe400078e000d */
[----:B------:R-:W-:Y:S01]  /*523b0*/  IMAD.MOV.U32 R7, RZ, RZ, R8 ;  /* 0x000000ffff077224 */ /* 0x000fe200078e0008 */
[----:B------:R-:W4:Y:S01]  /*523c0*/  LDL.LU R13, [R1+0x2c10] ;  /* 0x002c1000010d7983 */ /* 0x000f220000300800 */
[----:B------:R-:W4:Y:S03]  /*523d0*/  LDL.LU R8, [R1+0x2c08] ;  /* 0x002c080001087983 */ /* 0x000f260000300800 */
[----:B------:R0:W-:Y:S02]  /*523e0*/  STL.64 [R1+0x3c8], R6 ;  /* 0x0003c80601007387 */ /* 0x0001e40000100a00 */
[----:B0-----:R-:W-:-:S02]  /*523f0*/  IMAD.MOV.U32 R6, RZ, RZ, R14 ;  /* 0x000000ffff067224 */ /* 0x001fc400078e000e */
[----:B------:R-:W-:Y:S02]  /*52400*/  IMAD.MOV.U32 R7, RZ, RZ, R9 ;  /* 0x000000ffff077224 */ /* 0x000fe400078e0009 */
[----:B------:R-:W4:Y:S03]  /*52410*/  LDL.LU R9, [R1+0x2c18] ;  /* 0x002c180001097983 */ /* 0x000f260000300800 */
[----:B------:R0:W-:Y:S02]  /*52420*/  STL.64 [R1+0x3c0], R6 ;  /* 0x0003c00601007387 */ /* 0x0001e40000100a00 */
[----:B0-----:R-:W-:Y:S02]  /*52430*/  IMAD.MOV.U32 R6, RZ, RZ, R16 ;  /* 0x000000ffff067224 */ /* 0x001fe400078e0010 */
[----:B------:R-:W-:-:S05]  /*52440*/  IMAD.MOV.U32 R7, RZ, RZ, R5 ;  /* 0x000000ffff077224 */ /* 0x000fca00078e0005 */
[----:B------:R0:W-:Y:S04]  /*52450*/  STL.64 [R1+0x3b8], R6 ;  /* 0x0003b80601007387 */ /* 0x0001e80000100a00 */
[----:B0-----:R-:W4:Y:S01]  /*52460*/  LDL.LU.64 R6, [R1+0x3538] ;  /* 0x0035380001067983 */ /* 0x001f220000300a00 */
[----:B------:R-:W-:Y:S01]  /*52470*/  IMAD.MOV.U32 R14, RZ, RZ, R15 ;  /* 0x000000ffff0e7224 */ /* 0x000fe200078e000f */
[-C--:B---3--:R-:W-:Y:S02]  /*52480*/  IADD3 R4, P5, R4, R3.reuse, RZ ;  /* 0x0000000304047210 */ /* 0x088fe40007fbe0ff */
[----:B------:R-:W-:-:S03]  /*52490*/  IADD3 R11, P1, R11, R3, RZ ;  /* 0x000000030b0b7210 */ /* 0x000fc60007f3e0ff */
[--C-:B------:R-:W-:Y:S01]  /*524a0*/  IMAD.X R24, R24, 0x1, R0.reuse, P5 ;  /* 0x0000000118187824 */ /* 0x100fe200028e0600 */
[-C--:B------:R-:W-:Y:S01]  /*524b0*/  IADD3 R18, P5, R18, R3.reuse, RZ ;  /* 0x0000000312127210 */ /* 0x080fe20007fbe0ff */
[----:B------:R-:W-:Y:S01]  /*524c0*/  IMAD.X R27, R27, 0x1, R0, P1 ;  /* 0x000000011b1b7824 */ /* 0x000fe200008e0600 */
[-C--:B------:R-:W-:Y:S02]  /*524d0*/  IADD3 R29, P1, R29, R3.reuse, RZ ;  /* 0x000000031d1d7210 */ /* 0x080fe40007f3e0ff */
[-C--:B--2---:R-:W-:Y:S02]  /*524e0*/  IADD3 R12, P6, R12, R3.reuse, RZ ;  /* 0x000000030c0c7210 */ /* 0x084fe40007fde0ff */
[-C--:B----4-:R-:W-:Y:S02]  /*524f0*/  IADD3 R13, P3, R13, R3.reuse, RZ ;  /* 0x000000030d0d7210 */ /* 0x090fe40007f7e0ff */
[----:B------:R-:W-:-:S03]  /*52500*/  IADD3 R8, P4, R8, R3, RZ ;  /* 0x0000000308087210 */ /* 0x000fc60007f9e0ff */
[--C-:B------:R-:W-:Y:S01]  /*52510*/  IMAD.X R21, R21, 0x1, R0.reuse, P3 ;  /* 0x0000000115157824 */ /* 0x100fe200018e0600 */
[-C--:B------:R-:W-:Y:S01]  /*52520*/  IADD3 R22, P3, R22, R3.reuse, RZ ;  /* 0x0000000316167210 */ /* 0x080fe20007f7e0ff */
[----:B------:R-:W-:Y:S01]  /*52530*/  IMAD.X R23, R23, 0x1, R0, P4 ;  /* 0x0000000117177824 */ /* 0x000fe200020e0600 */
[-C--:B------:R-:W-:Y:S02]  /*52540*/  IADD3 R25, P4, R25, R3.reuse, RZ ;  /* 0x0000000319197210 */ /* 0x080fe40007f9e0ff */
[----:B------:R-:W-:-:S05]  /*52550*/  IADD3 R9, P2, R9, R3, RZ ;  /* 0x0000000309097210 */ /* 0x000fca0007f5e0ff */
[--C-:B------:R-:W-:Y:S01]  /*52560*/  IMAD.X R10, R10, 0x1, R0.reuse, P2 ;  /* 0x000000010a0a7824 */ /* 0x100fe200010e0600 */
[-C--:B------:R-:W-:Y:S01]  /*52570*/  IADD3 R20, P2, R20, R3.reuse, RZ ;  /* 0x0000000314147210 */ /* 0x080fe20007f5e0ff */
[----:B------:R-:W-:Y:S01]  /*52580*/  IMAD.X R17, R17, 0x1, R0, P6 ;  /* 0x0000000111117824 */ /* 0x000fe200030e0600 */
[----:B------:R-:W-:Y:S01]  /*52590*/  IADD3 R26, P6, R26, R3, RZ ;  /* 0x000000031a1a7210 */ /* 0x000fe20007fde0ff */
[----:B------:R-:W-:Y:S02]  /*525a0*/  IMAD.MOV.U32 R15, RZ, RZ, R7 ;  /* 0x000000ffff0f7224 */ /* 0x000fe400078e0007 */
[----:B------:R-:W-:-:S03]  /*525b0*/  IMAD.MOV.U32 R7, RZ, RZ, R19 ;  /* 0x000000ffff077224 */ /* 0x000fc600078e0013 */
[----:B------:R-:W-:Y:S02]  /*525c0*/  STL.64 [R1+0x3b0], R14 ;  /* 0x0003b00e01007387 */ /* 0x000fe40000100a00 */
[----:B------:R0:W-:Y:S02]  /*525d0*/  STL.64 [R1+0x3a8], R6 ;  /* 0x0003a80601007387 */ /* 0x0001e40000100a00 */
[----:B------:R-:W-:Y:S02]  /*525e0*/  STL [R1+0x2c18], R9 ;  /* 0x002c180901007387 */ /* 0x000fe40000100800 */
[----:B------:R-:W-:Y:S01]  /*525f0*/  STL [R1+0x2c10], R13 ;  /* 0x002c100d01007387 */ /* 0x000fe20000100800 */
[----:B------:R-:W-:Y:S01]  /*52600*/  STL [R1+0x2c08], R8 ;  /* 0x002c080801007387 */ /* 0x000fe20000100800 */
[----:B------:R-:W-:Y:S02]  /*52610*/  STL [R1+0x2c00], R4 ;  /* 0x002c000401007387 */ /* 0x000fe40000100800 */
        /* <DEDUP_REMOVED lines=11> */
[----:B------:R-:W-:-:S02]  /*526d0*/  IMAD.X R28, R28, 0x1, R0, P2 ;  /* 0x000000011c1c7824 */ /* 0x000fc400010e0600 */
[----:B------:R-:W-:Y:S01]  /*526e0*/  STL [R1+0x2bc8], R26 ;  /* 0x002bc81a01007387 */ /* 0x000fe20000100800 */
[----:B------:R-:W-:Y:S01]  /*526f0*/  IADD3 R2, P2, R2, R3, RZ ;  /* 0x0000000302027210 */ /* 0x000fe20007f5e0ff */
[----:B------:R-:W-:Y:S01]  /*52700*/  STL [R1+0x2bec], R27 ;  /* 0x002bec1b01007387 */ /* 0x000fe20000100800 */
[----:B------:R-:W2:Y:S02]  /*52710*/  LDL.LU R3, [R1+0x2bdc] ;  /* 0x002bdc0001037983 */ /* 0x000ea40000300800 */
[----:B------:R-:W-:Y:S02]  /*52720*/  STL [R1+0x2bc0], R29 ;  /* 0x002bc01d01007387 */ /* 0x000fe40000100800 */
[----:B0-----:R-:W3:Y:S01]  /*52730*/  LDL.LU R6, [R1+0x2bcc] ;  /* 0x002bcc0001067983 */ /* 0x001ee20000300800 */
[----:B------:R-:W-:Y:S04]  /*52740*/  STL [R1+0x2be4], R28 ;  /* 0x002be41c01007387 */ /* 0x000fe80000100800 */
[----:B---3--:R0:W-:Y:S01]  /*52750*/  STL [R1+0x352c], R6 ;  /* 0x00352c0601007387 */ /* 0x0081e20000100800 */
[----:B------:R-:W-:Y:S03]  /*52760*/  STL [R1+0x2bb8], R2 ;  /* 0x002bb80201007387 */ /* 0x000fe60000100800 */
[----:B0-----:R-:W3:Y:S01]  /*52770*/  LDL.LU R6, [R1+0x2ba8] ;  /* 0x002ba80001067983 */ /* 0x001ee20000300800 */
[----:B--2---:R-:W-:-:S03]  /*52780*/  IMAD.X R3, R3, 0x1, R0, P3 ;  /* 0x0000000103037824 */ /* 0x004fc600018e0600 */
[----:B---3--:R0:W-:Y:S04]  /*52790*/  STL [R1+0x3530], R6 ;  /* 0x0035300601007387 */ /* 0x0081e80000100800 */
        /* <DEDUP_REMOVED lines=27> */
[----:B------:R0:W-:Y:S02]  /*52950*/  STL [R1+0x2bdc], R3 ;  /* 0x002bdc0301007387 */ /* 0x0001e40000100800 */
[----:B0-----:R-:W-:-:S04]  /*52960*/  IMAD.MOV.U32 R3, RZ, RZ, c[0x0][0x188] ;  /* 0x00006200ff037624 */ /* 0x001fc800078e00ff */
[----:B------:R-:W-:-:S04]  /*52970*/  IMAD.SHL.U32 R3, R3, 0x80, RZ ;  /* 0x0000008003037824 */ /* 0x000fc800078e00ff */
[----:B------:R-:W-:-:S05]  /*52980*/  IMAD.SHL.U32 R3, R3, 0x2, RZ ;  /* 0x0000000203037824 */ /* 0x000fca00078e00ff */
[----:B--2---:R-:W-:-:S05]  /*52990*/  IADD3 R6, P3, R6, R3, RZ ;  /* 0x0000000306067210 */ /* 0x004fca0007f7e0ff */
[----:B------:R0:W-:Y:S04]  /*529a0*/  STL [R1+0x2bb0], R6 ;  /* 0x002bb00601007387 */ /* 0x0001e80000100800 */
[----:B0-----:R-:W2:Y:S01]  /*529b0*/  LDL.LU R6, [R1+0x3530] ;  /* 0x0035300001067983 */ /* 0x001ea20000300800 */
[----:B------:R-:W2:Y:S02]  /*529c0*/  LDL.LU R3, [R1+0x2bd4] ;  /* 0x002bd40001037983 */ /* 0x000ea40000300800 */
[----:B--2---:R-:W-:-:S05]  /*529d0*/  IMAD.X R3, R3, 0x1, R0, P4 ;  /* 0x0000000103037824 */ /* 0x004fca00020e0600 */
[----:B------:R0:W-:Y:S02]  /*529e0*/  STL [R1+0x2bd4], R3 ;  /* 0x002bd40301007387 */ /* 0x0001e40000100800 */
[----:B0-----:R-:W-:-:S04]  /*529f0*/  IMAD.MOV.U32 R3, RZ, RZ, c[0x0][0x188] ;  /* 0x00006200ff037624 */ /* 0x001fc800078e00ff */
[----:B------:R-:W-:-:S04]  /*52a00*/  IMAD.SHL.U32 R3, R3, 0x80, RZ ;  /* 0x0000008003037824 */ /* 0x000fc800078e00ff */
[----:B------:R-:W-:-:S05]  /*52a10*/  IMAD.SHL.U32 R3, R3, 0x2, RZ ;  /* 0x0000000203037824 */ /* 0x000fca00078e00ff */
[----:B------:R-:W-:-:S05]  /*52a20*/  IADD3 R6, P4, R6, R3, RZ ;  /* 0x0000000306067210 */ /* 0x000fca0007f9e0ff */
[----:B------:R0:W-:Y:S04]  /*52a30*/  STL [R1+0x2ba8], R6 ;  /* 0x002ba80601007387 */ /* 0x0001e80000100800 */
[----:B0-----:R-:W2:Y:S01]  /*52a40*/  LDL.LU R6, [R1+0x352c] ;  /* 0x00352c0001067983 */ /* 0x001ea20000300800 */
[--C-:B----4-:R-:W-:Y:S01]  /*52a50*/  IMAD.X R15, R15, 0x1, R0.reuse, P6 ;  /* 0x000000010f0f7824 */ /* 0x110fe200030e0600 */
[-C--:B---3--:R-:W-:Y:S01]  /*52a60*/  IADD3 R7, P6, R7, R3.reuse, RZ ;  /* 0x0000000307077210 */ /* 0x088fe20007fde0ff */
[--C-:B------:R-:W-:Y:S01]  /*52a70*/  IMAD.X R16, R16, 0x1, R0.reuse, P1 ;  /* 0x0000000110107824 */ /* 0x100fe200008e0600 */
[-C--:B------:R-:W-:Y:S01]  /*52a80*/  IADD3 R5, P1, R5, R3.reuse, RZ ;  /* 0x0000000305057210 */ /* 0x080fe20007f3e0ff */
        /* <DEDUP_REMOVED lines=15> */
[----:B------:R-:W-:Y:S01]  /*52b80*/  IADD3 R27, P4, R27, R3, RZ ;  /* 0x000000031b1b7210 */ /* 0x000fe20007f9e0ff */
[----:B------:R-:W-:-:S02]  /*52b90*/  IMAD.X R2, R2, 0x1, R0, P6 ;  /* 0x0000000102027824 */ /* 0x000fc400030e0600 */
[----:B--2---:R-:W-:Y:S01]  /*52ba0*/  IMAD.X R6, R6, 0x1, R0, P5 ;  /* 0x0000000106067824 */ /* 0x004fe200028e0600 */
[----:B------:R-:W-:-:S04]  /*52bb0*/  IADD3 R19, P5, R19, R3, RZ ;  /* 0x0000000313137210 */ /* 0x000fc80007fbe0ff */
[----:B------:R-:W-:Y:S01]  /*52bc0*/  STL [R1+0x2bcc], R6 ;  /* 0x002bcc0601007387 */ /* 0x000fe20000100800 */
[----:B------:R-:W-:Y:S02]  /*52bd0*/  STL [R1+0x2ba0], R19 ;  /* 0x002ba01301007387 */ /* 0x000fe40000100800 */
[----:B------:R-:W-:Y:S02]  /*52be0*/  STL [R1+0x2bc4], R15 ;  /* 0x002bc40f01007387 */ /* 0x000fe40000100800 */
[----:B------:R-:W-:Y:S01]  /*52bf0*/  STL [R1+0x2b98], R7 ;  /* 0x002b980701007387 */ /* 0x000fe20000100800 */
[----:B------:R-:W-:Y:S01]  /*52c00*/  STL [R1+0x2bbc], R16 ;  /* 0x002bbc1001007387 */ /* 0x000fe20000100800 */
[----:B------:R-:W-:Y:S02]  /*52c10*/  STL [R1+0x2b90], R5 ;  /* 0x002b900501007387 */ /* 0x000fe40000100800 */
[----:B------:R-:W-:Y:S02]  /*52c20*/  STL [R1+0x2bb4], R14 ;  /* 0x002bb40e01007387 */ /* 0x000fe40000100800 */
[----:B------:R-:W-:Y:S02]  /*52c30*/  STL [R1+0x2b88], R9 ;  /* 0x002b880901007387 */ /* 0x000fe40000100800 */
[--C-:B------:R-:W-:Y:S01]  /*52c40*/  IMAD.X R11, R11, 0x1, R0.reuse, P5 ;  /* 0x000000010b0b7824 */ /* 0x100fe200028e0600 */
[----:B------:R-:W-:Y:S01]  /*52c50*/  STL [R1+0x2bac], R13 ;  /* 0x002bac0d01007387 */ /* 0x000fe20000100800 */
[----:B------:R-:W-:Y:S01]  /*52c60*/  IADD3 R10, P5, R10, R3, RZ ;  /* 0x000000030a0a7210 */ /* 0x000fe20007fbe0ff */
        /* <DEDUP_REMOVED lines=12> */
[----:B------:R-:W-:-:S02]  /*52d30*/  IMAD.X R29, R29, 0x1, R0, P5 ;  /* 0x000000011d1d7824 */ /* 0x000fc400028e0600 */
[----:B------:R-:W-:Y:S01]  /*52d40*/  STL [R1+0x2b50], R17 ;  /* 0x002b501101007387 */ /* 0x000fe20000100800 */
[-C--:B------:R-:W-:Y:S01]  /*52d50*/  IADD3 R28, P5, R28, R3.reuse, RZ ;  /* 0x000000031c1c7210 */ /* 0x080fe20007fbe0ff */
[----:B------:R-:W-:Y:S01]  /*52d60*/  STL [R1+0x2b74], R26 ;  /* 0x002b741a01007387 */ /* 0x000fe20000100800 */
[----:B------:R-:W-:Y:S02]  /*52d70*/  STL [R1+0x2b48], R27 ;  /* 0x002b481b01007387 */ /* 0x000fe40000100800 */
[----:B------:R0:W-:Y:S02]  /*52d80*/  STL [R1+0x3528], R0 ;  /* 0x0035280001007387 */ /* 0x0001e40000100800 */
[----:B------:R-:W-:Y:S01]  /*52d90*/  STL [R1+0x2b6c], R29 ;  /* 0x002b6c1d01007387 */ /* 0x000fe20000100800 */
[----:B0-----:R-:W2:Y:S01]  /*52da0*/  LDL.LU R0, [R1+0x2b38] ;  /* 0x002b380001007983 */ /* 0x001ea20000300800 */
[----:B------:R-:W-:Y:S02]  /*52db0*/  STL [R1+0x2b40], R28 ;  /* 0x002b401c01007387 */ /* 0x000fe40000100800 */
[----:B------:R-:W3:Y:S02]  /*52dc0*/  LDL.LU R6, [R1+0x2b28] ;  /* 0x002b280001067983 */ /* 0x000ee40000300800 */
[----:B------:R-:W-:Y:S01]  /*52dd0*/  STL [R1+0x2b64], R2 ;  /* 0x002b640201007387 */ /* 0x000fe20000100800 */
[----:B---3--:R0:W-:Y:S04]  /*52de0*/  STL [R1+0x3524], R6 ;  /* 0x0035240601007387 */ /* 0x0081e80000100800 */
[----:B0-----:R-:W3:Y:S01]  /*52df0*/  LDL.LU R6, [R1+0x2b30] ;  /* 0x002b300001067983 */ /* 0x001ee20000300800 */
[----:B------:R-:W4:Y:S02]  /*52e00*/  LDL.LU R19, [R1+0x2b4c] ;  /* 0x002b4c0001137983 */ /* 0x000f240000300800 */
        /* <DEDUP_REMOVED lines=21> */
[----:B--2---:R-:W-:Y:S01]  /*52f60*/  IADD3 R0, P6, R0, R3, RZ ;  /* 0x0000000300007210 */ /* 0x004fe20007fde0ff */
[----:B------:R-:W2:Y:S01]  /*52f70*/  LDL.LU R27, [R1+0x2af4] ;  /* 0x002af400011b7983 */ /* 0x000ea20000300800 */
[----:B------:R-:W2:Y:S02]  /*52f80*/  LDL.LU R29, [R1+0x2ac8] ;  /* 0x002ac800011d7983 */ /* 0x000ea40000300800 */
[----:B------:R-:W2:Y:S02]  /*52f90*/  LDL.LU R28, [R1+0x2aec] ;  /* 0x002aec00011c7983 */ /* 0x000ea40000300800 */
[----:B------:R-:W2:Y:S01]  /*52fa0*/  LDL.LU R2, [R1+0x2ac0] ;  /* 0x002ac00001027983 */ /* 0x000ea20000300800 */
        /* <DEDUP_REMOVED lines=8> */
[----:B---3--:R-:W-:-:S05]  /*53030*/  IADD3 R6, P1, R6, R3, RZ ;  /* 0x0000000306067210 */ /* 0x008fca0007f3e0ff */
[----:B------:R0:W-:Y:S04]  /*53040*/  STL [R1+0x2b30], R6 ;  /* 0x002b300601007387 */ /* 0x0001e80000100800 */
[----:B0-----:R-:W2:Y:S01]  /*53050*/  LDL.LU R6, [R1+0x3524] ;  /* 0x0035240001067983 */ /* 0x001ea20000300800 */
[----:B------:R-:W3:Y:S02]  /*53060*/  LDL.LU R3, [R1+0x2b54] ;  /* 0x002b540001037983 */ /* 0x000ee40000300800 */
[--C-:B----4-:R-:W-:Y:S02]  /*53070*/  IMAD.X R19, R19, 0x1, R0.reuse, P3 ;  /* 0x0000000113137824 */ /* 0x110fe400018e0600 */
[--C-:B------:R-:W-:Y:S02]  /*53080*/  IMAD.X R7, R7, 0x1, R0.reuse, P4 ;  /* 0x0000000107077824 */ /* 0x100fe400020e0600 */
[----:B------:R-:W-:-:S02]  /*53090*/  IMAD.X R5, R5, 0x1, R0, P5 ;  /* 0x0000000105057824 */ /* 0x000fc400028e0600 */
[--C-:B------:R-:W-:Y:S02]  /*530a0*/  IMAD.X R9, R9, 0x1, R0.reuse, P6 ;  /* 0x0000000109097824 */ /* 0x100fe400030e0600 */
[--C-:B------:R-:W-:Y:S02]  /*530b0*/  IMAD.X R8, R8, 0x1, R0.reuse, P1 ;  /* 0x0000000108087824 */ /* 0x100fe400008e0600 */
[----:B---3--:R-:W-:-:S05]  /*530c0*/  IMAD.X R3, R3, 0x1, R0, P2 ;  /* 0x0000000103037824 */ /* 0x008fca00010e0600 */
[----:B------:R0:W-:Y:S02]  /*530d0*/  STL [R1+0x2b54], R3 ;  /* 0x002b540301007387 */ /* 0x0001e40000100800 */
[----:B0-----:R-:W-:-:S04]  /*530e0*/  IMAD.MOV.U32 R3, RZ, RZ, c[0x0][0x188] ;  /* 0x00006200ff037624 */ /* 0x001fc800078e00ff */
[----:B------:R-:W-:-:S04]  /*530f0*/  IMAD.SHL.U32 R3, R3, 0x80, RZ ;  /* 0x0000008003037824 */ /* 0x000fc800078e00ff */
[----:B------:R-:W-:-:S05]  /*53100*/  IMAD.SHL.U32 R3, R3, 0x2, RZ ;  /* 0x0000000203037824 */ /* 0x000fca00078e00ff */
[-C--:B--2---:R-:W-:Y:S02]  /*53110*/  IADD3 R6, P2, R6, R3.reuse, RZ ;  /* 0x0000000306067210 */ /* 0x084fe40007f5e0ff */
[-C--:B------:R-:W-:Y:S02]  /*53120*/  IADD3 R15, P3, R15, R3.reuse, RZ ;  /* 0x000000030f0f7210 */ /* 0x080fe40007f7e0ff */
[-C--:B------:R-:W-:Y:S02]  /*53130*/  IADD3 R16, P4, R16, R3.reuse, RZ ;  /* 0x0000000310107210 */ /* 0x080fe40007f9e0ff */
[-C--:B------:R-:W-:Y:S01]  /*53140*/  IADD3 R14, P5, R14, R3.reuse, RZ ;  /* 0x000000030e0e7210 */ /* 0x080fe20007fbe0ff */
[----:B------:R0:W-:Y:S01]  /*53150*/  STL [R1+0x2b28], R6 ;  /* 0x002b280601007387 */ /* 0x0001e20000100800 */
[----:B------:R-:W-:Y:S02]  /*53160*/  STL [R1+0x2b4c], R19 ;  /* 0x002b4c1301007387 */ /* 0x000fe40000100800 */
[----:B------:R-:W-:Y:S02]  /*53170*/  STL [R1+0x2b20], R15 ;  /* 0x002b200f01007387 */ /* 0x000fe40000100800 */
[----:B------:R-:W-:Y:S01]  /*53180*/  STL [R1+0x2b44], R7 ;  /* 0x002b440701007387 */ /* 0x000fe20000100800 */
[-C--:B------:R-:W-:Y:S01]  /*53190*/  IADD3 R13, P6, R13, R3.reuse, RZ ;  /* 0x000000030d0d7210 */ /* 0x080fe20007fde0ff */
[----:B------:R-:W-:Y:S01]  /*531a0*/  STL [R1+0x2b18], R16 ;  /* 0x002b181001007387 */ /* 0x000fe20000100800 */
[----:B------:R-:W-:Y:S01]  /*531b0*/  STL [R1+0x2b3c], R5 ;  /* 0x002b3c0501007387 */ /* 0x000fe20000100800 */
[-C--:B------:R-:W-:Y:S01]  /*531c0*/  IADD3 R4, P1, R4, R3.reuse, RZ ;  /* 0x0000000304047210 */ /* 0x080fe20007f3e0ff */
[----:B------:R-:W-:Y:S02]  /*531d0*/  STL [R1+0x2b10], R14 ;  /* 0x002b100e01007387 */ /* 0x000fe40000100800 */
[--C-:B------:R-:W-:Y:S01]  /*531e0*/  IMAD.X R12, R12, 0x1, R0.reuse, P2 ;  /* 0x000000010c0c7824 */ /* 0x100fe200010e0600 */
        /* <DEDUP_REMOVED lines=25> */
[----:B------:R-:W-:Y:S01]  /*53380*/  STL [R1+0x2ad8], R18 ;  /* 0x002ad81201007387 */ /* 0x000fe20000100800 */
[-C--:B------:R-:W-:Y:S01]  /*53390*/  IADD3 R29, P2, R29, R3.reuse, RZ ;  /* 0x000000031d1d7210 */ /* 0x080fe20007f5e0ff */
[----:B------:R-:W-:Y:S02]  /*533a0*/  STL [R1+0x2afc], R17 ;  /* 0x002afc1101007387 */ /* 0x000fe40000100800 */
[--C-:B------:R-:W-:Y:S01]  /*533b0*/  IMAD.X R28, R28, 0x1, R0.reuse, P3 ;  /* 0x000000011c1c7824 */ /* 0x100fe200018e0600 */
[----:B------:R-:W-:Y:S01]  /*533c0*/  STL [R1+0x2ad0], R26 ;  /* 0x002ad01a01007387 */ /* 0x000fe20000100800 */
[----:B------:R-:W-:Y:S01]  /*533d0*/  IADD3 R2, P3, R2, R3, RZ ;  /* 0x0000000302027210 */ /* 0x000fe20007f7e0ff */
[----:B------:R-:W-:Y:S02]  /*533e0*/  STL [R1+0x2af4], R27 ;  /* 0x002af41b01007387 */ /* 0x000fe40000100800 */
[----:B------:R-:W2:Y:S01]  /*533f0*/  LDL.LU R3, [R1+0x2ae4] ;  /* 0x002ae40001037983 */ /* 0x000ea20000300800 */
[----:B------:R-:W-:Y:S01]  /*53400*/  STL [R1+0x2ac8], R29 ;  /* 0x002ac81d01007387 */ /* 0x000fe20000100800 */
[----:B0-----:R-:W3:Y:S02]  /*53410*/  LDL.LU R6, [R1+0x2ad4] ;  /* 0x002ad40001067983 */ /* 0x001ee40000300800 */
[----:B------:R-:W-:Y:S01]  /*53420*/  STL [R1+0x2aec], R28 ;  /* 0x002aec1c01007387 */ /* 0x000fe20000100800 */
        /* <DEDUP_REMOVED lines=6448> */
[--C-:B------:R-:W-:Y:S01]  /*6c730*/  IMAD.X R25, R25, 0x1, R0.reuse, P4 ;  /* 0x0000000119197824 */ /* 0x100fe200020e0600 */
[----:B------:R-:W-:Y:S01]  /*6c740*/  IADD3 R24, P4, R24, UR10, RZ ;  /* 0x0000000a18187c10 */ /* 0x000fe2000ff9e0ff */
[--C-:B------:R-:W-:Y:S01]  /*6c750*/  IMAD.X R18, R18, 0x1, R0.reuse, P5 ;  /* 0x0000000112127824 */ /* 0x100fe200028e0600 */
[----:B------:R-:W-:Y:S01]  /*6c760*/  IADD3 R17, P5, R17, UR10, RZ ;  /* 0x0000000a11117c10 */ /* 0x000fe2000ffbe0ff */
[--C-:B------:R-:W-:Y:S01]  /*6c770*/  IMAD.X R26, R26, 0x1, R0.reuse, P6 ;  /* 0x000000011a1a7824 */ /* 0x100fe200030e0600 */
[----:B------:R-:W-:Y:S01]  /*6c780*/  IADD3 R27, P6, R27, UR10, RZ ;  /* 0x0000000a1b1b7c10 */ /* 0x000fe2000ffde0ff */
        /* <DEDUP_REMOVED lines=28> */
[----:B------:R-:W-:Y:S01]  /*6c950*/  IADD3 R28, P1, R28, UR10, RZ ;  /* 0x0000000a1c1c7c10 */ /* 0x000fe2000ff3e0ff */
        /* <DEDUP_REMOVED lines=33> */
[----:B--2---:R-:W-:Y:S01]  /*6cb70*/  IADD3 R0, P2, R0, UR10, RZ ;  /* 0x0000000a00007c10 */ /* 0x004fe2000ff5e0ff */
[----:B------:R-:W2:Y:S01]  /*6cb80*/  LDL.LU R27, [R1+0x3260] ;  /* 0x00326000011b7983 */ /* 0x000ea20000300800 */
[----:B------:R-:W2:Y:S02]  /*6cb90*/  LDL.LU R29, [R1+0x322c] ;  /* 0x00322c00011d7983 */ /* 0x000ea40000300800 */
[----:B------:R-:W2:Y:S02]  /*6cba0*/  LDL.LU R28, [R1+0x3268] ;  /* 0x00326800011c7983 */ /* 0x000ea40000300800 */
[----:B------:R-:W2:Y:S01]  /*6cbb0*/  LDL.LU R2, [R1+0x3234] ;  /* 0x0032340001027983 */ /* 0x000ea20000300800 */
[----:B------:R0:W-:Y:S04]  /*6cbc0*/  STL [R1+0x31f4], R0 ;  /* 0x0031f40001007387 */ /* 0x0001e80000100800 */
[----:B0-----:R-:W3:Y:S02]  /*6cbd0*/  LDL.LU R0, [R1+0x3328] ;  /* 0x0033280001007983 */ /* 0x001ee40000300800 */
[----:B---3--:R-:W-:-:S05]  /*6cbe0*/  IMAD.X R3, R3, 0x1, R0, P3 ;  /* 0x0000000103037824 */ /* 0x008fca00018e0600 */
[----:B------:R0:W-:Y:S04]  /*6cbf0*/  STL [R1+0x31cc], R3 ;  /* 0x0031cc0301007387 */ /* 0x0001e80000100800 */
[----:B0-----:R-:W3:Y:S01]  /*6cc00*/  LDL.LU R3, [R1+0x3324] ;  /* 0x0033240001037983 */ /* 0x001ee20000300800 */
[----:B----4-:R-:W-:Y:S01]  /*6cc10*/  IADD3.X R6, R6, UR6, RZ, P4, !PT ;  /* 0x0000000606067c10 */ /* 0x010fe2000a7fe4ff */
[----:B------:R-:W-:Y:S01]  /*6cc20*/  IADD3 R19, P4, R19, UR10, RZ ;  /* 0x0000000a13137c10 */ /* 0x000fe2000ff9e0ff */
[----:B------:R-:W-:Y:S01]  /*6cc30*/  IADD3.X R15, R15, UR6, RZ, P5, !PT ;  /* 0x000000060f0f7c10 */ /* 0x000fe2000affe4ff */
[----:B------:R0:W-:Y:S01]  /*6cc40*/  STL [R1+0x3318], R0 ;  /* 0x0033180001007387 */ /* 0x0001e20000100800 */
[----:B------:R-:W-:Y:S02]  /*6cc50*/  IADD3 R7, P5, R7, UR10, RZ ;  /* 0x0000000a07077c10 */ /* 0x000fe4000ffbe0ff */
[----:B------:R-:W-:Y:S01]  /*6cc60*/  IADD3.X R16, R16, UR6, RZ, P6, !PT ;  /* 0x0000000610107c10 */ /* 0x000fe2000b7fe4ff */
[----:B------:R-:W-:Y:S01]  /*6cc70*/  IADD3 R5, P6, R5, UR10, RZ ;  /* 0x0000000a05057c10 */ /* 0x000fe2000ffde0ff */
        /* <DEDUP_REMOVED lines=14> */
[----:B---3--:R-:W-:-:S05]  /*6cd60*/  IADD3 R3, P3, R3, UR10, RZ ;  /* 0x0000000a03037c10 */ /* 0x008fca000ff7e0ff */
[----:B------:R-:W-:Y:S01]  /*6cd70*/  STL [R1+0x3200], R3 ;  /* 0x0032000301007387 */ /* 0x000fe20000100800 */
[----:B------:R-:W-:Y:S02]  /*6cd80*/  STL [R1+0x31c8], R6 ;  /* 0x0031c80601007387 */ /* 0x000fe40000100800 */
[----:B------:R-:W-:Y:S02]  /*6cd90*/  STL [R1+0x3208], R19 ;  /* 0x0032081301007387 */ /* 0x000fe40000100800 */
[----:B------:R-:W-:Y:S01]  /*6cda0*/  STL [R1+0x31d8], R15 ;  /* 0x0031d80f01007387 */ /* 0x000fe20000100800 */
[----:B------:R-:W-:Y:S01]  /*6cdb0*/  STL [R1+0x3210], R7 ;  /* 0x0032100701007387 */ /* 0x000fe20000100800 */
[----:B------:R-:W-:Y:S02]  /*6cdc0*/  STL [R1+0x31e0], R16 ;  /* 0x0031e01001007387 */ /* 0x000fe40000100800 */
[----:B------:R-:W-:Y:S01]  /*6cdd0*/  STL [R1+0x3218], R5 ;  /* 0x0032180501007387 */ /* 0x000fe20000100800 */
[----:B------:R-:W-:Y:S01]  /*6cde0*/  IADD3.X R4, R4, UR6, RZ, P3, !PT ;  /* 0x0000000604047c10 */ /* 0x000fe20009ffe4ff */
[----:B------:R-:W-:Y:S01]  /*6cdf0*/  STL [R1+0x31e4], R14 ;  /* 0x0031e40e01007387 */ /* 0x000fe20000100800 */
[----:B------:R-:W-:Y:S01]  /*6ce00*/  IADD3 R12, P3, R12, UR10, RZ ;  /* 0x0000000a0c0c7c10 */ /* 0x000fe2000ff7e0ff */
        /* <DEDUP_REMOVED lines=11> */
[----:B------:R-:W-:Y:S01]  /*6cec0*/  IADD3.X R26, R26, UR6, RZ, P3, !PT ;  /* 0x000000061a1a7c10 */ /* 0x000fe20009ffe4ff */
[----:B------:R-:W-:Y:S01]  /*6ced0*/  STL [R1+0x3214], R25 ;  /* 0x0032141901007387 */ /* 0x000fe20000100800 */
[----:B--2---:R-:W-:Y:S01]  /*6cee0*/  IADD3 R27, P3, R27, UR10, RZ ;  /* 0x0000000a1b1b7c10 */ /* 0x004fe2000ff7e0ff */
[----:B------:R-:W-:Y:S01]  /*6cef0*/  STL [R1+0x3250], R24 ;  /* 0x0032501801007387 */ /* 0x000fe20000100800 */
[----:B------:R-:W-:Y:S02]  /*6cf00*/  STL [R1+0x321c], R18 ;  /* 0x00321c1201007387 */ /* 0x000fe40000100800 */
[----:B------:R-:W-:Y:S02]  /*6cf10*/  STL [R1+0x3258], R17 ;  /* 0x0032581101007387 */ /* 0x000fe40000100800 */
[----:B------:R-:W-:Y:S01]  /*6cf20*/  STL [R1+0x3224], R26 ;  /* 0x0032241a01007387 */ /* 0x000fe20000100800 */
[----:B------:R-:W-:Y:S01]  /*6cf30*/  STL [R1+0x3260], R27 ;  /* 0x0032601b01007387 */ /* 0x000fe20000100800 */
[----:B0-----:R-:W2:Y:S01]  /*6cf40*/  LDL.LU R0, [R1+0x3278] ;  /* 0x0032780001007983 */ /* 0x001ea20000300800 */
[----:B------:R-:W-:Y:S01]  /*6cf50*/  IADD3.X R29, R29, UR6, RZ, P4, !PT ;  /* 0x000000061d1d7c10 */ /* 0x000fe2000a7fe4ff */
[----:B------:R-:W-:-:S04]  /*6cf60*/  IADD3 R28, P4, R28, UR10, RZ ;  /* 0x0000000a1c1c7c10 */ /* 0x000fc8000ff9e0ff */
[----:B------:R-:W-:Y:S04]  /*6cf70*/  STL [R1+0x322c], R29 ;  /* 0x00322c1d01007387 */ /* 0x000fe80000100800 */
[----:B--2---:R0:W-:Y:S01]  /*6cf80*/  STL [R1+0x331c], R0 ;  /* 0x00331c0001007387 */ /* 0x0041e20000100800 */
[----:B------:R-:W-:Y:S03]  /*6cf90*/  STL [R1+0x3268], R28 ;  /* 0x0032681c01007387 */ /* 0x000fe60000100800 */
[----:B0-----:R-:W2:Y:S01]  /*6cfa0*/  LDL.LU R0, [R1+0x323c] ;  /* 0x00323c0001007983 */ /* 0x001ea20000300800 */
[----:B------:R-:W-:-:S05]  /*6cfb0*/  IADD3.X R2, R2, UR6, RZ, P5, !PT ;  /* 0x0000000602027c10 */ /* 0x000fca000affe4ff */
[----:B------:R-:W-:Y:S04]  /*6cfc0*/  STL [R1+0x3234], R2 ;  /* 0x0032340201007387 */ /* 0x000fe80000100800 */
        /* <DEDUP_REMOVED lines=30> */
[----:B--2---:R-:W-:-:S05]  /*6d1b0*/  IADD3 R0, P5, R0, UR10, RZ ;  /* 0x0000000a00007c10 */ /* 0x004fca000ffbe0ff */
[----:B------:R0:W-:Y:S04]  /*6d1c0*/  STL [R1+0x3270], R0 ;  /* 0x0032700001007387 */ /* 0x0001e80000100800 */
[----:B0-----:R-:W2:Y:S02]  /*6d1d0*/  LDL.LU R0, [R1+0x3320] ;  /* 0x0033200001007983 */ /* 0x001ea40000300800 */
[----:B--2---:R-:W-:-:S05]  /*6d1e0*/  IADD3.X R0, R0, UR6, RZ, P6, !PT ;  /* 0x0000000600007c10 */ /* 0x004fca000b7fe4ff */
[----:B------:R0:W-:Y:S04]  /*6d1f0*/  STL [R1+0x323c], R0 ;  /* 0x00323c0001007387 */ /* 0x0001e80000100800 */
[----:B0-----:R-:W2:Y:S01]  /*6d200*/  LDL.LU R0, [R1+0x331c] ;  /* 0x00331c0001007983 */ /* 0x001ea20000300800 */
[----:B---3--:R-:W-:Y:S01]  /*6d210*/  IADD3.X R10, R10, UR6, RZ, P1, !PT ;  /* 0x000000060a0a7c10 */ /* 0x008fe20008ffe4ff */
[----:B----4-:R-:W-:Y:S01]  /*6d220*/  IADD3 R11, P1, R11, UR10, RZ ;  /* 0x0000000a0b0b7c10 */ /* 0x010fe2000ff3e0ff */
[----:B------:R-:W-:Y:S01]  /*6d230*/  IADD3.X R25, R25, UR6, RZ, P2, !PT ;  /* 0x0000000619197c10 */ /* 0x000fe200097fe4ff */
[----:B------:R-:W-:Y:S01]  /*6d240*/  IADD3 R24, P2, R24, UR10, RZ ;  /* 0x0000000a18187c10 */ /* 0x000fe2000ff5e0ff */
[----:B------:R-:W-:Y:S01]  /*6d250*/  IADD3.X R18, R18, UR6, RZ, P3, !PT ;  /* 0x0000000612127c10 */ /* 0x000fe20009ffe4ff */
[----:B------:R-:W-:Y:S01]  /*6d260*/  IADD3 R17, P3, R17, UR10, RZ ;  /* 0x0000000a11117c10 */ /* 0x000fe2000ff7e0ff */
[----:B------:R-:W-:-:S02]  /*6d270*/  IADD3.X R28, R28, UR6, RZ, P4, !PT ;  /* 0x000000061c1c7c10 */ /* 0x000fc4000a7fe4ff */
[----:B--2---:R-:W-:-:S05]  /*6d280*/  IADD3 R0, P6, R0, UR10, RZ ;  /* 0x0000000a00007c10 */ /* 0x004fca000ffde0ff */
[----:B------:R0:W-:Y:S04]  /*6d290*/  STL [R1+0x3278], R0 ;  /* 0x0032780001007387 */ /* 0x0001e80000100800 */
[----:B0-----:R0:W5:Y:S01]  /*6d2a0*/  LDL.LU R0, [R1+0x3318] ;  /* 0x0033180001007983 */ /* 0x0011620000300800 */
[----:B------:R1:W-:Y:S03]  /*6d2b0*/  STL [R1+0x3244], R10 ;  /* 0x0032440a01007387 */ /* 0x0003e60000100800 */
[----:B-1----:R0:W5:Y:S01]  /*6d2c0*/  LDL.LU R10, [R1+0x3314] ;  /* 0x00331400010a7983 */ /* 0x0021620000300800 */
[----:B------:R1:W-:Y:S03]  /*6d2d0*/  STL [R1+0x3280], R11 ;  /* 0x0032800b01007387 */ /* 0x0003e60000100800 */
[----:B-1----:R0:W5:Y:S01]  /*6d2e0*/  LDL.LU R11, [R1+0x3310] ;  /* 0x00331000010b7983 */ /* 0x0021620000300800 */
[----:B------:R1:W-:Y:S03]  /*6d2f0*/  STL [R1+0x324c], R25 ;  /* 0x00324c1901007387 */ /* 0x0003e60000100800 */
[----:B-1----:R-:W2:Y:S01]  /*6d300*/  LDL.LU R25, [R1+0x330c] ;  /* 0x00330c0001197983 */ /* 0x002ea20000300800 */
[----:B------:R1:W-:Y:S03]  /*6d310*/  STL [R1+0x3288], R24 ;  /* 0x0032881801007387 */ /* 0x0003e60000100800 */
[----:B-1----:R-:W3:Y:S01]  /*6d320*/  LDL.LU R24, [R1+0x3308] ;  /* 0x0033080001187983 */ /* 0x002ee20000300800 */
[----:B------:R1:W-:Y:S03]  /*6d330*/  STL [R1+0x3254], R18 ;  /* 0x0032541201007387 */ /* 0x0003e60000100800 */
[----:B-1----:R-:W4:Y:S01]  /*6d340*/  LDL.LU R18, [R1+0x3304] ;  /* 0x0033040001127983 */ /* 0x002f220000300800 */
[----:B------:R1:W-:Y:S03]  /*6d350*/  STL [R1+0x3290], R17 ;  /* 0x0032901101007387 */ /* 0x0003e60000100800 */
[----:B-1----:R-:W4:Y:S01]  /*6d360*/  LDL.LU R17, [R1+0x3300] ;  /* 0x0033000001117983 */ /* 0x002f220000300800 */
[----:B------:R-:W-:-:S02]  /*6d370*/  IADD3 R29, P4, R29, UR10, RZ ;  /* 0x0000000a1d1d7c10 */ /* 0x000fc4000ff9e0ff */
        /* <DEDUP_REMOVED lines=8> */
[----:B-1----:R0:W5:Y:S01]  /*6d400*/  LDL.LU R28, [R1+0x32fc] ;  /* 0x0032fc00011c7983 */ /* 0x0021620000300800 */
[----:B------:R1:W-:Y:S01]  /*6d410*/  STL [R1+0x3298], R29 ;  /* 0x0032981d01007387 */ /* 0x0003e20000100800 */
[----:B------:R-:W-:-:S02]  /*6d420*/  IADD3 R5, P2, R5, UR10, RZ ;  /* 0x0000000a05057c10 */ /* 0x000fc4000ff5e0ff */
[----:B------:R-:W-:Y:S01]  /*6d430*/  IADD3.X R14, R14, UR6, RZ, P3, !PT ;  /* 0x000000060e0e7c10 */ /* 0x000fe20009ffe4ff */
[----:B------:R-:W-:Y:S01]  /*6d440*/  IADD3 R9, P3, R9, UR10, RZ ;  /* 0x0000000a09097c10 */ /* 0x000fe2000ff7e0ff */
[----:B------:R-:W-:Y:S01]  /*6d450*/  IADD3.X R13, R13, UR6, RZ, P4, !PT ;  /* 0x000000060d0d7c10 */ /* 0x000fe2000a7fe4ff */
[----:B-1----:R0:W5:Y:S01]  /*6d460*/  LDL.LU R29, [R1+0x32f8] ;  /* 0x0032f800011d7983 */ /* 0x0021620000300800 */
[----:B------:R-:W-:Y:S02]  /*6d470*/  STL [R1+0x3264], R3 ;  /* 0x0032640301007387 */ /* 0x000fe40000100800 */
[----:B------:R1:W-:Y:S02]  /*6d480*/  STL [R1+0x32a0], R2 ;  /* 0x0032a00201007387 */ /* 0x0003e40000100800 */
[----:B------:R-:W-:Y:S01]  /*6d490*/  STL [R1+0x326c], R6 ;  /* 0x00326c0601007387 */ /* 0x000fe20000100800 */
[----:B------:R-:W-:Y:S01]  /*6d4a0*/  STL [R1+0x32a8], R19 ;  /* 0x0032a81301007387 */ /* 0x000fe20000100800 */
[----:B------:R-:W-:Y:S02]  /*6d4b0*/  STL [R1+0x3274], R15 ;  /* 0x0032740f01007387 */ /* 0x000fe40000100800 */
[----:B------:R-:W-:Y:S02]  /*6d4c0*/  STL [R1+0x32b0], R7 ;  /* 0x0032b00701007387 */ /* 0x000fe40000100800 */
[----:B------:R-:W-:Y:S01]  /*6d4d0*/  STL [R1+0x327c], R16 ;  /* 0x00327c1001007387 */ /* 0x000fe20000100800 */
[----:B------:R-:W-:Y:S01]  /*6d4e0*/  IADD3 R8, P4, R8, UR10, RZ ;  /* 0x0000000a08087c10 */ /* 0x000fe2000ff9e0ff */
[----:B------:R2:W-:Y:S01]  /*6d4f0*/  STL [R1+0x32b8], R5 ;  /* 0x0032b80501007387 */ /* 0x0005e20000100800 */
[----:B------:R-:W-:Y:S01]  /*6d500*/  IADD3.X R4, R4, UR6, RZ, P5, !PT ;  /* 0x0000000604047c10 */ /* 0x000fe2000affe4ff */
[----:B------:R-:W-:Y:S01]  /*6d510*/  STL [R1+0x3284], R14 ;  /* 0x0032840e01007387 */ /* 0x000fe20000100800 */
[----:B------:R-:W-:Y:S01]  /*6d520*/  IADD3 R12, P5, R12, UR10, RZ ;  /* 0x0000000a0c0c7c10 */ /* 0x000fe2000ffbe0ff */
[----:B------:R-:W-:Y:S01]  /*6d530*/  STL [R1+0x32c0], R9 ;  /* 0x0032c00901007387 */ /* 0x000fe20000100800 */
[----:B------:R-:W-:Y:S01]  /*6d540*/  IADD3.X R20, R20, UR6, RZ, P6, !PT ;  /* 0x0000000614147c10 */ /* 0x000fe2000b7fe4ff */
[----:B------:R-:W-:Y:S01]  /*6d550*/  STL [R1+0x328c], R13 ;  /* 0x00328c0d01007387 */ /* 0x000fe20000100800 */
[----:B------:R-:W-:Y:S01]  /*6d560*/  IADD3.X R21, R21, UR6, RZ, P1, !PT ;  /* 0x0000000615157c10 */ /* 0x000fe20008ffe4ff */
[----:B------:R-:W-:Y:S01]  /*6d570*/  STL [R1+0x32c8], R8 ;  /* 0x0032c80801007387 */ /* 0x000fe20000100800 */
[----:B------:R-:W-:-:S03]  /*6d580*/  IADD3.X R22, R22, UR6, RZ, P2, !PT ;  /* 0x0000000616167c10 */ /* 0x000fc600097fe4ff */
[----:B-1----:R-:W1:Y:S01]  /*6d590*/  S2R R2, SR_TID.X ;  /* 0x0000000000027919 */ /* 0x002e620000002100 */
[----:B------:R4:W-:Y:S01]  /*6d5a0*/  STL [R1+0x3294], R4 ;  /* 0x0032940401007387 */ /* 0x0009e20000100800 */
[----:B------:R-:W-:Y:S01]  /*6d5b0*/  IADD3.X R23, R23, UR6, RZ, P3, !PT ;  /* 0x0000000617177c10 */ /* 0x000fe20009ffe4ff */
[----:B------:R0:W-:Y:S01]  /*6d5c0*/  STL [R1+0x32cc], R12 ;  /* 0x0032cc0c01007387 */ /* 0x0001e20000100800 */
[----:B------:R-:W-:Y:S01]  /*6d5d0*/  IADD3.X R26, R26, UR6, RZ, P4, !PT ;  /* 0x000000061a1a7c10 */ /* 0x000fe2000a7fe4ff */
[----:B------:R0:W-:Y:S01]  /*6d5e0*/  STL [R1+0x329c], R20 ;  /* 0x00329c1401007387 */ /* 0x0001e20000100800 */
[----:B------:R0:W-:Y:S01]  /*6d5f0*/  STL [R1+0x32a4], R21 ;  /* 0x0032a41501007387 */ /* 0x0001e20000100800 */
[----:B------:R-:W-:Y:S01]  /*6d600*/  IADD3.X R27, R27, UR6, RZ, P5, !PT ;  /* 0x000000061b1b7c10 */ /* 0x000fe2000affe4ff */
[----:B------:R0:W-:Y:S01]  /*6d610*/  STL [R1+0x32ac], R22 ;  /* 0x0032ac1601007387 */ /* 0x0001e20000100800 */
[----:B------:R0:W-:Y:S01]  /*6d620*/  STL [R1+0x32b4], R23 ;  /* 0x0032b41701007387 */ /* 0x0001e20000100800 */
[----:B------:R0:W-:Y:S02]  /*6d630*/  STL [R1+0x32bc], R26 ;  /* 0x0032bc1a01007387 */ /* 0x0001e40000100800 */
[----:B------:R-:W-:-:S04]  /*6d640*/  IMAD.MOV.U32 R3, RZ, RZ, c[0x0][0x188] ;  /* 0x00006200ff037624 */ /* 0x000fc800078e00ff */
[----:B------:R-:W-:-:S04]  /*6d650*/  IMAD.SHL.U32 R3, R3, 0x80, RZ ;  /* 0x0000008003037824 */ /* 0x000fc800078e00ff */
[----:B------:R-:W-:Y:S01]  /*6d660*/  IMAD.SHL.U32 R3, R3, 0x2, RZ ;  /* 0x0000000203037824 */ /* 0x000fe200078e00ff */
[----:B-1----:R-:W-:-:S05]  /*6d670*/  LOP3.LUT R2, R2, 0x3f, RZ, 0xc0, !PT ;  /* 0x0000003f02027812 */ /* 0x002fca00078ec0ff */
[----:B------:R-:W-:Y:S02]  /*6d680*/  IMAD.SHL.U32 R2, R2, 0x2, RZ ;  /* 0x0000000202027824 */ /* 0x000fe400078e00ff */
[----:B--2---:R-:W-:Y:S02]  /*6d690*/  IMAD.MOV.U32 R5, RZ, RZ, R25 ;  /* 0x000000ffff057224 */ /* 0x004fe400078e0019 */
[----:B---3--:R-:W-:Y:S02]  /*6d6a0*/  IMAD.MOV.U32 R7, RZ, RZ, R24 ;  /* 0x000000ffff077224 */ /* 0x008fe400078e0018 */
[----:B----4-:R-:W-:-:S05]  /*6d6b0*/  IMAD.MOV.U32 R4, RZ, RZ, R18 ;  /* 0x000000ffff047224 */ /* 0x010fca00078e0012 */
[----:B------:R0:W-:Y:S01]  /*6d6c0*/  STL.64 [R1+0x398], R4 ;  /* 0x0003980401007387 */ /* 0x0001e20000100a00 */
[----:B------:R0:W-:Y:S02]  /*6d6d0*/  STL [R1+0x32c4], R27 ;  /* 0x0032c41b01007387 */ /* 0x0001e40000100800 */
[----:B------:R-:W-:-:S05]  /*6d6e0*/  IMAD.MOV.U32 R6, RZ, RZ, R17 ;  /* 0x000000ffff067224 */ /* 0x000fca00078e0011 */
[----:B------:R0:W-:Y:S01]  /*6d6f0*/  STL.64 [R1+0x3a0], R6 ;  /* 0x0003a00601007387 */ /* 0x0001e20000100a00 */
[----:B------:R-:W-:Y:S01]  /*6d700*/  @!P0 CALL.REL.NOINC `(.L_x_2) ;  /* 0x0000001000008944 */ /* 0x000fe20003c00000 */
[----:B------:R-:W-:Y:S05]  /*6d710*/  BRA `(.L_x_3) ;  /* 0xfffa289000007947 */ /* 0x000fea000383ffff */
.L_x_2:
[----:B0-----:R-:W2:Y:S04]  /*6d720*/  LDL.LU R26, [R1+0x588] ;  /* 0x00058800011a7983 */ /* 0x001ea80000300800 */
[----:B------:R-:W3:Y:S04]  /*6d730*/  LDL.LU R27, [R1+0x58c] ;  /* 0x00058c00011b7983 */ /* 0x000ee80000300800 */
[----:B--2---:R0:W-:Y:S04]  /*6d740*/  STL [R1+0x3398], R26 ;  /* 0x0033981a01007387 */ /* 0x0041e80000100800 */
[----:B0-----:R-:W2:Y:S04]  /*6d750*/  LDL.LU R26, [R1+0x570] ;  /* 0x00057000011a7983 */ /* 0x001ea80000300800 */
        /* <DEDUP_REMOVED lines=29> */
[----:B------:R-:W2:Y:S01]  /*6d930*/  LDL.LU R2, [R1+0x568] ;  /* 0x0005680001027983 */ /* 0x000ea20000300800 */
[----:B0----5:R-:W-:-:S03]  /*6d940*/  IMAD.MOV.U32 R26, RZ, RZ, R11 ;  /* 0x000000ffff1a7224 */ /* 0x021fc600078e000b */
        /* <DEDUP_REMOVED lines=36> */
[----:B--2---:R-:W-:Y:S04]  /*6db90*/  STL [R1+0x3414], R2 ;  /* 0x0034140201007387 */ /* 0x004fe80000100800 */
[----:B------:R-:W2:Y:S04]  /*6dba0*/  LDL.LU R0, [R1+0x554] ;  /* 0x0005540001007983 */ /* 0x000ea80000300800 */
[----:B--2---:R0:W-:Y:S04]  /*6dbb0*/  STL [R1+0x338c], R0 ;  /* 0x00338c0001007387 */ /* 0x0041e80000100800 */
[----:B0-----:R-:W2:Y:S01]  /*6dbc0*/  LDL.LU R0, [R1+0x50c] ;  /* 0x00050c0001007983 */ /* 0x001ea20000300800 */
[----:B------:R-:W-:-:S05]  /*6dbd0*/  IMAD.MOV.U32 R2, RZ, RZ, R10 ;  /* 0x000000ffff027224 */ /* 0x000fca00078e000a */
[----:B------:R-:W-:Y:S01]  /*6dbe0*/  F2FP.BF16.PACK_AB R26, R2, R26 ;  /* 0x0000001a021a723e */ /* 0x000fe200000010ff */
[----:B--2---:R0:W-:Y:S04]  /*6dbf0*/  STL [R1+0x3394], R0 ;  /* 0x0033940001007387 */ /* 0x0041e80000100800 */
[----:B0-----:R-:W2:Y:S04]  /*6dc00*/  LDL.LU R0, [R1+0x55c] ;  /* 0x00055c0001007983 */ /* 0x001ea80000300800 */
[----:B------:R-:W4:Y:S04]  /*6dc10*/  LDL.LU R3, [R1+0x550] ;  /* 0x0005500001037983 */ /* 0x000f280000300800 */
[----:B------:R-:W2:Y:S04]  /*6dc20*/  LDL.LU R18, [R1+0x504] ;  /* 0x0005040001127983 */ /* 0x000ea80000300800 */
        /* <DEDUP_REMOVED lines=21> */
[----:B------:R0:W-:Y:S04]  /*6dd80*/  STL [R1+0x32fc], R28 ;  /* 0x0032fc1c01007387 */ /* 0x0001e80000100800 */
[----:B0-----:R-:W2:Y:S04]  /*6dd90*/  LDL.LU R28, [R1+0x56c] ;  /* 0x00056c00011c7983 */ /* 0x001ea80000300800 */
[----:B------:R0:W-:Y:S04]  /*6dda0*/  STL [R1+0x32f8], R29 ;  /* 0x0032f81d01007387 */ /* 0x0001e80000100800 */
[----:B0-----:R-:W2:Y:S04]  /*6ddb0*/  LDL.LU R29, [R1+0x518] ;  /* 0x00051800011d7983 */ /* 0x001ea80000300800 */
[----:B------:R-:W2:Y:S04]  /*6ddc0*/  LDL.LU R2, [R1+0x3414] ;  /* 0x0034140001027983 */ /* 0x000ea80000300800 */
[----:B------:R0:W-:Y:S04]  /*6ddd0*/  STL [R1+0x9c], R26 ;  /* 0x00009c1a01007387 */ /* 0x0001e80000100800 */
[----:B0-----:R-:W2:Y:S02]  /*6dde0*/  LDL.LU R26, [R1+0x3410] ;  /* 0x00341000011a7983 */ /* 0x001ea40000300800 */
[----:B--2---:R-:W-:-:S02]  /*6ddf0*/  F2FP.BF16.PACK_AB R26, R2, R26 ;  /* 0x0000001a021a723e */ /* 0x004fc400000010ff */
        /* <DEDUP_REMOVED lines=58> */
[----:B0-----:R-:W3:Y:S01]  /*6e1a0*/  LDL.LU R26, [R1+0x3398] ;  /* 0x00339800011a7983 */ /* 0x001ee20000300800 */
[----:B--2---:R-:W-:-:S03]  /*6e1b0*/  F2FP.BF16.PACK_AB R2, R0, R2 ;  /* 0x000000020002723e */ /* 0x004fc600000010ff */
[----:B------:R-:W2:Y:S04]  /*6e1c0*/  LDL.LU R0, [R1+0x3394] ;  /* 0x0033940001007983 */ /* 0x000ea80000300800 */
[----:B------:R0:W-:Y:S04]  /*6e1d0*/  STL [R1+0x5c], R2 ;  /* 0x00005c0201007387 */ /* 0x0001e80000100800 */
[----:B0-----:R-:W2:Y:S02]  /*6e1e0*/  LDL.LU R2, [R1+0x3390] ;  /* 0x0033900001027983 */ /* 0x001ea40000300800 */
[----:B--2---:R-:W-:-:S02]  /*6e1f0*/  F2FP.BF16.PACK_AB R2, R0, R2 ;  /* 0x000000020002723e */ /* 0x004fc400000010ff */
[----:B------:R-:W4:Y:S04]  /*6e200*/  LDL.LU R0, [R1+0x338c] ;  /* 0x00338c0001007983 */ /* 0x000f280000300800 */
[----:B------:R0:W-:Y:S04]  /*6e210*/  STL [R1+0x58], R2 ;  /* 0x0000580201007387 */ /* 0x0001e80000100800 */
[----:B0-----:R-:W2:Y:S02]  /*6e220*/  LDL.LU R2, [R1+0x3388] ;  /* 0x0033880001027983 */ /* 0x001ea40000300800 */
[----:B--2---:R-:W-:-:S02]  /*6e230*/  F2FP.BF16.PACK_AB R29, R2, R29 ;  /* 0x0000001d021d723e */ /* 0x004fc400000010ff */
[----:B------:R-:W2:Y:S01]  /*6e240*/  LDL.LU R2, [R1+0x3384] ;  /* 0x0033840001027983 */ /* 0x000ea20000300800 */
[----:B----4-:R-:W-:-:S03]  /*6e250*/  F2FP.BF16.PACK_AB R3, R0, R3 ;  /* 0x000000030003723e */ /* 0x010fc600000010ff */
[----:B------:R-:W-:Y:S01]  /*6e260*/  STL [R1+0x54], R29 ;  /* 0x0000541d01007387 */ /* 0x000fe20000100800 */
[----:B------:R-:W-:Y:S02]  /*6e270*/  F2FP.BF16.PACK_AB R0, R17, R24 ;  /* 0x000000181100723e */ /* 0x000fe400000010ff */
[----:B--2---:R-:W-:Y:S02]  /*6e280*/  F2FP.BF16.PACK_AB R28, R28, R2 ;  /* 0x000000021c1c723e */ /* 0x004fe400000010ff */
[----:B------:R-:W-:-:S03]  /*6e290*/  F2FP.BF16.PACK_AB R2, R18, R25 ;  /* 0x000000191202723e */ /* 0x000fc600000010ff */
[----:B------:R-:W-:Y:S04]  /*6e2a0*/  STL [R1+0x50], R28 ;  /* 0x0000501c01007387 */ /* 0x000fe80000100800 */
[----:B------:R0:W-:Y:S04]  /*6e2b0*/  STL [R1+0x4c], R3 ;  /* 0x00004c0301007387 */ /* 0x0001e80000100800 */
[----:B------:R1:W-:Y:S01]  /*6e2c0*/  STL [R1+0x48], R2 ;  /* 0x0000480201007387 */ /* 0x0003e20000100800 */
[----:B0-----:R-:W-:-:S03]  /*6e2d0*/  F2FP.BF16.PACK_AB R3, R6, R19 ;  /* 0x000000130603723e */ /* 0x001fc600000010ff */
[----:B------:R0:W-:Y:S01]  /*6e2e0*/  STL [R1+0x44], R0 ;  /* 0x0000440001007387 */ /* 0x0001e20000100800 */
[----:B-1----:R-:W-:-:S03]  /*6e2f0*/  F2FP.BF16.PACK_AB R2, R15, R7 ;  /* 0x000000070f02723e */ /* 0x002fc600000010ff */
[----:B------:R1:W-:Y:S04]  /*6e300*/  STL [R1+0x40], R3 ;  /* 0x0000400301007387 */ /* 0x0003e80000100800 */
[----:B------:R2:W-:Y:S01]  /*6e310*/  STL [R1+0x3c], R2 ;  /* 0x00003c0201007387 */ /* 0x0005e20000100800 */
[----:B0-----:R-:W-:Y:S02]  /*6e320*/  F2FP.BF16.PACK_AB R0, R16, R5 ;  /* 0x000000051000723e */ /* 0x001fe400000010ff */
[----:B-1----:R-:W-:-:S03]  /*6e330*/  F2FP.BF16.PACK_AB R3, R14, R9 ;  /* 0x000000090e03723e */ /* 0x002fc600000010ff */
[----:B------:R0:W-:Y:S01]  /*6e340*/  STL [R1+0x38], R0 ;  /* 0x0000380001007387 */ /* 0x0001e20000100800 */
[----:B--2---:R-:W-:-:S03]  /*6e350*/  F2FP.BF16.PACK_AB R2, R13, R8 ;  /* 0x000000080d02723e */ /* 0x004fc600000010ff */
[----:B------:R1:W-:Y:S04]  /*6e360*/  STL [R1+0x34], R3 ;  /* 0x0000340301007387 */ /* 0x0003e80000100800 */
[----:B------:R2:W-:Y:S01]  /*6e370*/  STL [R1+0x30], R2 ;  /* 0x0000300201007387 */ /* 0x0005e20000100800 */
[----:B0-----:R-:W-:Y:S02]  /*6e380*/  F2FP.BF16.PACK_AB R0, R4, R12 ;  /* 0x0000000c0400723e */ /* 0x001fe400000010ff */
[----:B-1----:R-:W-:-:S03]  /*6e390*/  F2FP.BF16.PACK_AB R3, R20, R21 ;  /* 0x000000151403723e */ /* 0x002fc600000010ff */
[----:B------:R0:W-:Y:S01]  /*6e3a0*/  STL [R1+0x2c], R0 ;  /* 0x00002c0001007387 */ /* 0x0001e20000100800 */
[----:B--2---:R-:W-:-:S03]  /*6e3b0*/  F2FP.BF16.PACK_AB R2, R22, R23 ;  /* 0x000000171602723e */ /* 0x004fc600000010ff */
[----:B------:R-:W-:Y:S04]  /*6e3c0*/  STL [R1+0x28], R3 ;  /* 0x0000280301007387 */ /* 0x000fe80000100800 */
[----:B------:R-:W-:Y:S04]  /*6e3d0*/  STL [R1+0x24], R2 ;  /* 0x0000240201007387 */ /* 0x000fe80000100800 */
[----:B------:R-:W2:Y:S01]  /*6e3e0*/  LDL.LU R7, [R1+0x618] ;  /* 0x0006180001077983 */ /* 0x000ea20000300800 */
[----:B0-----:R-:W-:-:S05]  /*6e3f0*/  F2FP.BF16.PACK_AB R0, R10, R11 ;  /* 0x0000000b0a00723e */ /* 0x001fca00000010ff */
[----:B------:R-:W-:Y:S04]  /*6e400*/  STL [R1+0x20], R0 ;  /* 0x0000200001007387 */ /* 0x000fe80000100800 */
        /* <DEDUP_REMOVED lines=36> */
[----:B------:R-:W4:Y:S04]  /*6e650*/  LDL.LU R4, [R1+0x608] ;  /* 0x0006080001047983 */ /* 0x000f280000300800 */
[----:B----4-:R0:W-:Y:S04]  /*6e660*/  STL [R1+0x3338], R4 ;  /* 0x0033380401007387 */ /* 0x0101e80000100800 */
[----:B0-----:R-:W4:Y:S04]  /*6e670*/  LDL.LU R4, [R1+0x62c] ;  /* 0x00062c0001047983 */ /* 0x001f280000300800 */
[----:B------:R-:W2:Y:S04]  /*6e680*/  LDL.LU R11, [R1+0x610] ;  /* 0x00061000010b7983 */ /* 0x000ea80000300800 */
[----:B--2---:R0:W-:Y:S04]  /*6e690*/  STL [R1+0x3334], R11 ;  /* 0x0033340b01007387 */ /* 0x0041e80000100800 */
[----:B0-----:R-:W2:Y:S04]  /*6e6a0*/  LDL.LU R11, [R1+0x60c] ;  /* 0x00060c00010b7983 */ /* 0x001ea80000300800 */
        /* <DEDUP_REMOVED lines=36> */
[----:B------:R-:W2:Y:S01]  /*6e8f0*/  LDL.LU R28, [R1+0x6ac] ;  /* 0x0006ac00011c7983 */ /* 0x000ea20000300800 */
[----:B---3--:R-:W-:-:S02]  /*6e900*/  IMAD.MOV.U32 R7, RZ, RZ, R26 ;  /* 0x000000ffff077224 */ /* 0x008fc400078e001a */
[----:B------:R-:W-:-:S05]  /*6e910*/  IMAD.MOV.U32 R6, RZ, RZ, R27 ;  /* 0x000000ffff067224 */ /* 0x000fca00078e001b */
[----:B------:R-:W-:Y:S01]  /*6e920*/  F2FP.BF16.PACK_AB R7, R6, R7 ;  /* 0x000000070607723e */ /* 0x000fe200000010ff */
[----:B--2---:R0:W-:Y:S04]  /*6e930*/  STL [R1+0x3300], R28 ;  /* 0x0033001c01007387 */ /* 0x0041e80000100800 */
[----:B0-----:R-:W2:Y:S04]  /*6e940*/  LDL.LU R28, [R1+0x67c] ;  /* 0x00067c00011c7983 */ /* 0x001ea80000300800 */
[----:B------:R-:W3:Y:S04]  /*6e950*/  LDL.LU R22, [R1+0x6a8] ;  /* 0x0006a80001167983 */ /* 0x000ee80000300800 */
        /* <DEDUP_REMOVED lines=39> */
[----:B------:R0:W-:Y:S04]  /*6ebd0*/  STL [R1], R7 ;  /* 0x0000000701007387 */ /* 0x0001e80000100800 */
[----:B0-----:R-:W2:Y:S02]  /*6ebe0*/  LDL.LU R7, [R1+0x3344] ;  /* 0x0033440001077983 */ /* 0x001ea40000300800 */
[----:B--2---:R-:W-:-:S02]  /*6ebf0*/  F2FP.BF16.PACK_AB R7, R6, R7 ;  /* 0x000000070607723e */ /* 0x004fc400000010ff */
[----:B------:R-:W2:Y:S02]  /*6ec00*/  LDL.LU R6, [R1+0x3340] ;  /* 0x0033400001067983 */ /* 0x000ea40000300800 */
[----:B--2---:R-:W-:Y:S02]  /*6ec10*/  F2FP.BF16.PACK_AB R6, R5, R6 ;  /* 0x000000060506723e */ /* 0x004fe400000010ff */
[----:B------:R-:W4:Y:S02]  /*6ec20*/  LDL.LU R5, [R1+0x333c] ;  /* 0x00333c0001057983 */ /* 0x000f240000300800 */
[----:B----4-:R-:W-:Y:S02]  /*6ec30*/  F2FP.BF16.PACK_AB R5, R4, R5 ;  /* 0x000000050405723e */ /* 0x010fe400000010ff */
[----:B------:R-:W2:Y:S02]  /*6ec40*/  LDL.LU R4, [R1+0x3338] ;  /* 0x0033380001047983 */ /* 0x000ea40000300800 */
[----:B--2---:R-:W-:-:S02]  /*6ec50*/  F2FP.BF16.PACK_AB R4, R11, R4 ;  /* 0x000000040b04723e */ /* 0x004fc400000010ff */
[----:B------:R-:W2:Y:S02]  /*6ec60*/  LDL.LU R11, [R1+0x3334] ;  /* 0x00333400010b7983 */ /* 0x000ea40000300800 */
[----:B--2---:R-:W-:Y:S02]  /*6ec70*/  F2FP.BF16.PACK_AB R11, R10, R11 ;  /* 0x0000000b0a0b723e */ /* 0x004fe400000010ff */
[----:B------:R-:W2:Y:S02]  /*6ec80*/  LDL.LU R10, [R1+0x3330] ;  /* 0x00333000010a7983 */ /* 0x000ea40000300800 */
[----:B--2---:R-:W-:Y:S02]  /*6ec90*/  F2FP.BF16.PACK_AB R10, R9, R10 ;  /* 0x0000000a090a723e */ /* 0x004fe400000010ff */
        /* <DEDUP_REMOVED lines=22> */
[----:B------:R-:W3:Y:S01]  /*6ee00*/  LDL.LU R28, [R1+0x3300] ;  /* 0x00330000011c7983 */ /* 0x000ee20000300800 */
[----:B------:R-:W-:Y:S02]  /*6ee10*/  F2FP.BF16.PACK_AB R21, R29, R21 ;  /* 0x000000151d15723e */ /* 0x000fe400000010ff */
[----:B---3--:R-:W-:Y:S02]  /*6ee20*/  F2FP.BF16.PACK_AB R22, R28, R22 ;  /* 0x000000161c16723e */ /* 0x008fe400000010ff */
[----:B------:R-:W2:Y:S04]  /*6ee30*/  LDL.LU R28, [R1+0x32fc] ;  /* 0x0032fc00011c7983 */ /* 0x000ea80000300800 */
[----:B------:R-:W2:Y:S01]  /*6ee40*/  LDL.LU R29, [R1+0x32f8] ;  /* 0x0032f800011d7983 */ /* 0x000ea20000300800 */
[----:B------:R-:W-:-:S02]  /*6ee50*/  F2FP.BF16.PACK_AB R25, R25, R24 ;  /* 0x000000181919723e */ /* 0x000fc400000010ff */
[----:B------:R-:W-:Y:S02]  /*6ee60*/  F2FP.BF16.PACK_AB R20, R2, R20 ;  /* 0x000000140214723e */ /* 0x000fe400000010ff */
[----:B------:R-:W-:Y:S02]  /*6ee70*/  F2FP.BF16.PACK_AB R27, R0, R27 ;  /* 0x0000001b001b723e */ /* 0x000fe400000010ff */
[----:B------:R-:W-:Y:S02]  /*6ee80*/  F2FP.BF16.PACK_AB R26, R3, R26 ;  /* 0x0000001a031a723e */ /* 0x000fe400000010ff */
[----:B--2---:R-:W-:Y:S02]  /*6ee90*/  F2FP.BF16.PACK_AB R24, R29, R28 ;  /* 0x0000001c1d18723e */ /* 0x004fe400000010ff */
.L_x_1:
[----:B------:R-:W2:Y:S04]  /*6eea0*/  LDL.LU R28, [R1+0x32f0] ;  /* 0x0032f000011c7983 */ /* 0x000ea80000300800 */
[----:B------:R-:W1:Y:S02]  /*6eeb0*/  S2R R29, SR_TID.X ;  /* 0x00000000001d7919 */ /* 0x000e640000002100 */
[----:B01----:R-:W-:-:S02]  /*6eec0*/  IMAD.SHL.U32 R0, R29, 0x80, RZ ;  /* 0x000000801d007824 */ /* 0x003fc400078e00ff */
[----:B------:R-:W-:-:S03]  /*6eed0*/  IMAD.SHL.U32 R2, R29, 0x20, RZ ;  /* 0x000000201d027824 */ /* 0x000fc600078e00ff */
[----:B------:R-:W-:Y:S01]  /*6eee0*/  LOP3.LUT R0, R0, 0xc00, RZ, 0xc0, !PT ;  /* 0x00000c0000007812 */ /* 0x000fe200078ec0ff */
[C---:B------:R-:W-:Y:S02]  /*6eef0*/  IMAD.SHL.U32 R3, R29.reuse, 0x4, RZ ;  /* 0x000000041d037824 */ /* 0x040fe400078e00ff */
[----:B------:R-:W-:Y:S01]  /*6ef00*/  IMAD.SHL.U32 R29, R29, 0x8, RZ ;  /* 0x000000081d1d7824 */ /* 0x000fe200078e00ff */
[----:B------:R-:W-:Y:S02]  /*6ef10*/  LOP3.LUT R0, R0, 0x60, R2, 0xf8, !PT ;  /* 0x0000006000007812 */ /* 0x000fe400078ef802 */
[----:B------:R-:W3:Y:S02]  /*6ef20*/  LDL R2, [R1+0x32d4] ;  /* 0x0032d40001027983 */ /* 0x000ee40000100800 */
[----:B------:R-:W-:Y:S02]  /*6ef30*/  LOP3.LUT R0, R0, 0x70, R3, 0x78, !PT ;  /* 0x0000007000007812 */ /* 0x000fe400078e7803 */
[----:B------:R-:W-:Y:S01]  /*6ef40*/  LOP3.LUT R29, R29, 0x100, RZ, 0xc0, !PT ;  /* 0x000001001d1d7812 */ /* 0x000fe200078ec0ff */
[----:B------:R-:W4:Y:S04]  /*6ef50*/  LDL R3, [R1+0x32d0] ;  /* 0x0032d00001037983 */ /* 0x000f280000100800 */
[----:B------:R-:W-:Y:S01]  /*6ef60*/  IMAD.IADD R0, R29, 0x1, R0 ;  /* 0x000000011d007824 */ /* 0x000fe200078e0200 */
[----:B------:R-:W-:Y:S06]  /*6ef70*/  BAR.SYNC.DEFER_BLOCKING 0x0 ;  /* 0x0000000000007b1d */ /* 0x000fec0000010000 */
[----:B------:R-:W0:Y:S04]  /*6ef80*/  S2R R29, SR_TID.X ;  /* 0x00000000001d7919 */ /* 0x000e280000002100 */
[----:B------:R1:W-:Y:S04]  /*6ef90*/  STS.128 [R0], R24 ;  /* 0x0000001800007388 */ /* 0x0003e80000000c00 */
[----:B------:R-:W-:Y:S04]  /*6efa0*/  STS.128 [R0+0x80], R20 ;  /* 0x0000801400007388 */ /* 0x000fe80000000c00 */
[----:B------:R-:W-:Y:S04]  /*6efb0*/  STS.128 [R0+0x200], R16 ;  /* 0x0002001000007388 */ /* 0x000fe80000000c00 */
[----:B------:R-:W-:Y:S01]  /*6efc0*/  STS.128 [R0+0x280], R12 ;  /* 0x0002800c00007388 */ /* 0x000fe20000000c00 */
[----:B0-----:R-:W-:-:S03]  /*6efd0*/  LOP3.LUT R29, R29, 0x3f, RZ, 0xc0, !PT ;  /* 0x0000003f1d1d7812 */ /* 0x001fc600078ec0ff */
[----:B------:R-:W-:Y:S01]  /*6efe0*/  BAR.SYNC.DEFER_BLOCKING 0x0 ;  /* 0x0000000000007b1d */ /* 0x000fe20000010000 */
[----:B--2---:R-:W-:-:S05]  /*6eff0*/  LOP3.LUT R28, R28, 0xc00, RZ, 0xc0, !PT ;  /* 0x00000c001c1c7812 */ /* 0x004fca00078ec0ff */
[----:B------:R-:W-:-:S05]  /*6f000*/  IMAD R28, R29, 0x10, R28 ;  /* 0x000000101d1c7824 */ /* 0x000fca00078e021c */
[----:B------:R-:W0:Y:S01]  /*6f010*/  LDS.128 R20, [R28] ;  /* 0x000000001c147984 */ /* 0x000e220000000c00 */
[C---:B------:R-:W-:Y:S02]  /*6f020*/  LOP3.LUT R29, R28.reuse, 0x20, RZ, 0x3c, !PT ;  /* 0x000000201c1d7812 */ /* 0x040fe400078e3cff */
[C---:B-1----:R-:W-:Y:S02]  /*6f030*/  LOP3.LUT R25, R28.reuse, 0x40, RZ, 0x3c, !PT ;  /* 0x000000401c197812 */ /* 0x042fe400078e3cff */
[----:B------:R-:W-:-:S03]  /*6f040*/  LOP3.LUT R26, R28, 0x60, RZ, 0x3c, !PT ;  /* 0x000000601c1a7812 */ /* 0x000fc600078e3cff */
[----:B------:R-:W-:Y:S04]  /*6f050*/  LDS.128 R16, [R25] ;  /* 0x0000000019107984 */ /* 0x000fe80000000c00 */
[----:B0-----:R-:W-:Y:S01]  /*6f060*/  STL.64 [R1+0xb0], R20 ;  /* 0x0000b01401007387 */ /* 0x001fe20000100a00 */
[----:B------:R-:W-:Y:S02]  /*6f070*/  IMAD.MOV.U32 R27, RZ, RZ, R22 ;  /* 0x000000ffff1b7224 */ /* 0x000fe400078e0016 */
[----:B------:R-:W-:Y:S01]  /*6f080*/  IMAD.MOV.U32 R13, RZ, RZ, R20 ;  /* 0x000000ffff0d7224 */ /* 0x000fe200078e0014 */
[----:B------:R-:W-:Y:S04]  /*6f090*/  STL [R1+0xbc], R23 ;  /* 0x0000bc1701007387 */ /* 0x000fe80000100800 */
[----:B------:R-:W0:Y:S04]  /*6f0a0*/  LDS.128 R20, [R29] ;  /* 0x000000001d147984 */ /* 0x000e280000000c00 */
[----:B------:R-:W-:Y:S04]  /*6f0b0*/  STL [R1+0x130], R25 ;  /* 0x0001301901007387 */ /* 0x000fe80000100800 */
[----:B------:R-:W-:Y:S04]  /*6f0c0*/  STL [R1+0x134], R26 ;  /* 0x0001341a01007387 */ /* 0x000fe80000100800 */
[----:B------:R-:W-:Y:S04]  /*6f0d0*/  STL [R1+0x3428], R27 ;  /* 0x0034281b01007387 */ /* 0x000fe80000100800 */
[----:B------:R-:W-:Y:S04]  /*6f0e0*/  STL [R1+0x3424], R13 ;  /* 0x0034240d01007387 */ /* 0x000fe80000100800 */
[----:B------:R-:W1:Y:S04]  /*6f0f0*/  LDS.128 R12, [R26] ;  /* 0x000000001a0c7984 */ /* 0x000e680000000c00 */
[----:B------:R-:W-:Y:S06]  /*6f100*/  BAR.SYNC.DEFER_BLOCKING 0x0 ;  /* 0x0000000000007b1d */ /* 0x000fec0000010000 */
[----:B0-----:R0:W-:Y:S04]  /*6f110*/  STL.64 [R1+0xd0], R20 ;  /* 0x0000d01401007387 */ /* 0x0011e80000100a00 */
[----:B------:R2:W-:Y:S04]  /*6f120*/  STL.64 [R1+0xd8], R22 ;  /* 0x0000d81601007387 */ /* 0x0005e80000100a00 */
[----:B0-----:R-:W5:Y:S04]  /*6f130*/  LDL.LU R20, [R1+0x80] ;  /* 0x0000800001147983 */ /* 0x001f680000300800 */
[----:B------:R-:W-:Y:S04]  /*6f140*/  STL.64 [R1+0xf0], R16 ;  /* 0x0000f01001007387 */ /* 0x000fe80000100a00 */
[----:B------:R-:W-:Y:S04]  /*6f150*/  STL.64 [R1+0xf8], R18 ;  /* 0x0000f81201007387 */ /* 0x000fe80000100a00 */
[----:B-1----:R-:W-:Y:S04]  /*6f160*/  STL.64 [R1+0x120], R12 ;  /* 0x0001200c01007387 */ /* 0x002fe80000100a00 */
[----:B------:R-:W-:Y:S04]  /*6f170*/  STL.64 [R1+0x128], R14 ;  /* 0x0001280e01007387 */ /* 0x000fe80000100a00 */
[----:B------:R-:W5:Y:S04]  /*6f180*/  LDL.LU R21, [R1+0x84] ;  /* 0x0000840001157983 */ /* 0x000f680000300800 */
[----:B--2---:R-:W2:Y:S04]  /*6f190*/  LDL.LU R22, [R1+0x88] ;  /* 0x0000880001167983 */ /* 0x004ea80000300800 */
[----:B------:R-:W2:Y:S04]  /*6f1a0*/  LDL.LU R23, [R1+0x8c] ;  /* 0x00008c0001177983 */ /* 0x000ea80000300800 */
[----:B--2---:R-:W-:Y:S04]  /*6f1b0*/  STL.64 [R1+0x3438], R22 ;  /* 0x0034381601007387 */ /* 0x004fe80000100a00 */
[----:B-----5:R0:W-:Y:S04]  /*6f1c0*/  STL.64 [R1+0x3430], R20 ;  /* 0x0034301401007387 */ /* 0x0201e80000100a00 */
[----:B0-----:R-:W2:Y:S04]  /*6f1d0*/  LDL.LU R20, [R1+0x50] ;  /* 0x0000500001147983 */ /* 0x001ea80000300800 */
[----:B------:R-:W2:Y:S04]  /*6f1e0*/  LDL.LU R21, [R1+0x54] ;  /* 0x0000540001157983 */ /* 0x000ea80000300800 */
[----:B------:R-:W5:Y:S04]  /*6f1f0*/  LDL.LU R22, [R1+0x58] ;  /* 0x0000580001167983 */ /* 0x000f680000300800 */
[----:B------:R-:W5:Y:S04]  /*6f200*/  LDL.LU R23, [R1+0x5c] ;  /* 0x00005c0001177983 */ /* 0x000f680000300800 */
[----:B------:R-:W2:Y:S04]  /*6f210*/  LDL.LU R16, [R1+0x10] ;  /* 0x0000100001107983 */ /* 0x000ea80000300800 */
[----:B------:R-:W3:Y:S04]  /*6f220*/  LDL.LU R17, [R1+0x14] ;  /* 0x0000140001117983 */ /* 0x000ee80000300800 */
[----:B------:R-:W3:Y:S04]  /*6f230*/  LDL.LU R18, [R1+0x18] ;  /* 0x0000180001127983 */ /* 0x000ee80000300800 */
[----:B------:R-:W3:Y:S04]  /*6f240*/  LDL.LU R19, [R1+0x1c] ;  /* 0x00001c0001137983 */ /* 0x000ee80000300800 */
[----:B-----5:R-:W-:Y:S04]  /*6f250*/  STL.64 [R1+0x3448], R22 ;  /* 0x0034481601007387 */ /* 0x020fe80000100a00 */
[----:B--2---:R0:W-:Y:S04]  /*6f260*/  STL.64 [R1+0x3440], R20 ;  /* 0x0034401401007387 */ /* 0x0041e80000100a00 */
[----:B0-----:R-:W2:Y:S04]  /*6f270*/  LDL.LU R20, [R1+0x40] ;  /* 0x0000400001147983 */ /* 0x001ea80000300800 */
[----:B------:R-:W2:Y:S04]  /*6f280*/  LDL.LU R21, [R1+0x44] ;  /* 0x0000440001157983 */ /* 0x000ea80000300800 */
[----:B------:R-:W5:Y:S04]  /*6f290*/  LDL.LU R22, [R1+0x48] ;  /* 0x0000480001167983 */ /* 0x000f680000300800 */
[----:B------:R-:W5:Y:S04]  /*6f2a0*/  LDL.LU R23, [R1+0x4c] ;  /* 0x00004c0001177983 */ /* 0x000f680000300800 */
        /* <DEDUP_REMOVED lines=8> */
[----:B0-----:R-:W2:Y:S04]  /*6f330*/  LDL.LU R20, [R1] ;  /* 0x0000000001147983 */ /* 0x001ea80000300800 */
[----:B------:R-:W2:Y:S04]  /*6f340*/  LDL.LU R21, [R1+0x4] ;  /* 0x0000040001157983 */ /* 0x000ea80000300800 */
[----:B------:R-:W2:Y:S04]  /*6f350*/  LDL.LU R22, [R1+0x8] ;  /* 0x0000080001167983 */ /* 0x000ea80000300800 */
[----:B------:R-:W2:Y:S04]  /*6f360*/  LDL.LU R23, [R1+0xc] ;  /* 0x00000c0001177983 */ /* 0x000ea80000300800 */
[----:B------:R0:W-:Y:S04]  /*6f370*/  STS.128 [R0], R8 ;  /* 0x0000000800007388 */ /* 0x0001e80000000c00 */
[----:B------:R1:W-:Y:S04]  /*6f380*/  STS.128 [R0+0x80], R4 ;  /* 0x0000800400007388 */ /* 0x0003e80000000c00 */
[----:B---3--:R-:W-:Y:S04]  /*6f390*/  STS.128 [R0+0x280], R16 ;  /* 0x0002801000007388 */ /* 0x008fe80000000c00 */
[----:B------:R-:W3:Y:S04]  /*6f3a0*/  LDL.LU R12, [R1+0x60] ;  /* 0x00006000010c7983 */ /* 0x000ee80000300800 */
[----:B------:R-:W3:Y:S01]  /*6f3b0*/  LDL.LU R13, [R1+0x64] ;  /* 0x00006400010d7983 */ /* 0x000ee20000300800 */
[----:B----4-:R-:W-:-:S03]  /*6f3c0*/  ISETP.GE.AND P0, PT, R3, c[0x0][0x178], PT ;  /* 0x00005e0003007a0c */ /* 0x010fc60003f06270 */
[----:B------:R-:W3:Y:S01]  /*6f3d0*/  LDL.LU R14, [R1+0x68] ;  /* 0x00006800010e7983 */ /* 0x000ee20000300800 */
[----:B------:R-:W-:-:S03]  /*6f3e0*/  ISETP.GE.AND P1, PT, R2, c[0x0][0x178], PT ;  /* 0x00005e0002007a0c */ /* 0x000fc60003f26270 */
[----:B------:R-:W3:Y:S01]  /*6f3f0*/  LDL.LU R15, [R1+0x6c] ;  /* 0x00006c00010f7983 */ /* 0x000ee20000300800 */
[----:B------:R-:W-:-:S03]  /*6f400*/  IMAD.U32 R3, RZ, RZ, UR7 ;  /* 0x00000007ff037e24 */ /* 0x000fc6000f8e00ff */
[----:B0-----:R-:W4:Y:S01]  /*6f410*/  LDL.LU R8, [R1+0x20] ;  /* 0x0000200001087983 */ /* 0x001f220000300800 */
[----:B------:R-:W-:-:S03]  /*6f420*/  IMAD.U32 R2, RZ, RZ, UR7 ;  /* 0x00000007ff027e24 */ /* 0x000fc6000f8e00ff */
[----:B------:R-:W4:Y:S04]  /*6f430*/  LDL.LU R9, [R1+0x24] ;  /* 0x0000240001097983 */ /* 0x000f280000300800 */
[----:B------:R-:W4:Y:S04]  /*6f440*/  LDL.LU R10, [R1+0x28] ;  /* 0x00002800010a7983 */ /* 0x000f280000300800 */
[----:B------:R-:W4:Y:S01]  /*6f450*/  LDL.LU R11, [R1+0x2c] ;  /* 0x00002c00010b7983 */ /* 0x000f220000300800 */
[----:B------:R-:W-:-:S03]  /*6f460*/  ISETP.LT.AND P0, PT, R3, c[0x0][0x17c], !P0 ;  /* 0x00005f0003007a0c */ /* 0x000fc60004701270 */
[----:B-1----:R-:W5:Y:S01]  /*6f470*/  LDL.LU R4, [R1+0x70] ;  /* 0x0000700001047983 */ /* 0x002f620000300800 */
[----:B------:R-:W-:-:S03]  /*6f480*/  ISETP.LT.AND P1, PT, R2, c[0x0][0x17c], !P1 ;  /* 0x00005f0002007a0c */ /* 0x000fc60004f21270 */
[----:B------:R-:W5:Y:S04]  /*6f490*/  LDL.LU R5, [R1+0x74] ;  /* 0x0000740001057983 */ /* 0x000f680000300800 */
[----:B------:R-:W5:Y:S04]  /*6f4a0*/  LDL.LU R6, [R1+0x78] ;  /* 0x0000780001067983 */ /* 0x000f680000300800 */
[----:B------:R-:W5:Y:S04]  /*6f4b0*/  LDL.LU R7, [R1+0x7c] ;  /* 0x00007c0001077983 */ /* 0x000f680000300800 */
[----:B------:R-:W3:Y:S04]  /*6f4c0*/  LDL R2, [R1+0x32d0] ;  /* 0x0032d00001027983 */ /* 0x000ee80000100800 */
[----:B------:R-:W3:Y:S04]  /*6f4d0*/  LDL R3, [R1+0x32d4] ;  /* 0x0032d40001037983 */ /* 0x000ee80000100800 */
[----:B--2---:R-:W-:Y:S04]  /*6f4e0*/  STS.128 [R0+0x200], R20 ;  /* 0x0002001400007388 */ /* 0x004fe80000000c00 */
[----:B------:R-:W-:Y:S06]  /*6f4f0*/  BAR.SYNC.DEFER_BLOCKING 0x0 ;  /* 0x0000000000007b1d */ /* 0x000fec0000010000 */
[----:B------:R-:W0:Y:S04]  /*6f500*/  LDS.128 R20, [R28] ;  /* 0x000000001c147984 */ /* 0x000e280000000c00 */
[----:B0-----:R-:W-:Y:S01]  /*6f510*/  STL.64 [R1+0xa0], R20 ;  /* 0x0000a01401007387 */ /* 0x001fe20000100a00 */
[----:B------:R-:W-:-:S02]  /*6f520*/  IMAD.MOV.U32 R17, RZ, RZ, R20 ;  /* 0x000000ffff117224 */ /* 0x000fc400078e0014 */
[----:B------:R-:W-:Y:S01]  /*6f530*/  IMAD.MOV.U32 R18, RZ, RZ, R22 ;  /* 0x000000ffff127224 */ /* 0x000fe200078e0016 */
[----:B------:R-:W-:Y:S04]  /*6f540*/  STL.64 [R1+0xa8], R22 ;  /* 0x0000a81601007387 */ /* 0x000fe80000100a00 */
[----:B------:R-:W0:Y:S04]  /*6f550*/  LDS.128 R20, [R29] ;  /* 0x000000001d147984 */ /* 0x000e280000000c00 */
[----:B0-----:R-:W-:Y:S04]  /*6f560*/  STL.64 [R1+0xc0], R20 ;  /* 0x0000c01401007387 */ /* 0x001fe80000100a00 */
[----:B------:R-:W-:Y:S04]  /*6f570*/  STL.64 [R1+0xc8], R22 ;  /* 0x0000c81601007387 */ /* 0x000fe80000100a00 */
[----:B------:R-:W0:Y:S04]  /*6f580*/  LDS.128 R20, [R25] ;  /* 0x0000000019147984 */ /* 0x000e280000000c00 */
[----:B0-----:R-:W-:Y:S04]  /*6f590*/  STL.64 [R1+0xe0], R20 ;  /* 0x0000e01401007387 */ /* 0x001fe80000100a00 */
[----:B------:R-:W-:Y:S04]  /*6f5a0*/  STL.64 [R1+0xe8], R22 ;  /* 0x0000e81601007387 */ /* 0x000fe80000100a00 */
[----:B------:R-:W0:Y:S04]  /*6f5b0*/  LDS.128 R20, [R26] ;  /* 0x000000001a147984 */ /* 0x000e280000000c00 */
[----:B------:R-:W-:Y:S06]  /*6f5c0*/  BAR.SYNC.DEFER_BLOCKING 0x0 ;  /* 0x0000000000007b1d */ /* 0x000fec0000010000 */
[----:B0-----:R-:W-:Y:S04]  /*6f5d0*/  STL.64 [R1+0x110], R20 ;  /* 0x0001101401007387 */ /* 0x001fe80000100a00 */
[----:B------:R0:W-:Y:S04]  /*6f5e0*/  STL.64 [R1+0x118], R22 ;  /* 0x0001181601007387 */ /* 0x0001e80000100a00 */
[----:B0-----:R-:W2:Y:S04]  /*6f5f0*/  LDL.LU.64 R22, [R1+0x3468] ;  /* 0x0034680001167983 */ /* 0x001ea80000300a00 */
[----:B------:R-:W2:Y:S04]  /*6f600*/  LDL.LU.64 R20, [R1+0x3460] ;  /* 0x0034600001147983 */ /* 0x000ea80000300a00 */
[----:B----4-:R0:W-:Y:S04]  /*6f610*/  STS.128 [R0], R8 ;  /* 0x0000000800007388 */ /* 0x0101e80000000c00 */
[----:B0-----:R-:W4:Y:S04]  /*6f620*/  LDL.LU R8, [R1+0x90] ;  /* 0x0000900001087983 */ /* 0x001f280000300800 */
[----:B------:R-:W4:Y:S04]  /*6f630*/  LDL.LU R9, [R1+0x94] ;  /* 0x0000940001097983 */ /* 0x000f280000300800 */
[----:B------:R-:W4:Y:S04]  /*6f640*/  LDL.LU R10, [R1+0x98] ;  /* 0x00009800010a7983 */ /* 0x000f280000300800 */
[----:B------:R-:W4:Y:S04]  /*6f650*/  LDL.LU R11, [R1+0x9c] ;  /* 0x00009c00010b7983 */ /* 0x000f280000300800 */
[----:B--2---:R0:W-:Y:S04]  /*6f660*/  STS.128 [R0+0x80], R20 ;  /* 0x0000801400007388 */ /* 0x0041e80000000c00 */
[----:B0-----:R-:W2:Y:S04]  /*6f670*/  LDL.LU.64 R22, [R1+0x3458] ;  /* 0x0034580001167983 */ /* 0x001ea80000300a00 */
[----:B------:R-:W2:Y:S04]  /*6f680*/  LDL.LU.64 R20, [R1+0x3450] ;  /* 0x0034500001147983 */ /* 0x000ea80000300a00 */
[----:B--2---:R0:W-:Y:S04]  /*6f690*/  STS.128 [R0+0x200], R20 ;  /* 0x0002001400007388 */ /* 0x0041e80000000c00 */
[----:B0-----:R-:W2:Y:S04]  /*6f6a0*/  LDL.LU.64 R22, [R1+0x3448] ;  /* 0x0034480001167983 */ /* 0x001ea80000300a00 */
[----:B------:R-:W2:Y:S04]  /*6f6b0*/  LDL.LU.64 R20, [R1+0x3440] ;  /* 0x0034400001147983 */ /* 0x000ea80000300a00 */
[----:B--2---:R-:W-:Y:S04]  /*6f6c0*/  STS.128 [R0+0x280], R20 ;  /* 0x0002801400007388 */ /* 0x004fe80000000c00 */
[----:B------:R-:W-:Y:S06]  /*6f6d0*/  BAR.SYNC.DEFER_BLOCKING 0x0 ;  /* 0x0000000000007b1d */ /* 0x000fec0000010000 */
[----:B------:R-:W0:Y:S04]  /*6f6e0*/  LDS.128 R20, [R28] ;  /* 0x000000001c147984 */ /* 0x000e280000000c00 */
[----:B0-----:R-:W-:Y:S04]  /*6f6f0*/  STL.64 [R1+0x10], R20 ;  /* 0x0000101401007387 */ /* 0x001fe80000100a00 */
[----:B------:R-:W-:Y:S04]  /*6f700*/  STL.64 [R1+0x18], R22 ;  /* 0x0000181601007387 */ /* 0x000fe80000100a00 */
[----:B------:R-:W0:Y:S04]  /*6f710*/  LDS.128 R20, [R29] ;  /* 0x000000001d147984 */ /* 0x000e280000000c00 */
[----:B------:R-:W-:Y:S04]  /*6f720*/  STL [R1+0x3418], R29 ;  /* 0x0034181d01007387 */ /* 0x000fe80000100800 */
[----:B0-----:R-:W-:Y:S04]  /*6f730*/  STL.64 [R1+0x40], R20 ;  /* 0x0000401401007387 */ /* 0x001fe80000100a00 */
[----:B------:R-:W-:Y:S04]  /*6f740*/  STL.64 [R1+0x48], R22 ;  /* 0x0000481601007387 */ /* 0x000fe80000100a00 */
[----:B------:R-:W0:Y:S04]  /*6f750*/  LDS.128 R20, [R25] ;  /* 0x0000000019147984 */ /* 0x000e280000000c00 */
[----:B------:R-:W1:Y:S04]  /*6f760*/  LDS.128 R24, [R26] ;  /* 0x000000001a187984 */ /* 0x000e680000000c00 */
[----:B------:R-:W-:Y:S06]  /*6f770*/  BAR.SYNC.DEFER_BLOCKING 0x0 ;  /* 0x0000000000007b1d */ /* 0x000fec0000010000 */
[----:B0-----:R-:W-:Y:S04]  /*6f780*/  STL.64 [R1+0x50], R20 ;  /* 0x0000501401007387 */ /* 0x001fe80000100a00 */
[----:B------:R0:W-:Y:S04]  /*6f790*/  STL.64 [R1+0x58], R22 ;  /* 0x0000581601007387 */ /* 0x0001e80000100a00 */
[----:B0-----:R-:W2:Y:S04]  /*6f7a0*/  LDL.LU.64 R22, [R1+0x3438] ;  /* 0x0034380001167983 */ /* 0x001ea80000300a00 */
[----:B------:R-:W2:Y:S04]  /*6f7b0*/  LDL.LU.64 R20, [R1+0x3430] ;  /* 0x0034300001147983 */ /* 0x000ea80000300a00 */
[----:B-1----:R-:W-:Y:S04]  /*6f7c0*/  STL.64 [R1+0x100], R24 ;  /* 0x0001001801007387 */ /* 0x002fe80000100a00 */
[----:B------:R0:W-:Y:S04]  /*6f7d0*/  STL.64 [R1+0x108], R26 ;  /* 0x0001081a01007387 */ /* 0x0001e80000100a00 */
[----:B---3--:R1:W-:Y:S04]  /*6f7e0*/  STS.128 [R0], R12 ;  /* 0x0000000c00007388 */ /* 0x0083e80000000c00 */
[----:B0-----:R-:W3:Y:S04]  /*6f7f0*/  LDL.LU R27, [R1+0x3428] ;  /* 0x00342800011b7983 */ /* 0x001ee80000300800 */
[----:B-1----:R-:W3:Y:S04]  /*6f800*/  LDL.LU R13, [R1+0x3424] ;  /* 0x00342400010d7983 */ /* 0x002ee80000300800 */
[----:B------:R-:W3:Y:S04]  /*6f810*/  LDL R14, [R1+0x32d8] ;  /* 0x0032d800010e7983 */ /* 0x000ee80000100800 */
[----:B-----5:R0:W-:Y:S04]  /*6f820*/  STS.128 [R0+0x80], R4 ;  /* 0x0000800400007388 */ /* 0x0201e80000000c00 */
[----:B----4-:R1:W-:Y:S01]  /*6f830*/  STS.128 [R0+0x280], R8 ;  /* 0x0002800800007388 */ /* 0x0103e20000000c00 */
[----:B------:R-:W-:Y:S01]  /*6f840*/  IMAD R2, R2, c[0x0][0x194], RZ ;  /* 0x0000650002027a24 */ /* 0x000fe200078e02ff */
[----:B------:R-:W-:-:S02]  /*6f850*/  ULDC UR6, c[0x0][0x17c] ;  /* 0x00005f0000067ab9 */ /* 0x000fc40000000800 */
[----:B------:R-:W-:Y:S01]  /*6f860*/  ULDC UR5, c[0x0][0x198] ;  /* 0x0000660000057ab9 */ /* 0x000fe20000000800 */
[----:B------:R-:W-:Y:S01]  /*6f870*/  IMAD R3, R3, c[0x0][0x194], RZ ;  /* 0x0000650003037a24 */ /* 0x000fe200078e02ff */
[----:B------:R-:W-:Y:S01]  /*6f880*/  UISETP.GE.AND UP0, UPT, UR7, UR6, UPT ;  /* 0x000000060700728c */ /* 0x000fe2000bf06270 */
[----:B------:R-:W4:Y:S01]  /*6f890*/  LDL R19, [R1+0x32e4] ;  /* 0x0032e40001137983 */ /* 0x000f220000100800 */
[----:B------:R-:W-:-:S03]  /*6f8a0*/  UIMAD UR4, UR7, UR5, URZ ;  /* 0x00000005070472a4 */ /* 0x000fc6000f8e023f */
[----:B------:R-:W5:Y:S01]  /*6f8b0*/  LDL R26, [R1+0x32e8] ;  /* 0x0032e800011a7983 */ /* 0x000f620000100800 */
[C---:B0-----:R-:W-:Y:S02]  /*6f8c0*/  LEA R6, P2, R2.reuse, c[0x0][0x170], 0x1 ;  /* 0x00005c0002067a11 */ /* 0x041fe400078408ff */
[----:B------:R-:W-:Y:S01]  /*6f8d0*/  IMAD.U32 R16, RZ, RZ, UR4 ;  /* 0x00000004ff107e24 */ /* 0x000fe2000f8e00ff */
[C---:B------:R-:W-:Y:S01]  /*6f8e0*/  LEA R4, P3, R3.reuse, c[0x0][0x170], 0x1 ;  /* 0x00005c0003047a11 */ /* 0x040fe200078608ff */
[----:B------:R-:W4:Y:S01]  /*6f8f0*/  LDL.LU R29, [R1+0x10] ;  /* 0x00001000011d7983 */ /* 0x000f220000300800 */
[----:B------:R-:W-:Y:S02]  /*6f900*/  LEA.HI.X.SX32 R7, R2, c[0x0][0x174], 0x1, P2 ;  /* 0x00005d0002077a11 */ /* 0x000fe400010f0eff */
[----:B------:R-:W-:Y:S02]  /*6f910*/  PLOP3.LUT P2, PT, PT, PT, UP0, 0x40, 0x0 ;  /* 0x000000000000781c */ /* 0x000fe40003f4e808 */
[----:B------:R-:W-:Y:S01]  /*6f920*/  LEA.HI.X.SX32 R5, R3, c[0x0][0x174], 0x1, P3 ;  /* 0x00005d0003057a11 */ /* 0x000fe200018f0eff */
[----:B------:R-:W-:Y:S04]  /*6f930*/  STL [R1+0x3420], R4 ;  /* 0x0034200401007387 */ /* 0x000fe80000100800 */
[----:B-1----:R-:W-:Y:S01]  /*6f940*/  IMAD.WIDE R8, R16, 0x2, R4 ;  /* 0x0000000210087825 */ /* 0x002fe200078e0204 */
[----:B------:R0:W-:Y:S04]  /*6f950*/  STL [R1+0x341c], R5 ;  /* 0x00341c0501007387 */ /* 0x0001e80000100800 */
[----:B0-----:R-:W4:Y:S04]  /*6f960*/  LDL R5, [R1+0x32ec] ;  /* 0x0032ec0001057983 */ /* 0x001f280000100800 */
[----:B--2---:R0:W-:Y:S02]  /*6f970*/  STS.128 [R0+0x200], R20 ;  /* 0x0002001400007388 */ /* 0x0041e40000000c00 */
[----:B0-----:R-:W-:-:S04]  /*6f980*/  IMAD.MOV.U32 R21, RZ, RZ, c[0x0][0x194] ;  /* 0x00006500ff157624 */ /* 0x001fc800078e00ff */
[C---:B------:R-:W-:Y:S01]  /*6f990*/  IMAD R12, R21.reuse, 0x80, R2 ;  /* 0x00000080150c7824 */ /* 0x040fe200078e0202 */
[----:B------:R-:W-:Y:S04]  /*6f9a0*/  BAR.SYNC.DEFER_BLOCKING 0x0 ;  /* 0x0000000000007b1d */ /* 0x000fe80000010000 */
[----:B------:R-:W-:Y:S01]  /*6f9b0*/  LEA R2, P4, R12, c[0x0][0x170], 0x1 ;  /* 0x00005c000c027a11 */ /* 0x000fe200078808ff */
[----:B------:R-:W-:Y:S01]  /*6f9c0*/  IMAD R0, R21, 0x40, R12 ;  /* 0x0000004015007824 */ /* 0x000fe200078e020c */
[----:B---3--:R-:W-:Y:S01]  /*6f9d0*/  ISETP.LT.AND P2, PT, R14, c[0x0][0x178], P2 ;  /* 0x00005e000e007a0c */ /* 0x008fe20001741270 */
[----:B------:R-:W-:Y:S01]  /*6f9e0*/  IMAD.WIDE R14, R16, 0x2, R6 ;  /* 0x00000002100e7825 */ /* 0x000fe200078e0206 */
[----:B------:R-:W-:-:S04]  /*6f9f0*/  LEA.HI.X.SX32 R3, R12, c[0x0][0x174], 0x1, P4 ;  /* 0x00005d000c037a11 */ /* 0x000fc800020f0eff */
[----:B------:R-:W-:Y:S04]  /*6fa00*/  @P0 STG.E.U16 [R14.64], R13 ;  /* 0x0000000d0e000986 */ /* 0x000fe8000c101508 */
[----:B------:R-:W0:Y:S01]  /*6fa10*/  LDS.128 R12, [R28] ;  /* 0x000000001c0c7984 */ /* 0x000e220000000c00 */
[----:B------:R-:W-:-:S03]  /*6fa20*/  IMAD.WIDE R10, R16, 0x2, R2 ;  /* 0x00000002100a7825 */ /* 0x000fc600078e0202 */
[----:B------:R1:W-:Y:S04]  /*6fa30*/  @P1 STG.E.U16 [R8.64], R27 ;  /* 0x0000001b08001986 */ /* 0x0003e8000c101508 */
[----:B------:R2:W-:Y:S01]  /*6fa40*/  @P2 STG.E.U16 [R10.64], R17 ;  /* 0x000000110a002986 */ /* 0x0005e2000c101508 */
[----:B-1----:R-:W-:Y:S01]  /*6fa50*/  LEA R8, P2, R0, c[0x0][0x170], 0x1 ;  /* 0x00005c0000087a11 */ /* 0x002fe200078408ff */
[----:B--2---:R-:W-:-:S03]  /*6fa60*/  IMAD R17, R21, 0x40, R0 ;  /* 0x0000004015117824 */ /* 0x004fc600078e0200 */
[----:B------:R-:W-:Y:S01]  /*6fa70*/  LEA.HI.X.SX32 R9, R0, c[0x0][0x174], 0x1, P2 ;  /* 0x00005d0000097a11 */ /* 0x000fe200010f0eff */
[----:B------:R-:W-:Y:S01]  /*6fa80*/  IMAD R0, R21, 0x40, R17 ;  /* 0x0000004015007824 */ /* 0x000fe200078e0211 */
[----:B------:R-:W-:-:S04]  /*6fa90*/  LEA R24, P3, R17, c[0x0][0x170], 0x1 ;  /* 0x00005c0011187a11 */ /* 0x000fc800078608ff */
[C---:B------:R-:W-:Y:S02]  /*6faa0*/  LEA R22, P4, R0.reuse, c[0x0][0x170], 0x1 ;  /* 0x00005c0000167a11 */ /* 0x040fe400078808ff */
[----:B------:R-:W-:Y:S01]  /*6fab0*/  LEA.HI.X.SX32 R25, R17, c[0x0][0x174], 0x1, P3 ;  /* 0x00005d0011197a11 */ /* 0x000fe200018f0eff */
[----:B------:R-:W-:Y:S01]  /*6fac0*/  IMAD R17, R21, 0x40, R0 ;  /* 0x0000004015117824 */ /* 0x000fe200078e0200 */
[----:B------:R-:W-:Y:S01]  /*6fad0*/  LEA.HI.X.SX32 R23, R0, c[0x0][0x174], 0x1, P4 ;  /* 0x00005d0000177a11 */ /* 0x000fe200020f0eff */
[----:B0-----:R-:W-:Y:S04]  /*6fae0*/  STL [R1+0x3368], R13 ;  /* 0x0033680d01007387 */ /* 0x001fe80000100800 */
[----:B------:R0:W-:Y:S04]  /*6faf0*/  STL [R1+0x336c], R13 ;  /* 0x00336c0d01007387 */ /* 0x0001e80000100800 */
[----:B0-----:R-:W2:Y:S04]  /*6fb00*/  LDL R13, [R1+0x32dc] ;  /* 0x0032dc00010d7983 */ /* 0x001ea80000100800 */
[----:B------:R0:W-:Y:S04]  /*6fb10*/  STL [R1+0x335c], R15 ;  /* 0x00335c0f01007387 */ /* 0x0001e80000100800 */
[----:B------:R-:W3:Y:S01]  /*6fb20*/  LDL R0, [R1+0x32e0] ;  /* 0x0032e00001007983 */ /* 0x000ee20000100800 */
[----:B------:R-:W-:-:S02]  /*6fb30*/  PLOP3.LUT P1, PT, PT, PT, UP0, 0x40, 0x0 ;  /* 0x000000000000781c */ /* 0x000fc40003f2e808 */
[----:B------:R-:W-:Y:S01]  /*6fb40*/  PLOP3.LUT P0, PT, PT, PT, UP0, 0x40, 0x0 ;  /* 0x000000000000781c */ /* 0x000fe20003f0e808 */
[----:B------:R-:W-:Y:S01]  /*6fb50*/  IMAD.WIDE R10, R16, 0x2, R8 ;  /* 0x00000002100a7825 */ /* 0x000fe200078e0208 */
[----:B----4-:R-:W-:Y:S01]  /*6fb60*/  ISETP.LT.AND P1, PT, R5, c[0x0][0x178], P1 ;  /* 0x00005e0005007a0c */ /* 0x010fe20000f21270 */
[----:B0-----:R-:W4:Y:S01]  /*6fb70*/  LDL R15, [R1+0x32d0] ;  /* 0x0032d000010f7983 */ /* 0x001f220000100800 */
[----:B-----5:R-:W-:Y:S02]  /*6fb80*/  ISETP.LT.AND P0, PT, R26, c[0x0][0x178], P0 ;  /* 0x00005e001a007a0c */ /* 0x020fe40000701270 */
[----:B------:R-:W-:Y:S01]  /*6fb90*/  LEA R20, P3, R17, c[0x0][0x170], 0x1 ;  /* 0x00005c0011147a11 */ /* 0x000fe200078608ff */
[----:B------:R-:W5:Y:S08]  /*6fba0*/  LDL R4, [R1+0x32d8] ;  /* 0x0032d80001047983 */ /* 0x000f700000100800 */
[----:B------:R0:W-:Y:S01]  /*6fbb0*/  @P1 STG.E.U16 [R10.64], R18 ;  /* 0x000000120a001986 */ /* 0x0001e2000c101508 */
[----:B------:R-:W-:Y:S01]  /*6fbc0*/  PLOP3.LUT P1, PT, PT, PT, UP0, 0x40, 0x0 ;  /* 0x000000000000781c */ /* 0x000fe20003f2e808 */
[----:B0-----:R-:W-:-:S05]  /*6fbd0*/  IMAD.WIDE R10, R16, 0x2, R24 ;  /* 0x00000002100a7825 */ /* 0x001fca00078e0218 */
[----:B------:R0:W-:Y:S01]  /*6fbe0*/  @P0 STG.E.U16 [R10.64], R29 ;  /* 0x0000001d0a000986 */ /* 0x0001e2000c101508 */
[----:B---3--:R-:W-:Y:S01]  /*6fbf0*/  ISETP.LT.AND P1, PT, R0, c[0x0][0x178], P1 ;  /* 0x00005e0000007a0c */ /* 0x008fe20000f21270 */
[----:B------:R-:W-:Y:S01]  /*6fc00*/  IMAD R0, R21, 0x40, R17 ;  /* 0x0000004015007824 */ /* 0x000fe200078e0211 */
[----:B------:R-:W-:Y:S02]  /*6fc10*/  LEA.HI.X.SX32 R21, R17, c[0x0][0x174], 0x1, P3 ;  /* 0x00005d0011157a11 */ /* 0x000fe400018f0eff */
[----:B------:R-:W3:Y:S04]  /*6fc20*/  LDL.LU R17, [R1+0xb0] ;  /* 0x0000b00001117983 */ /* 0x000ee80000300800 */
[----:B0-----:R-:W3:Y:S01]  /*6fc30*/  LDL R11, [R1+0x18] ;  /* 0x00001800010b7983 */ /* 0x001ee20000100800 */
[----:B------:R-:W-:-:S04]  /*6fc40*/  PLOP3.LUT P2, PT, PT, PT, UP0, 0x40, 0x0 ;  /* 0x000000000000781c */ /* 0x000fc80003f4e808 */
[----:B------:R-:W-:Y:S01]  /*6fc50*/  ISETP.LT.AND P2, PT, R19, c[0x0][0x178], P2 ;  /* 0x00005e0013007a0c */ /* 0x000fe20001741270 */
[----:B------:R-:W-:Y:S01]  /*6fc60*/  IMAD.WIDE R18, R16, 0x2, R22 ;  /* 0x0000000210127825 */ /* 0x000fe200078e0216 */
[----:B------:R-:W-:Y:S02]  /*6fc70*/  PLOP3.LUT P0, PT, PT, PT, UP0, 0x40, 0x0 ;  /* 0x000000000000781c */ /* 0x000fe40003f0e808 */
[----:B------:R-:W-:Y:S02]  /*6fc80*/  LEA R10, P3, R0, c[0x0][0x170], 0x1 ;  /* 0x00005c00000a7a11 */ /* 0x000fe400078608ff */
[----:B--2---:R-:W-:Y:S01]  /*6fc90*/  ISETP.LT.AND P0, PT, R13, c[0x0][0x178], P0 ;  /* 0x00005e000d007a0c */ /* 0x004fe20000701270 */
[----:B------:R-:W-:-:S06]  /*6fca0*/  UISETP.GE.AND UP1, UPT, UR11, UR6, UPT ;  /* 0x000000060b00728c */ /* 0x000fcc000bf26270 */
[----:B------:R-:W-:Y:S01]  /*6fcb0*/  PLOP3.LUT P4, PT, PT, PT, UP1, 0x40, 0x0 ;  /* 0x000000000000781c */ /* 0x000fe20003f8e818 */
[----:B---3--:R0:W-:Y:S02]  /*6fcc0*/  @P2 STG.E.U16 [R18.64], R11 ;  /* 0x0000000b12002986 */ /* 0x0081e4000c101508 */
[----:B0-----:R-:W-:Y:S01]  /*6fcd0*/  IMAD.WIDE R18, R16, 0x2, R20 ;  /* 0x0000000210127825 */ /* 0x001fe200078e0214 */
[----:B------:R-:W-:-:S04]  /*6fce0*/  LEA.HI.X.SX32 R11, R0, c[0x0][0x174], 0x1, P3 ;  /* 0x00005d00000b7a11 */ /* 0x000fc800018f0eff */
[----:B------:R0:W-:Y:S01]  /*6fcf0*/  @P1 STG.E.U16 [R18.64], R12 ;  /* 0x0000000c12001986 */ /* 0x0001e2000c101508 */
[----:B------:R-:W-:Y:S02]  /*6fd00*/  PLOP3.LUT P3, PT, PT, PT, UP1, 0x40, 0x0 ;  /* 0x000000000000781c */ /* 0x000fe40003f6e818 */
[----:B0-----:R-:W-:Y:S01]  /*6fd10*/  PRMT R12, R17, 0x7632, R12 ;  /* 0x00007632110c7816 */ /* 0x001fe2000000000c */
[----:B------:R-:W-:Y:S01]  /*6fd20*/  IMAD.WIDE R16, R16, 0x2, R10 ;  /* 0x0000000210107825 */ /* 0x000fe200078e020a */
[----:B------:R-:W2:Y:S01]  /*6fd30*/  LDL R19, [R1+0x32d4] ;  /* 0x0032d40001137983 */ /* 0x000ea20000100800 */
[----:B------:R-:W-:-:S03]  /*6fd40*/  ISETP.LT.AND P3, PT, R5, c[0x0][0x178], P3 ;  /* 0x00005e0005007a0c */ /* 0x000fc60001f61270 */
[----:B------:R0:W-:Y:S01]  /*6fd50*/  @P0 STG.E.U16 [R16.64], R14 ;  /* 0x0000000e10000986 */ /* 0x0001e2000c101508 */
[----:B-----5:R-:W-:-:S03]  /*6fd60*/  ISETP.LT.AND P0, PT, R4, c[0x0][0x178], P4 ;  /* 0x00005e0004007a0c */ /* 0x020fc60002701270 */
[----:B0-----:R-:W3:Y:S04]  /*6fd70*/  LDL.LU R16, [R1+0xa0] ;  /* 0x0000a00001107983 */ /* 0x001ee80000300800 */
[----:B------:R-:W5:Y:S04]  /*6fd80*/  LDL.LU R17, [R1+0xa8] ;  /* 0x0000a80001117983 */ /* 0x000f680000300800 */
[----:B------:R-:W3:Y:S04]  /*6fd90*/  LDL.LU R4, [R1+0x3420] ;  /* 0x0034200001047983 */ /* 0x000ee80000300800 */
[----:B------:R-:W3:Y:S01]  /*6fda0*/  LDL.LU R5, [R1+0x341c] ;  /* 0x00341c0001057983 */ /* 0x000ee20000300800 */
[----:B------:R-:W-:Y:S01]  /*6fdb0*/  PLOP3.LUT P2, PT, PT, PT, UP1, 0x40, 0x0 ;  /* 0x000000000000781c */ /* 0x000fe20003f4e818 */
[----:B------:R-:W-:-:S03]  /*6fdc0*/  UIADD3 UR4, UR4, UR5, URZ ;  /* 0x0000000504047290 */ /* 0x000fc6000fffe03f */
[----:B----4-:R-:W-:Y:S02]  /*6fdd0*/  ISETP.LT.AND P1, PT, R15, c[0x0][0x178], P2 ;  /* 0x00005e000f007a0c */ /* 0x010fe40001721270 */
[----:B------:R-:W-:Y:S01]  /*6fde0*/  PLOP3.LUT P2, PT, PT, PT, UP1, 0x40, 0x0 ;  /* 0x000000000000781c */ /* 0x000fe20003f4e818 */
[----:B------:R-:W-:Y:S01]  /*6fdf0*/  IMAD.U32 R0, RZ, RZ, UR4 ;  /* 0x00000004ff007e24 */ /* 0x000fe2000f8e00ff */
[----:B------:R-:W-:Y:S01]  /*6fe00*/  PLOP3.LUT P5, PT, PT, PT, UP1, 0x40, 0x0 ;  /* 0x000000000000781c */ /* 0x000fe20003fae818 */
[----:B------:R0:W-:Y:S01]  /*6fe10*/  STL.64 [R1+0x3410], R6 ;  /* 0x0034100601007387 */ /* 0x0001e20000100a00 */
[----:B--2---:R-:W-:Y:S01]  /*6fe20*/  ISETP.LT.AND P2, PT, R19, c[0x0][0x178], P2 ;  /* 0x00005e0013007a0c */ /* 0x004fe20001741270 */
[----:B------:R-:W-:Y:S02]  /*6fe30*/  IMAD.WIDE R18, R0, 0x2, R6 ;  /* 0x0000000200127825 */ /* 0x000fe400078e0206 */
[----:B0-----:R-:W2:Y:S04]  /*6fe40*/  LDL R6, [R1+0x32e0] ;  /* 0x0032e00001067983 */ /* 0x001ea80000100800 */
[----:B------:R0:W-:Y:S01]  /*6fe50*/  @P1 STG.E.U16 [R18.64], R12 ;  /* 0x0000000c12001986 */ /* 0x0001e2000c101508 */
[----:B------:R-:W-:-:S03]  /*6fe60*/  ISETP.LT.AND P1, PT, R26, c[0x0][0x178], P5 ;  /* 0x00005e001a007a0c */ /* 0x000fc60002f21270 */
[----:B------:R-:W4:Y:S01]  /*6fe70*/  LDL.LU R7, [R1+0x18] ;  /* 0x0000180001077983 */ /* 0x000f220000300800 */
[----:B0-----:R-:W-:Y:S01]  /*6fe80*/  PRMT R12, R27, 0x7632, R12 ;  /* 0x000076321b0c7816 */ /* 0x001fe2000000000c */
[----:B---3--:R-:W-:Y:S02]  /*6fe90*/  IMAD.WIDE R26, R0, 0x2, R4 ;  /* 0x00000002001a7825 */ /* 0x008fe400078e0204 */
[----:B------:R0:W-:Y:S04]  /*6fea0*/  STL.64 [R1+0x3408], R4 ;  /* 0x0034080401007387 */ /* 0x0001e80000100a00 */
[----:B------:R1:W-:Y:S04]  /*6feb0*/  @P2 STG.E.U16 [R26.64], R12 ;  /* 0x0000000c1a002986 */ /* 0x0003e8000c101508 */
[----:B0-----:R-:W3:Y:S01]  /*6fec0*/  LDL R5, [R1+0x32e4] ;  /* 0x0032e40001057983 */ /* 0x001ee20000100800 */
[----:B-1----:R-:W-:-:S03]  /*6fed0*/  PRMT R12, R29, 0x7632, R12 ;  /* 0x000076321d0c7816 */ /* 0x002fc6000000000c */
[----:B------:R-:W3:Y:S01]  /*6fee0*/  LDL.LU R29, [R1+0x3418] ;  /* 0x00341800011d7983 */ /* 0x000ee20000300800 */
[----:B------:R-:W-:Y:S01]  /*6fef0*/  PRMT R28, R16, 0x7632, R28 ;  /* 0x00007632101c7816 */ /* 0x000fe2000000001c */
[----:B------:R-:W-:Y:S01]  /*6ff00*/  IMAD.WIDE R18, R0, 0x2, R2 ;  /* 0x0000000200127825 */ /* 0x000fe200078e0202 */
[----:B-----5:R-:W-:-:S03]  /*6ff10*/  PRMT R14, R17, 0x7632, R14 ;  /* 0x00007632110e7816 */ /* 0x020fc6000000000e */
[C---:B------:R-:W-:Y:S01]  /*6ff20*/  IMAD.WIDE R16, R0.reuse, 0x2, R8 ;  /* 0x0000000200107825 */ /* 0x040fe200078e0208 */
[----:B------:R-:W-:Y:S01]  /*6ff30*/  @P0 STG.E.U16 [R18.64], R28 ;  /* 0x0000001c12000986 */ /* 0x000fe2000c101508 */
[----:B------:R-:W-:Y:S02]  /*6ff40*/  PLOP3.LUT P0, PT, PT, PT, UP1, 0x40, 0x0 ;  /* 0x000000000000781c */ /* 0x000fe40003f0e818 */
[----:B------:R-:W-:Y:S01]  /*6ff50*/  IMAD.WIDE R26, R0, 0x2, R24 ;  /* 0x00000002001a7825 */ /* 0x000fe200078e0218 */
[----:B------:R-:W-:Y:S01]  /*6ff60*/  PLOP3.LUT P2, PT, PT, PT, UP1, 0x40, 0x0 ;  /* 0x000000000000781c */ /* 0x000fe20003f4e818 */
[----:B------:R0:W-:Y:S04]  /*6ff70*/  @P3 STG.E.U16 [R16.64], R14 ;  /* 0x0000000e10003986 */ /* 0x0001e8000c101508 */
[----:B------:R1:W-:Y:S01]  /*6ff80*/  @P1 STG.E.U16 [R26.64], R12 ;  /* 0x0000000c1a001986 */ /* 0x0003e2000c101508 */
[----:B------:R-:W-:-:S03]  /*6ff90*/  PLOP3.LUT P3, PT, PT, PT, UP1, 0x40, 0x0 ;  /* 0x000000000000781c */ /* 0x000fc60003f6e818 */
[----:B------:R-:W-:Y:S04]  /*6ffa0*/  STL [R1+0x3400], R13 ;  /* 0x0034000d01007387 */ /* 0x000fe80000100800 */
[----:B------:R-:W-:Y:S01]  /*6ffb0*/  STL [R1+0x3404], R23 ;  /* 0x0034041701007387 */ /* 0x000fe20000100800 */
[----:B0-----:R-:W-:Y:S01]  /*6ffc0*/  IMAD.WIDE R16, R0, 0x2, R22 ;  /* 0x0000000200107825 */ /* 0x001fe200078e0216 */
[----:B-1----:R-:W-:-:S03]  /*6ffd0*/  PRMT R12, R12, 0x7632, R12 ;  /* 0x000076320c0c7816 */ /* 0x002fc6000000000c */
[----:B------:R-:W-:-:S04]  /*6ffe0*/  IMAD.WIDE R18, R0, 0x2, R20 ;  /* 0x0000000200127825 */ /* 0x000fc800078e0214 */
[----:B------:R-:W-:Y:S01]  /*6fff0*/  IMAD.WIDE R26, R0, 0x2, R10 ;  /* 0x00000002001a7825 */ /* 0x000fe200078e020a */
[----:B--2---:R-:W-:Y:S02]  /*70000*/  ISETP.LT.AND P1, PT, R6, c[0x0][0x178], P2 ;  /* 0x00005e0006007a0c */ /* 0x004fe40001721270 */
[----:B----4-:R-:W-:Y:S02]  /*70010*/  PRMT R28, R7, 0x7632, R28 ;  /* 0x00007632071c7816 */ /* 0x010fe4000000001c */
[----:B---3--:R-:W-:Y:S02]  /*70020*/  ISETP.LT.AND P0, PT, R5, c[0x0][0x178], P0 ;  /* 0x00005e0005007a0c */ /* 0x008fe40000701270 */
[----:B------:R-:W0:Y:S01]  /*70030*/  LDS.128 R4, [R29] ;  /* 0x000000001d047984 */ /* 0x000e220000000c00 */
[----:B------:R-:W-:-:S10]  /*70040*/  ISETP.LT.AND P2, PT, R13, c[0x0][0x178], P3 ;  /* 0x00005e000d007a0c */ /* 0x000fd40001f41270 */
[----:B------:R-:W-:Y:S04]  /*70050*/  @P0 STG.E.U16 [R16.64], R28 ;  /* 0x0000001c10000986 */ /* 0x000fe8000c101508 */
[----:B------:R-:W-:Y:S04]  /*70060*/  @P1 STG.E.U16 [R18.64], R12 ;  /* 0x0000000c12001986 */ /* 0x000fe8000c101508 */
[----:B0-----:R-:W-:Y:S04]  /*70070*/  STL.64 [R1+0x30], R4 ;  /* 0x0000300401007387 */ /* 0x001fe80000100a00 */
[----:B------:R0:W-:Y:S04]  /*70080*/  STL.64 [R1+0x38], R6 ;  /* 0x0000380601007387 */ /* 0x0001e80000100a00 */
[----:B0-----:R-:W2:Y:S04]  /*70090*/  LDL.LU.64 R6, [R1+0x3410] ;  /* 0x0034100001067983 */ /* 0x001ea80000300a00 */
[----:B------:R-:W3:Y:S04]  /*700a0*/  LDL.LU.64 R4, [R1+0x3408] ;  /* 0x0034080001047983 */ /* 0x000ee80000300a00 */
[----:B------:R-:W4:Y:S04]  /*700b0*/  LDL R29, [R1+0x32e0] ;  /* 0x0032e000011d7983 */ /* 0x000f280000100800 */
[----:B------:R-:W5:Y:S04]  /*700c0*/  LDL R23, [R1+0xd8] ;  /* 0x0000d80001177983 */ /* 0x000f680000100800 */
[----:B------:R-:W2:Y:S04]  /*700d0*/  LDL R13, [R1+0xc0] ;  /* 0x0000c000010d7983 */ /* 0x000ea80000100800 */
[----:B------:R0:W-:Y:S04]  /*700e0*/  STL [R1+0x33fc], R11 ;  /* 0x0033fc0b01007387 */ /* 0x0001e80000100800 */
[----:B------:R-:W2:Y:S04]  /*700f0*/  LDL R17, [R1+0x32d4] ;  /* 0x0032d40001117983 */ /* 0x000ea80000100800 */
[----:B------:R-:W3:Y:S04]  /*70100*/  LDL R28, [R1+0x32e4] ;  /* 0x0032e400011c7983 */ /* 0x000ee80000100800 */
[----:B0-----:R-:W3:Y:S04]  /*70110*/  LDL R11, [R1+0x32d8] ;  /* 0x0032d800010b7983 */ /* 0x001ee80000100800 */
[----:B------:R-:W4:Y:S04]  /*70120*/  LDL R18, [R1+0x32ec] ;  /* 0x0032ec0001127983 */ /* 0x000f280000100800 */
[----:B------:R-:W5:Y:S04]  /*70130*/  LDL R19, [R1+0x32e8] ;  /* 0x0032e80001137983 */ /* 0x000f680000100800 */
[----:B------:R-:W5:Y:S01]  /*70140*/  LDL.LU R12, [R1+0xd0] ;  /* 0x0000d000010c7983 */ /* 0x000f620000300800 */
[----:B------:R-:W-:-:S02]  /*70150*/  UISETP.GE.AND UP0, UPT, UR12, UR6, UPT ;  /* 0x000000060c00728c */ /* 0x000fc4000bf06270 */
[----:B------:R-:W-:-:S04]  /*70160*/  UIADD3 UR4, UR4, UR5, URZ ;  /* 0x0000000504047290 */ /* 0x000fc8000fffe03f */
[----:B------:R-:W-:Y:S02]  /*70170*/  PLOP3.LUT P3, PT, PT, PT, UP0, 0x40, 0x0 ;  /* 0x000000000000781c */ /* 0x000fe40003f6e808 */
[----:B------:R-:W-:Y:S02]  /*70180*/  PLOP3.LUT P1, PT, PT, PT, UP0, 0x40, 0x0 ;  /* 0x000000000000781c */ /* 0x000fe40003f2e808 */
[----:B------:R-:W-:Y:S01]  /*70190*/  ISETP.LT.AND P0, PT, R15, c[0x0][0x178], P3 ;  /* 0x00005e000f007a0c */ /* 0x000fe20001f01270 */
[----:B------:R-:W-:Y:S01]  /*701a0*/  IMAD.U32 R0, RZ, RZ, UR4 ;  /* 0x00000004ff007e24 */ /* 0x000fe2000f8e00ff */
[----:B------:R-:W-:-:S05]  /*701b0*/  PRMT R14, R14, 0x7632, R14 ;  /* 0x000076320e0e7816 */ /* 0x000fca000000000e */
[----:B------:R-:W-:Y:S01]  /*701c0*/  @P2 STG.E.U16 [R26.64], R14 ;  /* 0x0000000e1a002986 */ /* 0x000fe2000c101508 */
[----:B------:R-:W-:Y:S02]  /*701d0*/  PLOP3.LUT P2, PT, PT, PT, UP0, 0x40, 0x0 ;  /* 0x000000000000781c */ /* 0x000fe40003f4e808 */
[----:B------:R-:W-:Y:S02]  /*701e0*/  PLOP3.LUT P4, PT, PT, PT, UP0, 0x40, 0x0 ;  /* 0x000000000000781c */ /* 0x000fe40003f8e808 */
[----:B------:R-:W-:Y:S02]  /*701f0*/  PLOP3.LUT P5, PT, PT, PT, UP0, 0x40, 0x0 ;  /* 0x000000000000781c */ /* 0x000fe40003fae808 */
[----:B--2---:R-:W-:Y:S01]  /*70200*/  ISETP.LT.AND P1, PT, R17, c[0x0][0x178], P1 ;  /* 0x00005e0011007a0c */ /* 0x004fe20000f21270 */
[----:B------:R-:W-:Y:S01]  /*70210*/  IMAD.WIDE R16, R0, 0x2, R6 ;  /* 0x0000000200107825 */ /* 0x000fe200078e0206 */
[----:B---3--:R-:W-:Y:S02]  /*70220*/  ISETP.LT.AND P2, PT, R11, c[0x0][0x178], P2 ;  /* 0x00005e000b007a0c */ /* 0x008fe40001741270 */
[----:B------:R-:W2:Y:S01]  /*70230*/  LDL R11, [R1+0x48] ;  /* 0x00004800010b7983 */ /* 0x000ea20000100800 */
[----:B----4-:R-:W-:-:S03]  /*70240*/  ISETP.LT.AND P4, PT, R18, c[0x0][0x178], P4 ;  /* 0x00005e0012007a0c */ /* 0x010fc60002781270 */
[----:B------:R-:W-:Y:S01]  /*70250*/  STL [R1+0x33f4], R4 ;  /* 0x0033f40401007387 */ /* 0x000fe20000100800 */
[----:B-----5:R-:W-:-:S03]  /*70260*/  ISETP.LT.AND P5, PT, R19, c[0x0][0x178], P5 ;  /* 0x00005e0013007a0c */ /* 0x020fc60002fa1270 */
[----:B------:R0:W-:Y:S01]  /*70270*/  @P0 STG.E.U16 [R16.64], R12 ;  /* 0x0000000c10000986 */ /* 0x0001e2000c101508 */
[----:B------:R-:W-:-:S03]  /*70280*/  IMAD.WIDE R18, R0, 0x2, R2 ;  /* 0x0000000200127825 */ /* 0x000fc600078e0202 */
[----:B------:R-:W-:Y:S04]  /*70290*/  STL [R1+0x33f0], R5 ;  /* 0x0033f00501007387 */ /* 0x000fe80000100800 */
[----:B------:R1:W-:Y:S01]  /*702a0*/  STL [R1+0x33f8], R3 ;  /* 0x0033f80301007387 */ /* 0x0003e20000100800 */
[----:B0-----:R-:W-:-:S03]  /*702b0*/  IMAD.WIDE R16, R0, 0x2, R4 ;  /* 0x0000000200107825 */ /* 0x001fc600078e0204 */
[----:B------:R-:W3:Y:S04]  /*702c0*/  LDL R4, [R1+0x32d8] ;  /* 0x0032d80001047983 */ /* 0x000ee80000100800 */
[----:B-1----:R-:W4:Y:S04]  /*702d0*/  LDL R3, [R1+0x38] ;  /* 0x0000380001037983 */ /* 0x002f280000100800 */
[----:B------:R-:W5:Y:S04]  /*702e0*/  LDL R5, [R1+0x32ec] ;  /* 0x0032ec0001057983 */ /* 0x000f680000100800 */
[----:B------:R0:W-:Y:S04]  /*702f0*/  @P1 STG.E.U16 [R16.64], R23 ;  /* 0x0000001710001986 */ /* 0x0001e8000c101508 */
[----:B0-----:R-:W2:Y:S04]  /*70300*/  LDL.LU R23, [R1+0x3404] ;  /* 0x0034040001177983 */ /* 0x001ea80000300800 */
[----:B------:R-:W2:Y:S04]  /*70310*/  LDL R16, [R1+0xc8] ;  /* 0x0000c80001107983 */ /* 0x000ea80000100800 */
[----:B------:R-:W3:Y:S01]  /*70320*/  LDL R17, [R1+0x40] ;  /* 0x0000400001117983 */ /* 0x000ee20000100800 */
[----:B------:R-:W-:-:S02]  /*70330*/  PLOP3.LUT P3, PT, PT, PT, UP0, 0x40, 0x0 ;  /* 0x000000000000781c */ /* 0x000fc40003f6e808 */
[----:B------:R-:W-:Y:S01]  /*70340*/  PLOP3.LUT P0, PT, PT, PT, UP0, 0x40, 0x0 ;  /* 0x000000000000781c */ /* 0x000fe20003f0e808 */
[----:B------:R-:W-:Y:S01]  /*70350*/  IMAD.WIDE R26, R0, 0x2, R8 ;  /* 0x00000002001a7825 */ /* 0x000fe200078e0208 */
[----:B------:R-:W-:Y:S02]  /*70360*/  ISETP.LT.AND P3, PT, R28, c[0x0][0x178], P3 ;  /* 0x00005e001c007a0c */ /* 0x000fe40001f61270 */
[----:B------:R-:W-:Y:S01]  /*70370*/  ISETP.LT.AND P0, PT, R29, c[0x0][0x178], P0 ;  /* 0x00005e001d007a0c */ /* 0x000fe20000701270 */
[C---:B------:R-:W-:Y:S01]  /*70380*/  IMAD.WIDE R28, R0.reuse, 0x2, R24 ;  /* 0x00000002001c7825 */ /* 0x040fe200078e0218 */
[----:B------:R0:W-:Y:S04]  /*70390*/  @P2 STG.E.U16 [R18.64], R13 ;  /* 0x0000000d12002986 */ /* 0x0001e8000c101508 */
[----:B0-----:R-:W4:Y:S04]  /*703a0*/  LDL.LU R13, [R1+0x3400] ;  /* 0x00340000010d7983 */ /* 0x001f280000300800 */
[----:B--2---:R0:W-:Y:S04]  /*703b0*/  @P4 STG.E.U16 [R26.64], R16 ;  /* 0x000000101a004986 */ /* 0x0041e8000c101508 */
[----:B---3--:R1:W-:Y:S04]  /*703c0*/  @P5 STG.E.U16 [R28.64], R17 ;  /* 0x000000111c005986 */ /* 0x0083e8000c101508 */
[----:B0-----:R-:W2:Y:S01]  /*703d0*/  LDL.LU R26, [R1+0xd8] ;  /* 0x0000d800011a7983 */ /* 0x001ea20000300800 */
[----:B-1----:R-:W-:-:S03]  /*703e0*/  IMAD.WIDE R16, R0, 0x2, R22 ;  /* 0x0000000200107825 */ /* 0x002fc600078e0216 */
[----:B------:R-:W3:Y:S04]  /*703f0*/  LDL R27, [R1+0x32e8] ;  /* 0x0032e800011b7983 */ /* 0x000ee80000100800 */
[----:B------:R-:W2:Y:S04]  /*70400*/  LDL R29, [R1+0x32e0] ;  /* 0x0032e000011d7983 */ /* 0x000ea80000100800 */
[----:B------:R0:W-:Y:S04]  /*70410*/  @P3 STG.E.U16 [R16.64], R11 ;  /* 0x0000000b10003986 */ /* 0x0001e8000c101508 */
[----:B0-----:R-:W2:Y:S04]  /*70420*/  LDL.LU R11, [R1+0x33fc] ;  /* 0x0033fc00010b7983 */ /* 0x001ea80000300800 */
[----:B------:R-:W2:Y:S01]  /*70430*/  LDL R17, [R1+0x30] ;  /* 0x0000300001117983 */ /* 0x000ea20000100800 */
[----:B------:R-:W-:Y:S01]  /*70440*/  PLOP3.LUT P1, PT, PT, PT, UP0, 0x40, 0x0 ;  /* 0x000000000000781c */ /* 0x000fe20003f2e808 */
[----:B------:R-:W-:-:S03]  /*70450*/  IMAD.WIDE R18, R0, 0x2, R20 ;  /* 0x0000000200127825 */ /* 0x000fc600078e0214 */
[----:B----4-:R-:W-:Y:S01]  /*70460*/  ISETP.LT.AND P1, PT, R13, c[0x0][0x178], P1 ;  /* 0x00005e000d007a0c */ /* 0x010fe20000f21270 */
[----:B------:R-:W-:-:S06]  /*70470*/  UISETP.GE.AND UP1, UPT, UR13, UR6, UPT ;  /* 0x000000060d00728c */ /* 0x000fcc000bf26270 */
[----:B------:R-:W-:Y:S02]  /*70480*/  PLOP3.LUT P4, PT, PT, PT, UP1, 0x40, 0x0 ;  /* 0x000000000000781c */ /* 0x000fe40003f8e818 */
[----:B------:R-:W-:-:S04]  /*70490*/  PLOP3.LUT P3, PT, PT, PT, UP1, 0x40, 0x0 ;  /* 0x000000000000781c */ /* 0x000fc80003f6e818 */
[----:B-----5:R-:W-:Y:S01]  /*704a0*/  ISETP.LT.AND P3, PT, R5, c[0x0][0x178], P3 ;  /* 0x00005e0005007a0c */ /* 0x020fe20001f61270 */
[----:B--2---:R0:W-:Y:S02]  /*704b0*/  @P0 STG.E.U16 [R18.64], R17 ;  /* 0x0000001112000986 */ /* 0x0041e4000c101508 */
[----:B0-----:R-:W-:Y:S02]  /*704c0*/  IMAD.WIDE R16, R0, 0x2, R10 ;  /* 0x0000000200107825 */ /* 0x001fe400078e020a */
[----:B------:R-:W2:Y:S04]  /*704d0*/  LDL R19, [R1+0x32d4] ;  /* 0x0032d40001137983 */ /* 0x000ea80000100800 */
[----:B------:R0:W-:Y:S01]  /*704e0*/  @P1 STG.E.U16 [R16.64], R3 ;  /* 0x0000000310001986 */ /* 0x0001e2000c101508 */
[----:B------:R-:W-:-:S03]  /*704f0*/  ISETP.LT.AND P1, PT, R4, c[0x0][0x178], P4 ;  /* 0x00005e0004007a0c */ /* 0x000fc60002721270 */
[----:B0-----:R-:W4:Y:S04]  /*70500*/  LDL.LU R3, [R1+0x33f8] ;  /* 0x0033f80001037983 */ /* 0x001f280000300800 */
[----:B------:R-:W5:Y:S04]  /*70510*/  LDL.LU R16, [R1+0xc0] ;  /* 0x0000c00001107983 */ /* 0x000f680000300800 */
[----:B------:R-:W4:Y:S04]  /*70520*/  LDL.LU R17, [R1+0xc8] ;  /* 0x0000c80001117983 */ /* 0x000f280000300800 */
[----:B------:R-:W4:Y:S04]  /*70530*/  LDL.LU R4, [R1+0x33f4] ;  /* 0x0033f40001047983 */ /* 0x000f280000300800 */
[----:B------:R-:W4:Y:S01]  /*70540*/  LDL.LU R5, [R1+0x33f0] ;  /* 0x0033f00001057983 */ /* 0x000f220000300800 */
[----:B------:R-:W-:Y:S01]  /*70550*/  PLOP3.LUT P2, PT, PT, PT, UP1, 0x40, 0x0 ;  /* 0x000000000000781c */ /* 0x000fe20003f4e818 */
[----:B------:R-:W-:-:S03]  /*70560*/  UIADD3 UR4, UR4, UR5, URZ ;  /* 0x0000000504047290 */ /* 0x000fc6000fffe03f */
[----:B------:R-:W-:Y:S02]  /*70570*/  ISETP.LT.AND P0, PT, R15, c[0x0][0x178], P2 ;  /* 0x00005e000f007a0c */ /* 0x000fe40001701270 */
[----:B------:R-:W-:Y:S01]  /*70580*/  PRMT R14, R12, 0x7632, R14 ;  /* 0x000076320c0e7816 */ /* 0x000fe2000000000e */
[----:B------:R-:W-:Y:S01]  /*70590*/  IMAD.U32 R12, RZ, RZ, UR4 ;  /* 0x00000004ff0c7e24 */ /* 0x000fe2000f8e00ff */
[----:B------:R-:W-:Y:S02]  /*705a0*/  PLOP3.LUT P2, PT, PT, PT, UP1, 0x40, 0x0 ;  /* 0x000000000000781c */ /* 0x000fe40003f4e818 */
[----:B------:R-:W-:Y:S01]  /*705b0*/  PLOP3.LUT P5, PT, PT, PT, UP1, 0x40, 0x0 ;  /* 0x000000000000781c */ /* 0x000fe20003fae818 */
[----:B------:R0:W-:Y:S01]  /*705c0*/  STL.64 [R1+0x33e8], R6 ;  /* 0x0033e80601007387 */ /* 0x0001e20000100a00 */
[----:B------:R-:W-:Y:S02]  /*705d0*/  PRMT R0, R26, 0x7632, R0 ;  /* 0x000076321a007816 */ /* 0x000fe40000000000 */
[----:B--2---:R-:W-:Y:S01]  /*705e0*/  ISETP.LT.AND P2, PT, R19, c[0x0][0x178], P2 ;  /* 0x00005e0013007a0c */ /* 0x004fe20001741270 */
[----:B------:R-:W-:-:S02]  /*705f0*/  IMAD.WIDE R18, R12, 0x2, R6 ;  /* 0x000000020c127825 */ /* 0x000fc400078e0206 */
[----:B0-----:R-:W2:Y:S04]  /*70600*/  LDL.LU R6, [R1+0x38] ;  /* 0x0000380001067983 */ /* 0x001ea80000300800 */
[----:B------:R-:W-:Y:S01]  /*70610*/  @P0 STG.E.U16 [R18.64], R14 ;  /* 0x0000000e12000986 */ /* 0x000fe2000c101508 */
[----:B---3--:R-:W-:-:S03]  /*70620*/  ISETP.LT.AND P0, PT, R27, c[0x0][0x178], P5 ;  /* 0x00005e001b007a0c */ /* 0x008fc60002f01270 */
[----:B------:R-:W3:Y:S01]  /*70630*/  LDL.LU R7, [R1+0x130] ;  /* 0x0001300001077983 */ /* 0x000ee20000300800 */
[----:B----4-:R-:W-:-:S03]  /*70640*/  IMAD.WIDE R26, R12, 0x2, R4 ;  /* 0x000000020c1a7825 */ /* 0x010fc600078e0204 */
[----:B------:R0:W-:Y:S04]  /*70650*/  STL.64 [R1+0x33e0], R4 ;  /* 0x0033e00401007387 */ /* 0x0001e80000100a00 */
[----:B------:R1:W-:Y:S04]  /*70660*/  @P2 STG.E.U16 [R26.64], R0 ;  /* 0x000000001a002986 */ /* 0x0003e8000c101508 */
[----:B0-----:R-:W4:Y:S04]  /*70670*/  LDL.LU R4, [R1+0x48] ;  /* 0x0000480001047983 */ /* 0x001f280000300800 */
[----:B------:R-:W2:Y:S04]  /*70680*/  LDL.LU R5, [R1+0x30] ;  /* 0x0000300001057983 */ /* 0x000ea80000300800 */
[----:B-1----:R-:W2:Y:S01]  /*70690*/  LDL.LU R27, [R1+0x40] ;  /* 0x00004000011b7983 */ /* 0x002ea20000300800 */
[----:B-----5:R-:W-:Y:S01]  /*706a0*/  PRMT R28, R16, 0x7632, R28 ;  /* 0x00007632101c7816 */ /* 0x020fe2000000001c */
[----:B------:R-:W-:-:S05]  /*706b0*/  IMAD.WIDE R18, R12, 0x2, R2 ;  /* 0x000000020c127825 */ /* 0x000fca00078e0202 */
[----:B------:R0:W-:Y:S04]  /*706c0*/  @P1 STG.E.U16 [R18.64], R28 ;  /* 0x0000001c12001986 */ /* 0x0001e8000c101508 */
[----:B0-----:R-:W5:Y:S01]  /*706d0*/  LDL R19, [R1+0x32e4] ;  /* 0x0032e40001137983 */ /* 0x001f620000100800 */
[----:B------:R-:W-:Y:S01]  /*706e0*/  PRMT R14, R17, 0x7632, R14 ;  /* 0x00007632110e7816 */ /* 0x000fe2000000000e */
[----:B------:R-:W-:-:S05]  /*706f0*/  IMAD.WIDE R16, R12, 0x2, R8 ;  /* 0x000000020c107825 */ /* 0x000fca00078e0208 */
[----:B------:R0:W-:Y:S01]  /*70700*/  @P3 STG.E.U16 [R16.64], R14 ;  /* 0x0000000e10003986 */ /* 0x0001e2000c101508 */
[----:B------:R-:W-:Y:S02]  /*70710*/  PLOP3.LUT P1, PT, PT, PT, UP1, 0x40, 0x0 ;  /* 0x000000000000781c */ /* 0x000fe40003f2e818 */
[----:B------:R-:W-:Y:S02]  /*70720*/  PLOP3.LUT P2, PT, PT, PT, UP1, 0x40, 0x0 ;  /* 0x000000000000781c */ /* 0x000fe40003f4e818 */
[----:B------:R-:W-:Y:S01]  /*70730*/  PLOP3.LUT P3, PT, PT, PT, UP1, 0x40, 0x0 ;  /* 0x000000000000781c */ /* 0x000fe20003f6e818 */
[----:B------:R-:W-:Y:S04]  /*70740*/  STL [R1+0x33d4], R13 ;  /* 0x0033d40d01007387 */ /* 0x000fe80000100800 */
[----:B------:R-:W-:Y:S01]  /*70750*/  STL [R1+0x33d8], R23 ;  /* 0x0033d81701007387 */ /* 0x000fe20000100800 */
[----:B0-----:R-:W-:Y:S01]  /*70760*/  IMAD.WIDE R16, R12, 0x2, R22 ;  /* 0x000000020c107825 */ /* 0x001fe200078e0216 */
[----:B----4-:R-:W-:-:S02]  /*70770*/  PRMT R28, R4, 0x7632, R28 ;  /* 0x00007632041c7816 */ /* 0x010fc4000000001c */
[----:B--2---:R-:W-:Y:S01]  /*70780*/  PRMT R0, R27, 0x7632, R0 ;  /* 0x000076321b007816 */ /* 0x004fe20000000000 */
[----:B------:R-:W-:Y:S01]  /*70790*/  IMAD.WIDE R26, R12, 0x2, R24 ;  /* 0x000000020c1a7825 */ /* 0x000fe200078e0218 */
[----:B------:R-:W-:-:S04]  /*707a0*/  PRMT R14, R5, 0x7632, R14 ;  /* 0x00007632050e7816 */ /* 0x000fc8000000000e */
[----:B------:R0:W-:Y:S02]  /*707b0*/  @P0 STG.E.U16 [R26.64], R0 ;  /* 0x000000001a000986 */ /* 0x0001e4000c101508 */
[----:B0-----:R-:W-:Y:S02]  /*707c0*/  PRMT R0, R6, 0x7632, R0 ;  /* 0x0000763206007816 */ /* 0x001fe40000000000 */
[----:B---3--:R-:W0:Y:S01]  /*707d0*/  LDS.128 R4, [R7] ;  /* 0x0000000007047984 */ /* 0x008e220000000c00 */
[----:B-----5:R-:W-:Y:S02]  /*707e0*/  ISETP.LT.AND P0, PT, R19, c[0x0][0x178], P1 ;  /* 0x00005e0013007a0c */ /* 0x020fe40000f01270 */
[----:B------:R-:W-:Y:S02]  /*707f0*/  ISETP.LT.AND P1, PT, R29, c[0x0][0x178], P2 ;  /* 0x00005e001d007a0c */ /* 0x000fe40001721270 */
[----:B------:R-:W-:Y:S01]  /*70800*/  ISETP.LT.AND P2, PT, R13, c[0x0][0x178], P3 ;  /* 0x00005e000d007a0c */ /* 0x000fe20001f41270 */
[----:B------:R-:W-:-:S04]  /*70810*/  IMAD.WIDE R18, R12, 0x2, R20 ;  /* 0x000000020c127825 */ /* 0x000fc800078e0214 */
[----:B------:R-:W-:-:S04]  /*70820*/  IMAD.WIDE R26, R12, 0x2, R10 ;  /* 0x000000020c1a7825 */ /* 0x000fc800078e020a */
[----:B------:R-:W-:Y:S04]  /*70830*/  @P0 STG.E.U16 [R16.64], R28 ;  /* 0x0000001c10000986 */ /* 0x000fe8000c101508 */
        /* <DEDUP_REMOVED lines=8> */
[----:B------:R0:W-:Y:S04]  /*708c0*/  STL [R1+0x33d0], R11 ;  /* 0x0033d00b01007387 */ /* 0x0001e80000100800 */
[----:B------:R-:W3:Y:S04]  /*708d0*/  LDL R28, [R1+0x32e4] ;  /* 0x0032e400011c7983 */ /* 0x000ee80000100800 */
[----:B------:R-:W3:Y:S04]  /*708e0*/  LDL R18, [R1+0x32ec] ;  /* 0x0032ec0001127983 */ /* 0x000ee80000100800 */
[----:B0-----:R-:W3:Y:S04]  /*708f0*/  LDL R11, [R1+0x32d4] ;  /* 0x0032d400010b7983 */ /* 0x001ee80000100800 */
[----:B------:R-:W4:Y:S04]  /*70900*/  LDL R19, [R1+0x32e8] ;  /* 0x0032e80001137983 */ /* 0x000f280000100800 */
[----:B------:R-:W4:Y:S04]  /*70910*/  LDL R27, [R1+0x32d8] ;  /* 0x0032d800011b7983 */ /* 0x000f280000100800 */
[----:B------:R-:W4:Y:S01]  /*70920*/  LDL.LU R0, [R1+0xf0] ;  /* 0x0000f00001007983 */ /* 0x000f220000300800 */
[----:B------:R-:W-:-:S02]  /*70930*/  UISETP.GE.AND UP0, UPT, UR14, UR6, UPT ;  /* 0x000000060e00728c */ /* 0x000fc4000bf06270 */
[----:B------:R-:W-:-:S04]  /*70940*/  UIADD3 UR4, UR4, UR5, URZ ;  /* 0x0000000504047290 */ /* 0x000fc8000fffe03f */
[----:B------:R-:W-:Y:S02]  /*70950*/  PLOP3.LUT P3, PT, PT, PT, UP0, 0x40, 0x0 ;  /* 0x000000000000781c */ /* 0x000fe40003f6e808 */
[----:B------:R-:W-:Y:S02]  /*70960*/  PLOP3.LUT P1, PT, PT, PT, UP0, 0x40, 0x0 ;  /* 0x000000000000781c */ /* 0x000fe40003f2e808 */
[----:B------:R-:W-:Y:S01]  /*70970*/  ISETP.LT.AND P0, PT, R15, c[0x0][0x178], P3 ;  /* 0x00005e000f007a0c */ /* 0x000fe20001f01270 */
[----:B------:R-:W-:-:S04]  /*70980*/  IMAD.U32 R12, RZ, RZ, UR4 ;  /* 0x00000004ff0c7e24 */ /* 0x000fc8000f8e00ff */
[C---:B--2---:R-:W-:Y:S01]  /*70990*/  IMAD.WIDE R16, R12.reuse, 0x2, R6 ;  /* 0x000000020c107825 */ /* 0x044fe200078e0206 */
[----:B---3--:R-:W-:Y:S02]  /*709a0*/  ISETP.LT.AND P1, PT, R11, c[0x0][0x178], P1 ;  /* 0x00005e000b007a0c */ /* 0x008fe40000f21270 */
[----:B------:R-:W2:Y:S04]  /*709b0*/  LDL R11, [R1+0x58] ;  /* 0x00005800010b7983 */ /* 0x000ea80000100800 */
[----:B------:R-:W-:Y:S04]  /*709c0*/  STL [R1+0x33cc], R4 ;  /* 0x0033cc0401007387 */ /* 0x000fe80000100800 */
[----:B----4-:R0:W-:Y:S04]  /*709d0*/  @P0 STG.E.U16 [R16.64], R0 ;  /* 0x0000000010000986 */ /* 0x0101e8000c101508 */
[----:B------:R1:W-:Y:S01]  /*709e0*/  STL [R1+0x33c8], R5 ;  /* 0x0033c80501007387 */ /* 0x0003e20000100800 */
[----:B0-----:R-:W-:-:S03]  /*709f0*/  IMAD.WIDE R16, R12, 0x2, R4 ;  /* 0x000000020c107825 */ /* 0x001fc600078e0204 */
[----:B------:R-:W3:Y:S04]  /*70a00*/  LDL R4, [R1+0x32d8] ;  /* 0x0032d80001047983 */ /* 0x000ee80000100800 */
[----:B-1----:R-:W4:Y:S04]  /*70a10*/  LDL R5, [R1+0x32ec] ;  /* 0x0032ec0001057983 */ /* 0x002f280000100800 */
[----:B------:R0:W-:Y:S04]  /*70a20*/  @P1 STG.E.U16 [R16.64], R23 ;  /* 0x0000001710001986 */ /* 0x0001e8000c101508 */
[----:B0-----:R-:W2:Y:S04]  /*70a30*/  LDL.LU R23, [R1+0x33d8] ;  /* 0x0033d80001177983 */ /* 0x001ea80000300800 */
[----:B------:R-:W2:Y:S04]  /*70a40*/  LDL R16, [R1+0xe8] ;  /* 0x0000e80001107983 */ /* 0x000ea80000100800 */
[----:B------:R-:W3:Y:S01]  /*70a50*/  LDL R17, [R1+0x50] ;  /* 0x0000500001117983 */ /* 0x000ee20000100800 */
[----:B------:R-:W-:-:S02]  /*70a60*/  PLOP3.LUT P2, PT, PT, PT, UP0, 0x40, 0x0 ;  /* 0x000000000000781c */ /* 0x000fc40003f4e808 */
[----:B------:R-:W-:Y:S02]  /*70a70*/  PLOP3.LUT P4, PT, PT, PT, UP0, 0x40, 0x0 ;  /* 0x000000000000781c */ /* 0x000fe40003f8e808 */
[----:B------:R-:W-:Y:S02]  /*70a80*/  PLOP3.LUT P5, PT, PT, PT, UP0, 0x40, 0x0 ;  /* 0x000000000000781c */ /* 0x000fe40003fae808 */
[----:B------:R-:W-:Y:S02]  /*70a90*/  ISETP.LT.AND P2, PT, R27, c[0x0][0x178], P2 ;  /* 0x00005e001b007a0c */ /* 0x000fe40001741270 */
[----:B------:R-:W-:Y:S02]  /*70aa0*/  ISETP.LT.AND P4, PT, R18, c[0x0][0x178], P4 ;  /* 0x00005e0012007a0c */ /* 0x000fe40002781270 */
[----:B------:R-:W-:Y:S02]  /*70ab0*/  ISETP.LT.AND P5, PT, R19, c[0x0][0x178], P5 ;  /* 0x00005e0013007a0c */ /* 0x000fe40002fa1270 */
[----:B------:R-:W-:-:S02]  /*70ac0*/  PLOP3.LUT P3, PT, PT, PT, UP0, 0x40, 0x0 ;  /* 0x000000000000781c */ /* 0x000fc40003f6e808 */
[----:B------:R-:W-:Y:S01]  /*70ad0*/  PLOP3.LUT P0, PT, PT, PT, UP0, 0x40, 0x0 ;  /* 0x000000000000781c */ /* 0x000fe20003f0e808 */
[----:B------:R-:W-:Y:S01]  /*70ae0*/  IMAD.WIDE R18, R12, 0x2, R2 ;  /* 0x000000020c127825 */ /* 0x000fe200078e0202 */
[----:B------:R-:W-:Y:S02]  /*70af0*/  ISETP.LT.AND P3, PT, R28, c[0x0][0x178], P3 ;  /* 0x00005e001c007a0c */ /* 0x000fe40001f61270 */
[----:B------:R-:W-:Y:S01]  /*70b00*/  ISETP.LT.AND P0, PT, R29, c[0x0][0x178], P0 ;  /* 0x00005e001d007a0c */ /* 0x000fe20000701270 */
[C---:B------:R-:W-:Y:S01]  /*70b10*/  IMAD.WIDE R26, R12.reuse, 0x2, R8 ;  /* 0x000000020c1a7825 */ /* 0x040fe200078e0208 */
[----:B-----5:R0:W-:Y:S03]  /*70b20*/  @P2 STG.E.U16 [R18.64], R13 ;  /* 0x0000000d12002986 */ /* 0x0201e6000c101508 */
[C---:B------:R-:W-:Y:S01]  /*70b30*/  IMAD.WIDE R28, R12.reuse, 0x2, R24 ;  /* 0x000000020c1c7825 */ /* 0x040fe200078e0218 */
[----:B0-----:R-:W5:Y:S04]  /*70b40*/  LDL.LU R13, [R1+0x33d4] ;  /* 0x0033d400010d7983 */ /* 0x001f680000300800 */
        /* <DEDUP_REMOVED lines=9> */
[----:B------:R-:W-:Y:S01]  /*70be0*/  UISETP.GE.AND UP1, UPT, UR15, UR6, UPT ;  /* 0x000000060f00728c */ /* 0x000fe2000bf26270 */
[----:B------:R-:W-:Y:S01]  /*70bf0*/  IMAD.WIDE R18, R12, 0x2, R20 ;  /* 0x000000020c127825 */ /* 0x000fe200078e0214 */
[----:B------:R-:W-:-:S04]  /*70c00*/  UIADD3 UR4, UR4, UR5, URZ ;  /* 0x0000000504047290 */ /* 0x000fc8000fffe03f */
[----:B------:R-:W-:Y:S02]  /*70c10*/  PLOP3.LUT P2, PT, PT, PT, UP1, 0x40, 0x0 ;  /* 0x000000000000781c */ /* 0x000fe40003f4e818 */
[----:B------:R-:W-:Y:S01]  /*70c20*/  PRMT R14, R0, 0x7632, R14 ;  /* 0x00007632000e7816 */ /* 0x000fe2000000000e */
[----:B------:R-:W-:Y:S01]  /*70c30*/  IMAD.U32 R0, RZ, RZ, UR4 ;  /* 0x00000004ff007e24 */ /* 0x000fe2000f8e00ff */
[----:B--2---:R0:W-:Y:S01]  /*70c40*/  @P0 STG.E.U16 [R18.64], R17 ;  /* 0x0000001112000986 */ /* 0x0041e2000c101508 */
[----:B------:R-:W-:Y:S02]  /*70c50*/  ISETP.LT.AND P0, PT, R15, c[0x0][0x178], P2 ;  /* 0x00005e000f007a0c */ /* 0x000fe40001701270 */
[----:B------:R-:W-:-:S04]  /*70c60*/  PLOP3.LUT P2, PT, PT, PT, UP1, 0x40, 0x0 ;  /* 0x000000000000781c */ /* 0x000fc80003f4e818 */
[----:B------:R-:W-:Y:S02]  /*70c70*/  ISETP.LT.AND P2, PT, R29, c[0x0][0x178], P2 ;  /* 0x00005e001d007a0c */ /* 0x000fe40001741270 */
[----:B------:R-:W2:Y:S01]  /*70c80*/  LDL.LU R29, [R1+0x134] ;  /* 0x00013400011d7983 */ /* 0x000ea20000300800 */
[----:B0-----:R-:W-:-:S03]  /*70c90*/  IMAD.WIDE R18, R0, 0x2, R6 ;  /* 0x0000000200127825 */ /* 0x001fc600078e0206 */
[----:B------:R0:W-:Y:S04]  /*70ca0*/  STL.64 [R1+0x33c0], R6 ;  /* 0x0033c00601007387 */ /* 0x0001e80000100a00 */
[----:B0-----:R-:W2:Y:S04]  /*70cb0*/  LDL.LU R6, [R1+0x20] ;  /* 0x0000200001067983 */ /* 0x001ea80000300800 */
[----:B------:R-:W2:Y:S01]  /*70cc0*/  LDL.LU R7, [R1+0x28] ;  /* 0x0000280001077983 */ /* 0x000ea20000300800 */
[----:B------:R-:W-:-:S04]  /*70cd0*/  PLOP3.LUT P1, PT, PT, PT, UP0, 0x40, 0x0 ;  /* 0x000000000000781c */ /* 0x000fc80003f2e808 */
[----:B-----5:R-:W-:Y:S01]  /*70ce0*/  ISETP.LT.AND P1, PT, R13, c[0x0][0x178], P1 ;  /* 0x00005e000d007a0c */ /* 0x020fe20000f21270 */
[----:B------:R-:W-:Y:S01]  /*70cf0*/  IMAD.WIDE R16, R12, 0x2, R10 ;  /* 0x000000020c107825 */ /* 0x000fe200078e020a */
[----:B------:R-:W-:Y:S02]  /*70d00*/  PLOP3.LUT P4, PT, PT, PT, UP1, 0x40, 0x0 ;  /* 0x000000000000781c */ /* 0x000fe40003f8e818 */
[----:B------:R-:W-:-:S04]  /*70d10*/  PLOP3.LUT P3, PT, PT, PT, UP1, 0x40, 0x0 ;  /* 0x000000000000781c */ /* 0x000fc80003f6e818 */
[----:B----4-:R-:W-:-:S05]  /*70d20*/  ISETP.LT.AND P3, PT, R5, c[0x0][0x178], P3 ;  /* 0x00005e0005007a0c */ /* 0x010fca0001f61270 */
[----:B--2---:R0:W-:Y:S01]  /*70d30*/  @P1 STG.E.U16 [R16.64], R7 ;  /* 0x0000000710001986 */ /* 0x0041e2000c101508 */
[----:B------:R-:W-:-:S03]  /*70d40*/  ISETP.LT.AND P1, PT, R4, c[0x0][0x178], P4 ;  /* 0x00005e0004007a0c */ /* 0x000fc60002721270 */
[----:B0-----:R-:W2:Y:S04]  /*70d50*/  LDL.LU R16, [R1+0xe0] ;  /* 0x0000e00001107983 */ /* 0x001ea80000300800 */
[----:B------:R-:W4:Y:S04]  /*70d60*/  LDL.LU R17, [R1+0xe8] ;  /* 0x0000e80001117983 */ /* 0x000f280000300800 */
[----:B------:R-:W5:Y:S04]  /*70d70*/  LDL.LU R4, [R1+0x33cc] ;  /* 0x0033cc0001047983 */ /* 0x000f680000300800 */
[----:B------:R-:W5:Y:S01]  /*70d80*/  LDL.LU R5, [R1+0x33c8] ;  /* 0x0033c80001057983 */ /* 0x000f620000300800 */
[----:B------:R-:W-:-:S02]  /*70d90*/  PLOP3.LUT P5, PT, PT, PT, UP1, 0x40, 0x0 ;  /* 0x000000000000781c */ /* 0x000fc40003fae818 */
[----:B------:R-:W-:Y:S01]  /*70da0*/  PRMT R12, R26, 0x7632, R12 ;  /* 0x000076321a0c7816 */ /* 0x000fe2000000000c */
[----:B------:R0:W-:Y:S01]  /*70db0*/  @P0 STG.E.U16 [R18.64], R14 ;  /* 0x0000000e12000986 */ /* 0x0001e2000c101508 */
[----:B---3--:R-:W-:Y:S01]  /*70dc0*/  ISETP.LT.AND P0, PT, R27, c[0x0][0x178], P5 ;  /* 0x00005e001b007a0c */ /* 0x008fe20002f01270 */
[----:B0-----:R-:W-:Y:S01]  /*70dd0*/  IMAD.WIDE R18, R0, 0x2, R2 ;  /* 0x0000000200127825 */ /* 0x001fe200078e0202 */
[----:B--2---:R-:W-:-:S03]  /*70de0*/  PRMT R28, R16, 0x7632, R28 ;  /* 0x00007632101c7816 */ /* 0x004fc6000000001c */
[----:B-----5:R-:W-:-:S05]  /*70df0*/  IMAD.WIDE R26, R0, 0x2, R4 ;  /* 0x00000002001a7825 */ /* 0x020fca00078e0204 */
[----:B------:R0:W-:Y:S04]  /*70e00*/  @P2 STG.E.U16 [R26.64], R12 ;  /* 0x0000000c1a002986 */ /* 0x0001e8000c101508 */
[----:B------:R1:W-:Y:S04]  /*70e10*/  @P1 STG.E.U16 [R18.64], R28 ;  /* 0x0000001c12001986 */ /* 0x0003e8000c101508 */
[----:B0-----:R-:W2:Y:S04]  /*70e20*/  LDL.LU R27, [R1+0x50] ;  /* 0x00005000011b7983 */ /* 0x001ea80000300800 */
[----:B-1----:R-:W3:Y:S04]  /*70e30*/  LDL R28, [R1+0x32e4] ;  /* 0x0032e400011c7983 */ /* 0x002ee80000100800 */
[----:B------:R-:W5:Y:S04]  /*70e40*/  LDL R18, [R1+0x32e0] ;  /* 0x0032e00001127983 */ /* 0x000f680000100800 */
[----:B------:R-:W5:Y:S01]  /*70e50*/  LDL.LU R19, [R1+0x58] ;  /* 0x0000580001137983 */ /* 0x000f620000300800 */
[----:B----4-:R-:W-:Y:S01]  /*70e60*/  PRMT R14, R17, 0x7632, R14 ;  /* 0x00007632110e7816 */ /* 0x010fe2000000000e */
[----:B------:R-:W-:Y:S01]  /*70e70*/  IMAD.WIDE R16, R0, 0x2, R8 ;  /* 0x0000000200107825 */ /* 0x000fe200078e0208 */
[----:B------:R-:W-:-:S02]  /*70e80*/  PLOP3.LUT P1, PT, PT, PT, UP1, 0x40, 0x0 ;  /* 0x000000000000781c */ /* 0x000fc40003f2e818 */
[----:B------:R-:W-:Y:S02]  /*70e90*/  PLOP3.LUT P2, PT, PT, PT, UP1, 0x40, 0x0 ;  /* 0x000000000000781c */ /* 0x000fe40003f4e818 */
[----:B------:R0:W-:Y:S01]  /*70ea0*/  @P3 STG.E.U16 [R16.64], R14 ;  /* 0x0000000e10003986 */ /* 0x0001e2000c101508 */
[----:B------:R-:W-:-:S03]  /*70eb0*/  PLOP3.LUT P3, PT, PT, PT, UP1, 0x40, 0x0 ;  /* 0x000000000000781c */ /* 0x000fc60003f6e818 */
[----:B------:R-:W-:Y:S04]  /*70ec0*/  STL [R1+0x33a0], R13 ;  /* 0x0033a00d01007387 */ /* 0x000fe80000100800 */
[----:B------:R-:W-:Y:S01]  /*70ed0*/  STL [R1+0x33b0], R22 ;  /* 0x0033b01601007387 */ /* 0x000fe20000100800 */
[----:B0-----:R-:W-:-:S03]  /*70ee0*/  PRMT R14, R6, 0x7632, R14 ;  /* 0x00007632060e7816 */ /* 0x001fc6000000000e */
[----:B------:R-:W-:Y:S01]  /*70ef0*/  STL [R1+0x33a4], R23 ;  /* 0x0033a41701007387 */ /* 0x000fe20000100800 */
[----:B--2---:R-:W-:Y:S01]  /*70f00*/  PRMT R12, R27, 0x7632, R12 ;  /* 0x000076321b0c7816 */ /* 0x004fe2000000000c */
[----:B------:R-:W-:-:S05]  /*70f10*/  IMAD.WIDE R26, R0, 0x2, R24 ;  /* 0x00000002001a7825 */ /* 0x000fca00078e0218 */
[----:B------:R0:W-:Y:S01]  /*70f20*/  @P0 STG.E.U16 [R26.64], R12 ;  /* 0x0000000c1a000986 */ /* 0x0001e2000c101508 */
[----:B---3--:R-:W-:Y:S02]  /*70f30*/  ISETP.LT.AND P0, PT, R28, c[0x0][0x178], P1 ;  /* 0x00005e001c007a0c */ /* 0x008fe40000f01270 */
[----:B-----5:R-:W-:Y:S02]  /*70f40*/  ISETP.LT.AND P1, PT, R18, c[0x0][0x178], P2 ;  /* 0x00005e0012007a0c */ /* 0x020fe40001721270 */
[----:B0-----:R-:W-:Y:S02]  /*70f50*/  PRMT R26, R19, 0x7632, R26 ;  /* 0x00007632131a7816 */ /* 0x001fe4000000001a */
[----:B------:R0:W1:Y:S01]  /*70f60*/  LDS.128 R16, [R29] ;  /* 0x000000001d107984 */ /* 0x0000620000000c00 */
[----:B------:R-:W-:Y:S01]  /*70f70*/  PRMT R12, R7, 0x7632, R12 ;  /* 0x00007632070c7816 */ /* 0x000fe2000000000c */
[C---:B------:R-:W-:Y:S01]  /*70f80*/  IMAD.WIDE R6, R0.reuse, 0x2, R22 ;  /* 0x0000000200067825 */ /* 0x040fe200078e0216 */
[----:B------:R-:W-:Y:S01]  /*70f90*/  ISETP.LT.AND P2, PT, R13, c[0x0][0x178], P3 ;  /* 0x00005e000d007a0c */ /* 0x000fe20001f41270 */
[----:B------:R-:W2:Y:S04]  /*70fa0*/  LDL R22, [R1+0x128] ;  /* 0x0001280001167983 */ /* 0x000ea80000100800 */
[----:B------:R-:W3:Y:S04]  /*70fb0*/  LDL R23, [R1+0x110] ;  /* 0x0001100001177983 */ /* 0x000ee80000100800 */
[----:B------:R-:W4:Y:S01]  /*70fc0*/  LDL R13, [R1+0x118] ;  /* 0x00011800010d7983 */ /* 0x000f220000100800 */
[----:B0-----:R-:W-:-:S03]  /*70fd0*/  IMAD.WIDE R28, R0, 0x2, R10 ;  /* 0x00000002001c7825 */ /* 0x001fc600078e020a */
[----:B-1----:R0:W-:Y:S04]  /*70fe0*/  STL [R1+0x339c], R18 ;  /* 0x00339c1201007387 */ /* 0x0021e80000100800 */
[----:B------:R-:W-:Y:S04]  /*70ff0*/  STL [R1+0x3300], R17 ;  /* 0x0033001101007387 */ /* 0x000fe80000100800 */
[----:B------:R1:W-:Y:S01]  /*71000*/  STL [R1+0x3320], R17 ;  /* 0x0033201101007387 */ /* 0x0003e20000100800 */
[----:B0-----:R-:W-:Y:S01]  /*71010*/  PRMT R18, R26, 0x7610, R18 ;  /* 0x000076101a127816 */ /* 0x001fe20000000012 */
[----:B------:R-:W-:-:S02]  /*71020*/  IMAD.WIDE R26, R0, 0x2, R20 ;  /* 0x00000002001a7825 */ /* 0x000fc400078e0214 */
[----:B-1----:R-:W5:Y:S04]  /*71030*/  LDL R17, [R1+0x32d4] ;  /* 0x0032d40001117983 */ /* 0x002f680000100800 */
[----:B------:R0:W-:Y:S04]  /*71040*/  STL [R1+0x32fc], R19 ;  /* 0x0032fc1301007387 */ /* 0x0001e80000100800 */
[----:B------:R-:W-:Y:S04]  /*71050*/  @P0 STG.E.U16 [R6.64], R18 ;  /* 0x0000001206000986 */ /* 0x000fe8000c101508 */
[----:B0-----:R-:W2:Y:S04]  /*71060*/  LDL.LU R19, [R1+0x32ec] ;  /* 0x0032ec0001137983 */ /* 0x001ea80000300800 */
[----:B------:R0:W-:Y:S04]  /*71070*/  STL.64 [R1+0x33a8], R20 ;  /* 0x0033a81401007387 */ /* 0x0001e80000100a00 */
[----:B------:R-:W-:Y:S04]  /*71080*/  @P1 STG.E.U16 [R26.64], R14 ;  /* 0x0000000e1a001986 */ /* 0x000fe8000c101508 */
[----:B0-----:R-:W3:Y:S04]  /*71090*/  LDL R20, [R1+0x32e8] ;  /* 0x0032e80001147983 */ /* 0x001ee80000100800 */
[----:B------:R-:W4:Y:S04]  /*710a0*/  LDL R21, [R1+0x32e4] ;  /* 0x0032e40001157983 */ /* 0x000f280000100800 */
[----:B------:R0:W-:Y:S04]  /*710b0*/  STL.64 [R1+0x33b8], R10 ;  /* 0x0033b80a01007387 */ /* 0x0001e80000100a00 */
[----:B------:R1:W-:Y:S04]  /*710c0*/  @P2 STG.E.U16 [R28.64], R12 ;  /* 0x0000000c1c002986 */ /* 0x0003e8000c101508 */
[----:B0-----:R-:W4:Y:S04]  /*710d0*/  LDL R11, [R1+0x32d8] ;  /* 0x0032d800010b7983 */ /* 0x001f280000100800 */
[----:B------:R-:W4:Y:S04]  /*710e0*/  LDL.LU.64 R6, [R1+0x33c0] ;  /* 0x0033c00001067983 */ /* 0x000f280000300a00 */
[----:B------:R-:W4:Y:S04]  /*710f0*/  LDL R18, [R1+0x108] ;  /* 0x0001080001127983 */ /* 0x000f280000100800 */
[----:B-1----:R-:W4:Y:S04]  /*71100*/  LDL R29, [R1+0x32e0] ;  /* 0x0032e000011d7983 */ /* 0x002f280000100800 */
[----:B------:R-:W4:Y:S01]  /*71110*/  LDL.LU R12, [R1+0x120] ;  /* 0x00012000010c7983 */ /* 0x000f220000300800 */
[----:B------:R-:W-:-:S02]  /*71120*/  UISETP.GE.AND UP0, UPT, UR16, UR6, UPT ;  /* 0x000000061000728c */ /* 0x000fc4000bf06270 */
[----:B------:R-:W-:-:S04]  /*71130*/  UIADD3 UR4, UR4, UR5, URZ ;  /* 0x0000000504047290 */ /* 0x000fc8000fffe03f */
[----:B------:R-:W-:-:S04]  /*71140*/  PLOP3.LUT P3, PT, PT, PT, UP0, 0x40, 0x0 ;  /* 0x000000000000781c */ /* 0x000fc80003f6e808 */
[----:B------:R-:W-:Y:S01]  /*71150*/  ISETP.LT.AND P0, PT, R15, c[0x0][0x178], P3 ;  /* 0x00005e000f007a0c */ /* 0x000fe20001f01270 */
[----:B------:R-:W-:Y:S01]  /*71160*/  IMAD.U32 R0, RZ, RZ, UR4 ;  /* 0x00000004ff007e24 */ /* 0x000fe2000f8e00ff */
[----:B------:R-:W-:Y:S02]  /*71170*/  PLOP3.LUT P1, PT, PT, PT, UP0, 0x40, 0x0 ;  /* 0x000000000000781c */ /* 0x000fe40003f2e808 */
[----:B------:R-:W-:Y:S02]  /*71180*/  PLOP3.LUT P2, PT, PT, PT, UP0, 0x40, 0x0 ;  /* 0x000000000000781c */ /* 0x000fe40003f4e808 */
[----:B------:R-:W-:Y:S02]  /*71190*/  PLOP3.LUT P4, PT, PT, PT, UP0, 0x40, 0x0 ;  /* 0x000000000000781c */ /* 0x000fe40003f8e808 */
[----:B------:R-:W-:Y:S02]  /*711a0*/  PLOP3.LUT P5, PT, PT, PT, UP0, 0x40, 0x0 ;  /* 0x000000000000781c */ /* 0x000fe40003fae808 */
[----:B------:R-:W-:-:S02]  /*711b0*/  PLOP3.LUT P3, PT, PT, PT, UP0, 0x40, 0x0 ;  /* 0x000000000000781c */ /* 0x000fc40003f6e808 */
[----:B-----5:R-:W-:Y:S02]  /*711c0*/  ISETP.LT.AND P1, PT, R17, c[0x0][0x178], P1 ;  /* 0x00005e0011007a0c */ /* 0x020fe40000f21270 */
[----:B--2---:R-:W-:Y:S01]  /*711d0*/  ISETP.LT.AND P4, PT, R19, c[0x0][0x178], P4 ;  /* 0x00005e0013007a0c */ /* 0x004fe20002781270 */
[----:B------:R0:W-:Y:S04]  /*711e0*/  STL [R1+0x3398], R19 ;  /* 0x0033981301007387 */ /* 0x0001e80000100800 */
[----:B0-----:R-:W2:Y:S01]  /*711f0*/  LDL R19, [R1+0x32d8] ;  /* 0x0032d80001137983 */ /* 0x001ea20000100800 */
[----:B---3--:R-:W-:Y:S02]  /*71200*/  ISETP.LT.AND P5, PT, R20, c[0x0][0x178], P5 ;  /* 0x00005e0014007a0c */ /* 0x008fe40002fa1270 */
[----:B----4-:R-:W-:Y:S01]  /*71210*/  ISETP.LT.AND P3, PT, R21, c[0x0][0x178], P3 ;  /* 0x00005e0015007a0c */ /* 0x010fe20001f61270 */
[----:B------:R-:W-:Y:S01]  /*71220*/  IMAD.WIDE R20, R0, 0x2, R2 ;  /* 0x0000000200147825 */ /* 0x000fe200078e0202 */
[----:B------:R-:W-:-:S03]  /*71230*/  ISETP.LT.AND P2, PT, R11, c[0x0][0x178], P2 ;  /* 0x00005e000b007a0c */ /* 0x000fc60001741270 */
[----:B------:R-:W-:-:S04]  /*71240*/  IMAD.WIDE R26, R0, 0x2, R6 ;  /* 0x00000002001a7825 */ /* 0x000fc800078e0206 */
[----:B------:R-:W-:Y:S01]  /*71250*/  IMAD.WIDE R10, R0, 0x2, R4 ;  /* 0x00000002000a7825 */ /* 0x000fe200078e0204 */
[----:B------:R-:W-:Y:S01]  /*71260*/  @P0 STG.E.U16 [R26.64], R12 ;  /* 0x0000000c1a000986 */ /* 0x000fe2000c101508 */
[----:B------:R-:W-:-:S04]  /*71270*/  PLOP3.LUT P0, PT, PT, PT, UP0, 0x40, 0x0 ;  /* 0x000000000000781c */ /* 0x000fc80003f0e808 */
[----:B------:R-:W-:Y:S01]  /*71280*/  ISETP.LT.AND P0, PT, R29, c[0x0][0x178], P0 ;  /* 0x00005e001d007a0c */ /* 0x000fe20000701270 */
[C---:B------:R-:W-:Y:S01]  /*71290*/  IMAD.WIDE R28, R0.reuse, 0x2, R8 ;  /* 0x00000002001c7825 */ /* 0x040fe200078e0208 */
[----:B------:R0:W-:Y:S04]  /*712a0*/  @P1 STG.E.U16 [R10.64], R22 ;  /* 0x000000160a001986 */ /* 0x0001e8000c101508 */
[----:B------:R1:W-:Y:S04]  /*712b0*/  @P2 STG.E.U16 [R20.64], R23 ;  /* 0x0000001714002986 */ /* 0x0003e8000c101508 */
[----:B------:R3:W-:Y:S04]  /*712c0*/  @P4 STG.E.U16 [R28.64], R13 ;  /* 0x0000000d1c004986 */ /* 0x0007e8000c101508 */
[----:B0-----:R-:W4:Y:S04]  /*712d0*/  LDL.LU.64 R10, [R1+0x33b8] ;  /* 0x0033b800010a7983 */ /* 0x001f280000300a00 */
[----:B------:R-:W5:Y:S04]  /*712e0*/  LDL.LU R22, [R1+0x33b0] ;  /* 0x0033b00001167983 */ /* 0x000f680000300800 */
[----:B-1----:R-:W2:Y:S04]  /*712f0*/  LDL.LU.64 R20, [R1+0x33a8] ;  /* 0x0033a80001147983 */ /* 0x002ea80000300a00 */
[----:B------:R-:W5:Y:S04]  /*71300*/  LDL.LU R23, [R1+0x33a4] ;  /* 0x0033a40001177983 */ /* 0x000f680000300800 */
[----:B---3--:R-:W3:Y:S04]  /*71310*/  LDL.LU R13, [R1+0x33a0] ;  /* 0x0033a000010d7983 */ /* 0x008ee80000300800 */
[----:B------:R-:W2:Y:S01]  /*71320*/  LDL R29, [R1+0x100] ;  /* 0x00010000011d7983 */ /* 0x000ea20000100800 */
[----:B------:R-:W-:Y:S01]  /*71330*/  IMAD.WIDE R26, R0, 0x2, R24 ;  /* 0x00000002001a7825 */ /* 0x000fe200078e0218 */
[----:B------:R-:W-:-:S04]  /*71340*/  PLOP3.LUT P1, PT, PT, PT, UP0, 0x40, 0x0 ;  /* 0x000000000000781c */ /* 0x000fc80003f2e808 */
[----:B--2---:R5:W-:Y:S02]  /*71350*/  @P5 STG.E.U16 [R26.64], R29 ;  /* 0x0000001d1a005986 */ /* 0x004be4000c101508 */
[----:B-----5:R-:W-:-:S05]  /*71360*/  IMAD.WIDE R26, R0, 0x2, R22 ;  /* 0x00000002001a7825 */ /* 0x020fca00078e0216 */
[----:B------:R0:W-:Y:S04]  /*71370*/  @P3 STG.E.U16 [R26.64], R18 ;  /* 0x000000121a003986 */ /* 0x0001e8000c101508 */
[----:B0-----:R-:W2:Y:S01]  /*71380*/  LDL.LU R18, [R1+0x339c] ;  /* 0x00339c0001127983 */ /* 0x001ea20000300800 */
[----:B---3--:R-:W-:Y:S01]  /*71390*/  ISETP.LT.AND P1, PT, R13, c[0x0][0x178], P1 ;  /* 0x00005e000d007a0c */ /* 0x008fe20000f21270 */
[----:B------:R-:W-:Y:S01]  /*713a0*/  UISETP.GE.AND UP1, UPT, UR17, UR6, UPT ;  /* 0x000000061100728c */ /* 0x000fe2000bf26270 */
[----:B------:R-:W-:-:S04]  /*713b0*/  IMAD.WIDE R28, R0, 0x2, R20 ;  /* 0x00000002001c7825 */ /* 0x000fc800078e0214 */
[----:B----4-:R-:W-:Y:S01]  /*713c0*/  IMAD.WIDE R26, R0, 0x2, R10 ;  /* 0x00000002001a7825 */ /* 0x010fe200078e020a */
[----:B------:R-:W-:Y:S01]  /*713d0*/  PLOP3.LUT P4, PT, PT, PT, UP1, 0x40, 0x0 ;  /* 0x000000000000781c */ /* 0x000fe20003f8e818 */
[----:B------:R-:W-:Y:S01]  /*713e0*/  @P0 STG.E.U16 [R28.64], R16 ;  /* 0x000000101c000986 */ /* 0x000fe2000c101508 */
[----:B------:R-:W-:Y:S01]  /*713f0*/  PLOP3.LUT P2, PT, PT, PT, UP1, 0x40, 0x0 ;  /* 0x000000000000781c */ /* 0x000fe20003f4e818 */
[----:B------:R-:W-:-:S03]  /*71400*/  UIADD3 UR4, UR4, UR5, URZ ;  /* 0x0000000504047290 */ /* 0x000fc6000fffe03f */
[----:B--2---:R0:W-:Y:S01]  /*71410*/  @P1 STG.E.U16 [R26.64], R18 ;  /* 0x000000121a001986 */ /* 0x0041e2000c101508 */
[----:B------:R-:W-:-:S03]  /*71420*/  ISETP.LT.AND P1, PT, R19, c[0x0][0x178], P4 ;  /* 0x00005e0013007a0c */ /* 0x000fc60002721270 */
[----:B0-----:R-:W2:Y:S04]  /*71430*/  LDL.LU R26, [R1+0x128] ;  /* 0x00012800011a7983 */ /* 0x001ea80000300800 */
[----:B------:R-:W3:Y:S04]  /*71440*/  LDL R27, [R1+0x32e8] ;  /* 0x0032e800011b7983 */ /* 0x000ee80000100800 */
[----:B------:R-:W4:Y:S01]  /*71450*/  LDL.LU R19, [R1+0x3398] ;  /* 0x0033980001137983 */ /* 0x000f220000300800 */
[----:B------:R-:W-:Y:S02]  /*71460*/  ISETP.LT.AND P0, PT, R15, c[0x0][0x178], P2 ;  /* 0x00005e000f007a0c */ /* 0x000fe40001701270 */
[----:B------:R-:W-:Y:S01]  /*71470*/  PRMT R14, R12, 0x7632, R14 ;  /* 0x000076320c0e7816 */ /* 0x000fe2000000000e */
[----:B------:R-:W-:Y:S01]  /*71480*/  IMAD.U32 R12, RZ, RZ, UR4 ;  /* 0x00000004ff0c7e24 */ /* 0x000fe2000f8e00ff */
[----:B------:R-:W-:-:S03]  /*71490*/  PLOP3.LUT P3, PT, PT, PT, UP1, 0x40, 0x0 ;  /* 0x000000000000781c */ /* 0x000fc60003f6e818 */
[----:B------:R-:W-:-:S06]  /*714a0*/  IMAD.WIDE R28, R12, 0x2, R6 ;  /* 0x000000020c1c7825 */ /* 0x000fcc00078e0206 */
[----:B------:R-:W-:Y:S01]  /*714b0*/  @P0 STG.E.U16 [R28.64], R14 ;  /* 0x0000000e1c000986 */ /* 0x000fe2000c101508 */
[----:B----4-:R-:W-:-:S03]  /*714c0*/  ISETP.LT.AND P3, PT, R19, c[0x0][0x178], P3 ;  /* 0x00005e0013007a0c */ /* 0x010fc60001f61270 */
[----:B------:R0:W-:Y:S04]  /*714d0*/  STL [R1+0x3378], R19 ;  /* 0x0033781301007387 */ /* 0x0001e80000100800 */
[----:B0-----:R-:W4:Y:S04]  /*714e0*/  LDL R19, [R1+0x32e0] ;  /* 0x0032e00001137983 */ /* 0x001f280000100800 */
[----:B------:R-:W5:Y:S04]  /*714f0*/  LDL.LU R28, [R1+0x110] ;  /* 0x00011000011c7983 */ /* 0x000f680000300800 */
[----:B------:R-:W4:Y:S01]  /*71500*/  LDL.LU R29, [R1+0x118] ;  /* 0x00011800011d7983 */ /* 0x000f220000300800 */
[----:B------:R-:W-:-:S02]  /*71510*/  PLOP3.LUT P5, PT, PT, PT, UP1, 0x40, 0x0 ;  /* 0x000000000000781c */ /* 0x000fc40003fae818 */
[----:B--2---:R-:W-:Y:S01]  /*71520*/  PRMT R0, R26, 0x7632, R0 ;  /* 0x000076321a007816 */ /* 0x004fe20000000000 */
[----:B------:R0:W-:Y:S01]  /*71530*/  STL.64 [R1+0x3388], R4 ;  /* 0x0033880401007387 */ /* 0x0001e20000100a00 */
[----:B---3--:R-:W-:Y:S01]  /*71540*/  ISETP.LT.AND P0, PT, R27, c[0x0][0x178], P5 ;  /* 0x00005e001b007a0c */ /* 0x008fe20002f01270 */
[----:B------:R-:W-:Y:S02]  /*71550*/  IMAD.WIDE R26, R12, 0x2, R4 ;  /* 0x000000020c1a7825 */ /* 0x000fe400078e0204 */
[----:B0-----:R-:W2:Y:S04]  /*71560*/  LDL.LU R4, [R1+0x108] ;  /* 0x0001080001047983 */ /* 0x001ea80000300800 */
[----:B------:R-:W3:Y:S04]  /*71570*/  LDL R5, [R1+0x32e4] ;  /* 0x0032e40001057983 */ /* 0x000ee80000100800 */
[----:B------:R-:W-:Y:S04]  /*71580*/  STL [R1+0x3380], R2 ;  /* 0x0033800201007387 */ /* 0x000fe80000100800 */
[----:B------:R-:W-:Y:S01]  /*71590*/  STL [R1+0x337c], R3 ;  /* 0x00337c0301007387 */ /* 0x000fe20000100800 */
[----:B-----5:R-:W-:-:S02]  /*715a0*/  PRMT R16, R28, 0x7632, R16 ;  /* 0x000076321c107816 */ /* 0x020fc40000000010 */
[----:B----4-:R-:W-:Y:S01]  /*715b0*/  PRMT R14, R29, 0x7632, R14 ;  /* 0x000076321d0e7816 */ /* 0x010fe2000000000e */
[----:B------:R-:W-:-:S05]  /*715c0*/  IMAD.WIDE R28, R12, 0x2, R2 ;  /* 0x000000020c1c7825 */ /* 0x000fca00078e0202 */
[----:B------:R-:W-:Y:S04]  /*715d0*/  STL.64 [R1], R28 ;  /* 0x0000001c01007387 */ /* 0x000fe80000100a00 */
[----:B------:R0:W-:Y:S04]  /*715e0*/  STL [R1+0x3384], R3 ;  /* 0x0033840301007387 */ /* 0x0001e80000100800 */
[----:B0-----:R-:W4:Y:S01]  /*715f0*/  LDL.LU R3, [R1+0x100] ;  /* 0x0001000001037983 */ /* 0x001f220000300800 */
[----:B------:R-:W-:-:S03]  /*71600*/  IMAD.WIDE R28, R12, 0x2, R8 ;  /* 0x000000020c1c7825 */ /* 0x000fc600078e0208 */
[----:B------:R0:W-:Y:S01]  /*71610*/  STL.64 [R1+0x3390], R8 ;  /* 0x0033900801007387 */ /* 0x0001e20000100a00 */
[----:B------:R-:W-:-:S04]  /*71620*/  PLOP3.LUT P2, PT, PT, PT, UP1, 0x40, 0x0 ;  /* 0x000000000000781c */ /* 0x000fc80003f4e818 */
[----:B------:R-:W-:Y:S01]  /*71630*/  ISETP.LT.AND P2, PT, R17, c[0x0][0x178], P2 ;  /* 0x00005e0011007a0c */ /* 0x000fe20001741270 */
[----:B0-----:R-:W5:-:S12]  /*71640*/  LDL.LU.64 R8, [R1] ;  /* 0x0000000001087983 */ /* 0x001f580000300a00 */
[----:B------:R4:W-:Y:S02]  /*71650*/  @P2 STG.E.U16 [R26.64], R0 ;  /* 0x000000001a002986 */ /* 0x0009e4000c101508 */
[----:B----4-:R-:W-:Y:S02]  /*71660*/  PRMT R0, R3, 0x7632, R0 ;  /* 0x0000763203007816 */ /* 0x010fe40000000000 */
[----:B------:R-:W4:Y:S01]  /*71670*/  LDL.LU R3, [R1+0xb4] ;  /* 0x0000b40001037983 */ /* 0x000f220000300800 */
[----:B------:R-:W-:Y:S01]  /*71680*/  UISETP.GE.AND UP0, UPT, UR18, UR6, UPT ;  /* 0x000000061200728c */ /* 0x000fe2000bf06270 */
[----:B------:R-:W-:Y:S01]  /*71690*/  IMAD.WIDE R26, R12, 0x2, R24 ;  /* 0x000000020c1a7825 */ /* 0x000fe200078e0218 */
[----:B------:R-:W-:Y:S01]  /*716a0*/  PLOP3.LUT P4, PT, PT, PT, UP1, 0x40, 0x0 ;  /* 0x000000000000781c */ /* 0x000fe20003f8e818 */
[----:B------:R-:W-:-:S03]  /*716b0*/  UIADD3 UR4, UR4, UR5, URZ ;  /* 0x0000000504047290 */ /* 0x000fc6000fffe03f */
[----:B------:R-:W-:Y:S01]  /*716c0*/  PLOP3.LUT P2, PT, PT, PT, UP0, 0x40, 0x0 ;  /* 0x000000000000781c */ /* 0x000fe20003f4e808 */
[----:B-----5:R-:W-:Y:S01]  /*716d0*/  @P1 STG.E.U16 [R8.64], R16 ;  /* 0x0000001008001986 */ /* 0x020fe2000c101508 */
[----:B------:R-:W-:-:S03]  /*716e0*/  PLOP3.LUT P1, PT, PT, PT, UP1, 0x40, 0x0 ;  /* 0x000000000000781c */ /* 0x000fc60003f2e818 */
[----:B------:R2:W-:Y:S01]  /*716f0*/  @P3 STG.E.U16 [R28.64], R14 ;  /* 0x0000000e1c003986 */ /* 0x0005e2000c101508 */
[----:B------:R-:W-:Y:S02]  /*71700*/  PLOP3.LUT P3, PT, PT, PT, UP1, 0x40, 0x0 ;  /* 0x000000000000781c */ /* 0x000fe40003f6e818 */
[----:B---3--:R-:W-:Y:S01]  /*71710*/  ISETP.LT.AND P1, PT, R5, c[0x0][0x178], P1 ;  /* 0x00005e0005007a0c */ /* 0x008fe20000f21270 */
[----:B------:R0:W-:Y:S01]  /*71720*/  @P0 STG.E.U16 [R26.64], R0 ;  /* 0x000000001a000986 */ /* 0x0001e2000c101508 */
[----:B------:R-:W-:Y:S02]  /*71730*/  ISETP.LT.AND P3, PT, R19, c[0x0][0x178], P3 ;  /* 0x00005e0013007a0c */ /* 0x000fe40001f61270 */
[----:B------:R-:W-:Y:S01]  /*71740*/  ISETP.LT.AND P4, PT, R13, c[0x0][0x178], P4 ;  /* 0x00005e000d007a0c */ /* 0x000fe20002781270 */
[----:B------:R-:W3:Y:S01]  /*71750*/  LDL.LU R19, [R1+0xbc] ;  /* 0x0000bc0001137983 */ /* 0x000ee20000300800 */
[----:B------:R-:W-:Y:S02]  /*71760*/  PLOP3.LUT P0, PT, PT, PT, UP0, 0x40, 0x0 ;  /* 0x000000000000781c */ /* 0x000fe40003f0e808 */
[----:B------:R-:W-:Y:S01]  /*71770*/  ISETP.LT.AND P2, PT, R15, c[0x0][0x178], P2 ;  /* 0x00005e000f007a0c */ /* 0x000fe20001741270 */
[----:B------:R-:W-:Y:S01]  /*71780*/  STL [R1+0x3370], R13 ;  /* 0x0033700d01007387 */ /* 0x000fe20000100800 */
[----:B--2---:R-:W-:Y:S01]  /*71790*/  PRMT R14, R4, 0x7632, R14 ;  /* 0x00007632040e7816 */ /* 0x004fe2000000000e */
[----:B------:R-:W-:Y:S01]  /*717a0*/  IMAD.WIDE R8, R12, 0x2, R22 ;  /* 0x000000020c087825 */ /* 0x000fe200078e0216 */
[----:B------:R-:W-:Y:S01]  /*717b0*/  ISETP.LT.AND P0, PT, R17, c[0x0][0x178], P0 ;  /* 0x00005e0011007a0c */ /* 0x000fe20000701270 */
[----:B------:R1:W-:Y:S02]  /*717c0*/  STL [R1+0x3374], R17 ;  /* 0x0033741101007387 */ /* 0x0003e40000100800 */
[----:B0-----:R-:W-:Y:S01]  /*717d0*/  IMAD.U32 R0, RZ, RZ, UR4 ;  /* 0x00000004ff007e24 */ /* 0x001fe2000f8e00ff */
[----:B------:R-:W-:Y:S01]  /*717e0*/  PRMT R16, R16, 0x7632, R16 ;  /* 0x0000763210107816 */ /* 0x000fe20000000010 */
[----:B------:R-:W-:Y:S01]  /*717f0*/  IMAD.WIDE R4, R12, 0x2, R20 ;  /* 0x000000020c047825 */ /* 0x000fe200078e0214 */
[----:B------:R-:W-:-:S03]  /*71800*/  PRMT R18, R18, 0x7632, R18 ;  /* 0x0000763212127816 */ /* 0x000fc60000000012 */
[----:B------:R-:W-:Y:S01]  /*71810*/  IMAD.WIDE R26, R12, 0x2, R10 ;  /* 0x000000020c1a7825 */ /* 0x000fe200078e020a */
[----:B-1----:R-:W2:Y:S03]  /*71820*/  LDL.LU R17, [R1+0xa4] ;  /* 0x0000a40001117983 */ /* 0x002ea60000300800 */
[----:B------:R-:W-:Y:S01]  /*71830*/  IMAD.WIDE R28, R0, 0x2, R6 ;  /* 0x00000002001c7825 */ /* 0x000fe200078e0206 */
[----:B------:R-:W5:Y:S04]  /*71840*/  LDL R12, [R1+0x32d8] ;  /* 0x0032d800010c7983 */ /* 0x000f680000100800 */
[----:B------:R0:W-:Y:S04]  /*71850*/  STL.64 [R1+0x3360], R6 ;  /* 0x0033600601007387 */ /* 0x0001e80000100a00 */
[----:B------:R1:W-:Y:S04]  /*71860*/  @P1 STG.E.U16 [R8.64], R14 ;  /* 0x0000000e08001986 */ /* 0x0003e8000c101508 */
[----:B------:R1:W-:Y:S04]  /*71870*/  @P3 STG.E.U16 [R4.64], R16 ;  /* 0x0000001004003986 */ /* 0x0003e8000c101508 */
[----:B0-----:R-:W2:Y:S04]  /*71880*/  LDL.LU R6, [R1+0xac] ;  /* 0x0000ac0001067983 */ /* 0x001ea80000300800 */
[----:B------:R-:W2:Y:S04]  /*71890*/  LDL.LU R7, [R1+0x14] ;  /* 0x0000140001077983 */ /* 0x000ea80000300800 */
[----:B-1----:R-:W2:Y:S04]  /*718a0*/  LDL.LU.64 R8, [R1+0x3390] ;  /* 0x0033900001087983 */ /* 0x002ea80000300a00 */
[----:B------:R-:W2:Y:S04]  /*718b0*/  LDL R14, [R1+0x32e8] ;  /* 0x0032e800010e7983 */ /* 0x000ea80000100800 */
[----:B------:R-:W2:Y:S04]  /*718c0*/  LDL.LU.64 R4, [R1+0x3388] ;  /* 0x0033880001047983 */ /* 0x000ea80000300a00 */
[----:B------:R-:W-:Y:S04]  /*718d0*/  @P4 STG.E.U16 [R26.64], R18 ;  /* 0x000000121a004986 */ /* 0x000fe8000c101508 */
[----:B------:R-:W5:Y:S04]  /*718e0*/  LDL.LU R15, [R1+0x1c] ;  /* 0x00001c00010f7983 */ /* 0x000f680000300800 */
[----:B----4-:R0:W-:Y:S01]  /*718f0*/  @P2 STG.E.U16 [R28.64], R3 ;  /* 0x000000031c002986 */ /* 0x0101e2000c101508 */
[----:B------:R-:W-:-:S03]  /*71900*/  PRMT R2, R3, 0x7632, R2 ;  /* 0x0000763203027816 */ /* 0x000fc60000000002 */
[----:B0-----:R-:W4:Y:S04]  /*71910*/  LDL R28, [R1+0x32e4] ;  /* 0x0032e400011c7983 */ /* 0x001f280000100800 */
[----:B------:R-:W4:Y:S04]  /*71920*/  LDL R29, [R1+0x32e0] ;  /* 0x0032e000011d7983 */ /* 0x000f280000100800 */
[----:B------:R-:W4:Y:S04]  /*71930*/  LDL.LU R3, [R1+0x3384] ;  /* 0x0033840001037983 */ /* 0x000f280000300800 */
[----:B------:R0:W-:Y:S04]  /*71940*/  STL.S16 [R1+0x10], R2 ;  /* 0x0000100201007387 */ /* 0x0001e80000100600 */
[----:B0-----:R-:W5:Y:S01]  /*71950*/  LDL.LU R2, [R1+0x3380] ;  /* 0x0033800001027983 */ /* 0x001f620000300800 */
[----:B--2---:R-:W-:-:S05]  /*71960*/  IMAD.WIDE R26, R0, 0x2, R4 ;  /* 0x00000002001a7825 */ /* 0x004fca00078e0204 */
[----:B---3--:R-:W-:Y:S01]  /*71970*/  @P0 STG.E.U16 [R26.64], R19 ;  /* 0x000000131a000986 */ /* 0x008fe2000c101508 */
[----:B----4-:R-:W-:-:S05]  /*71980*/  PRMT R3, R19, 0x7632, R3 ;  /* 0x0000763213037816 */ /* 0x010fca0000000003 */
[----:B------:R0:W-:Y:S04]  /*71990*/  STL.S16 [R1+0x20], R3 ;  /* 0x0000200301007387 */ /* 0x0001e80000100600 */
[----:B0-----:R-:W2:Y:S04]  /*719a0*/  LDL.LU R3, [R1+0x337c] ;  /* 0x00337c0001037983 */ /* 0x001ea80000300800 */
[----:B------:R-:W3:Y:S01]  /*719b0*/  LDL.LU R19, [R1+0x3378] ;  /* 0x0033780001137983 */ /* 0x000ee20000300800 */
[----:B------:R-:W-:-:S04]  /*719c0*/  PLOP3.LUT P5, PT, PT, PT, UP0, 0x40, 0x0 ;  /* 0x000000000000781c */ /* 0x000fc80003fae808 */
[----:B-----5:R-:W-:Y:S02]  /*719d0*/  ISETP.LT.AND P1, PT, R12, c[0x0][0x178], P5 ;  /* 0x00005e000c007a0c */ /* 0x020fe40002f21270 */
[----:B------:R-:W-:Y:S02]  /*719e0*/  PLOP3.LUT P2, PT, PT, PT, UP0, 0x40, 0x0 ;  /* 0x000000000000781c */ /* 0x000fe40003f4e808 */
[----:B------:R-:W-:Y:S02]  /*719f0*/  PLOP3.LUT P3, PT, PT, PT, UP0, 0x40, 0x0 ;  /* 0x000000000000781c */ /* 0x000fe40003f6e808 */
[----:B------:R-:W-:Y:S01]  /*71a00*/  PRMT R13, R17, 0x7632, R13 ;  /* 0x00007632110d7816 */ /* 0x000fe2000000000d */
[----:B--2---:R-:W-:Y:S01]  /*71a10*/  IMAD.WIDE R26, R0, 0x2, R2 ;  /* 0x00000002001a7825 */ /* 0x004fe200078e0202 */
[----:B---3--:R-:W-:-:S05]  /*71a20*/  ISETP.LT.AND P0, PT, R19, c[0x0][0x178], P2 ;  /* 0x00005e0013007a0c */ /* 0x008fca0001701270 */
[----:B------:R0:W-:Y:S01]  /*71a30*/  @P1 STG.E.U16 [R26.64], R17 ;  /* 0x000000111a001986 */ /* 0x0001e2000c101508 */
[----:B------:R-:W-:-:S03]  /*71a40*/  ISETP.LT.AND P2, PT, R14, c[0x0][0x178], P3 ;  /* 0x00005e000e007a0c */ /* 0x000fc60001f41270 */
[----:B------:R-:W2:Y:S04]  /*71a50*/  LDL R14, [R1+0x32d0] ;  /* 0x0032d000010e7983 */ /* 0x000ea80000100800 */
[----:B0-----:R-:W3:Y:S04]  /*71a60*/  LDL.LU R17, [R1+0x3374] ;  /* 0x0033740001117983 */ /* 0x001ee80000300800 */
[----:B------:R0:W-:Y:S04]  /*71a70*/  STL.S16 [R1+0xc], R13 ;  /* 0x00000c0d01007387 */ /* 0x0001e80000100600 */
[----:B0-----:R-:W4:Y:S01]  /*71a80*/  LDL.LU R13, [R1+0x3370] ;  /* 0x00337000010d7983 */ /* 0x001f220000300800 */
[----:B------:R-:W-:-:S02]  /*71a90*/  PLOP3.LUT P3, PT, PT, PT, UP0, 0x40, 0x0 ;  /* 0x000000000000781c */ /* 0x000fc40003f6e808 */
[----:B------:R-:W-:Y:S02]  /*71aa0*/  PLOP3.LUT P4, PT, PT, PT, UP0, 0x40, 0x0 ;  /* 0x000000000000781c */ /* 0x000fe40003f8e808 */
[----:B------:R-:W-:Y:S02]  /*71ab0*/  PLOP3.LUT P5, PT, PT, PT, UP0, 0x40, 0x0 ;  /* 0x000000000000781c */ /* 0x000fe40003fae808 */
[----:B------:R-:W-:Y:S02]  /*71ac0*/  ISETP.LT.AND P1, PT, R28, c[0x0][0x178], P3 ;  /* 0x00005e001c007a0c */ /* 0x000fe40001f21270 */
[----:B------:R-:W-:Y:S02]  /*71ad0*/  ISETP.LT.AND P3, PT, R29, c[0x0][0x178], P4 ;  /* 0x00005e001d007a0c */ /* 0x000fe40002761270 */
[----:B----4-:R-:W-:Y:S02]  /*71ae0*/  ISETP.LT.AND P4, PT, R13, c[0x0][0x178], P5 ;  /* 0x00005e000d007a0c */ /* 0x010fe40002f81270 */
[----:B------:R-:W4:Y:S01]  /*71af0*/  LDL.LU R13, [R1+0x336c] ;  /* 0x00336c00010d7983 */ /* 0x000f220000300800 */
[----:B------:R-:W-:-:S04]  /*71b00*/  IMAD.WIDE R26, R0, 0x2, R8 ;  /* 0x00000002001a7825 */ /* 0x000fc800078e0208 */
[----:B------:R-:W-:Y:S01]  /*71b10*/  IMAD.WIDE R28, R0, 0x2, R24 ;  /* 0x00000002001c7825 */ /* 0x000fe200078e0218 */
[----:B------:R-:W-:Y:S04]  /*71b20*/  @P0 STG.E.U16 [R26.64], R6 ;  /* 0x000000061a000986 */ /* 0x000fe8000c101508 */
[----:B------:R-:W-:Y:S01]  /*71b30*/  @P2 STG.E.U16 [R28.64], R7 ;  /* 0x000000071c002986 */ /* 0x000fe2000c101508 */
[----:B----4-:R-:W-:-:S05]  /*71b40*/  PRMT R13, R6, 0x7632, R13 ;  /* 0x00007632060d7816 */ /* 0x010fca000000000d */
[----:B------:R0:W-:Y:S04]  /*71b50*/  STL.S16 [R1+0x18], R13 ;  /* 0x0000180d01007387 */ /* 0x0001e80000100600 */
[----:B0-----:R-:W4:Y:S01]  /*71b60*/  LDL.LU R13, [R1+0x3368] ;  /* 0x00336800010d7983 */ /* 0x001f220000300800 */
[----:B------:R-:W-:Y:S01]  /*71b70*/  PRMT R28, R7, 0x7632, R28 ;  /* 0x00007632071c7816 */ /* 0x000fe2000000001c */
[----:B------:R-:W-:Y:S01]  /*71b80*/  IMAD.WIDE R6, R0, 0x2, R22 ;  /* 0x0000000200067825 */ /* 0x000fe200078e0216 */
[----:B------:R-:W-:-:S03]  /*71b90*/  PRMT R18, R15, 0x7632, R18 ;  /* 0x000076320f127816 */ /* 0x000fc60000000012 */
[----:B------:R-:W-:Y:S04]  /*71ba0*/  STL.S16 [R1+0x8], R28 ;  /* 0x0000081c01007387 */ /* 0x000fe80000100600 */
[----:B------:R0:W-:Y:S01]  /*71bb0*/  @P1 STG.E.U16 [R6.64], R15 ;  /* 0x0000000f06001986 */ /* 0x0001e2000c101508 */
[----:B------:R-:W-:-:S03]  /*71bc0*/  IMAD.WIDE R26, R0, 0x2, R20 ;  /* 0x00000002001a7825 */ /* 0x000fc600078e0214 */
[----:B0-----:R-:W5:Y:S04]  /*71bd0*/  LDL.LU.64 R6, [R1+0x3360] ;  /* 0x0033600001067983 */ /* 0x001f680000300a00 */
[----:B------:R-:W2:Y:S04]  /*71be0*/  LDL.LU R15, [R1+0x335c] ;  /* 0x00335c00010f7983 */ /* 0x000ea80000300800 */
[----:B----4-:R0:W-:Y:S04]  /*71bf0*/  @P3 STG.E.U16 [R26.64], R13 ;  /* 0x0000000d1a003986 */ /* 0x0101e8000c101508 */
[----:B0-----:R-:W4:Y:S04]  /*71c00*/  LDL R26, [R1+0x32e4] ;  /* 0x0032e400011a7983 */ /* 0x001f280000100800 */
[----:B------:R-:W3:Y:S01]  /*71c10*/  LDL.LU.S16 R27, [R1+0x10] ;  /* 0x00001000011b7983 */ /* 0x000ee20000300600 */
[----:B------:R-:W-:Y:S01]  /*71c20*/  UISETP.GE.AND UP0, UPT, UR19, UR6, UPT ;  /* 0x000000061300728c */ /* 0x000fe2000bf06270 */
[----:B------:R-:W-:Y:S01]  /*71c30*/  IMAD.WIDE R28, R0, 0x2, R10 ;  /* 0x00000002001c7825 */ /* 0x000fe200078e020a */
[----:B------:R-:W-:-:S04]  /*71c40*/  UIADD3 UR4, UR4, UR5, URZ ;  /* 0x0000000504047290 */ /* 0x000fc8000fffe03f */
[----:B------:R-:W-:Y:S02]  /*71c50*/  PLOP3.LUT P0, PT, PT, PT, UP0, 0x40, 0x0 ;  /* 0x000000000000781c */ /* 0x000fe40003f0e808 */
[----:B--2---:R-:W-:Y:S01]  /*71c60*/  PRMT R0, R15, 0x7632, R0 ;  /* 0x000076320f007816 */ /* 0x004fe20000000000 */
[----:B------:R0:W-:Y:S01]  /*71c70*/  @P4 STG.E.U16 [R28.64], R15 ;  /* 0x0000000f1c004986 */ /* 0x0001e2000c101508 */
[----:B------:R-:W-:-:S03]  /*71c80*/  ISETP.LT.AND P0, PT, R14, c[0x0][0x178], P0 ;  /* 0x00005e000e007a0c */ /* 0x000fc60000701270 */
[----:B0-----:R-:W2:Y:S04]  /*71c90*/  LDL.LU.S16 R28, [R1+0xc] ;  /* 0x00000c00011c7983 */ /* 0x001ea80000300600 */
[----:B------:R0:W-:Y:S04]  /*71ca0*/  STL.S16 [R1], R0 ;  /* 0x0000000001007387 */ /* 0x0001e80000100600 */
[----:B------:R-:W2:Y:S01]  /*71cb0*/  LDL R29, [R1+0x32e8] ;  /* 0x0032e800011d7983 */ /* 0x000ea20000100800 */
[----:B0-----:R-:W-:-:S04]  /*71cc0*/  IMAD.U32 R0, RZ, RZ, UR4 ;  /* 0x00000004ff007e24 */ /* 0x001fc8000f8e00ff */
[----:B-----5:R-:W-:-:S05]  /*71cd0*/  IMAD.WIDE R14, R0, 0x2, R6 ;  /* 0x00000002000e7825 */ /* 0x020fca00078e0206 */
[----:B---3--:R0:W-:Y:S04]  /*71ce0*/  @P0 STG.E.U16 [R14.64], R27 ;  /* 0x0000001b0e000986 */ /* 0x0081e8000c101508 */
[----:B0-----:R-:W3:Y:S04]  /*71cf0*/  LDL.LU.S16 R14, [R1+0x20] ;  /* 0x00002000010e7983 */ /* 0x001ee80000300600 */
[----:B------:R-:W5:Y:S01]  /*71d00*/  LDL R15, [R1+0x32e0] ;  /* 0x0032e000010f7983 */ /* 0x000f620000100800 */
[----:B------:R-:W-:-:S04]  /*71d10*/  PLOP3.LUT P1, PT, PT, PT, UP0, 0x40, 0x0 ;  /* 0x000000000000781c */ /* 0x000fc80003f2e808 */
[----:B------:R-:W-:Y:S02]  /*71d20*/  ISETP.LT.AND P1, PT, R17, c[0x0][0x178], P1 ;  /* 0x00005e0011007a0c */ /* 0x000fe40000f21270 */
[----:B------:R-:W-:Y:S02]  /*71d30*/  PLOP3.LUT P3, PT, PT, PT, UP0, 0x40, 0x0 ;  /* 0x000000000000781c */ /* 0x000fe40003f6e808 */
[----:B------:R-:W-:Y:S02]  /*71d40*/  PRMT R16, R13, 0x7632, R16 ;  /* 0x000076320d107816 */ /* 0x000fe40000000010 */
[----:B------:R-:W-:Y:S01]  /*71d50*/  ISETP.LT.AND P3, PT, R12, c[0x0][0x178], P3 ;  /* 0x00005e000c007a0c */ /* 0x000fe20001f61270 */
[C---:B------:R-:W-:Y:S01]  /*71d60*/  IMAD.WIDE R12, R0.reuse, 0x2, R4 ;  /* 0x00000002000c7825 */ /* 0x040fe200078e0204 */
[----:B------:R-:W-:Y:S01]  /*71d70*/  PLOP3.LUT P6, PT, PT, PT, UP0, 0x40, 0x0 ;  /* 0x000000000000781c */ /* 0x000fe20003fce808 */
[----:B------:R-:W-:Y:S04]  /*71d80*/  STL [R1+0x3354], R8 ;  /* 0x0033540801007387 */ /* 0x000fe80000100800 */
[----:B------:R-:W-:Y:S04]  /*71d90*/  STL [R1+0x3358], R8 ;  /* 0x0033580801007387 */ /* 0x000fe80000100800 */
[----:B---3--:R0:W-:Y:S01]  /*71da0*/  @P1 STG.E.U16 [R12.64], R14 ;  /* 0x0000000e0c001986 */ /* 0x0081e2000c101508 */
[----:B-----5:R-:W-:Y:S01]  /*71db0*/  ISETP.LT.AND P6, PT, R15, c[0x0][0x178], P6 ;  /* 0x00005e000f007a0c */ /* 0x020fe200037c1270 */
[----:B0-----:R-:W-:-:S02]  /*71dc0*/  IMAD.WIDE R14, R0, 0x2, R8 ;  /* 0x00000002000e7825 */ /* 0x001fc400078e0208 */
[----:B------:R-:W3:Y:S01]  /*71dd0*/  LDL.LU.S16 R8, [R1+0x18] ;  /* 0x0000180001087983 */ /* 0x000ee20000300600 */
[----:B------:R-:W-:Y:S02]  /*71de0*/  PLOP3.LUT P4, PT, PT, PT, UP0, 0x40, 0x0 ;  /* 0x000000000000781c */ /* 0x000fe40003f8e808 */
[----:B------:R-:W-:Y:S02]  /*71df0*/  PLOP3.LUT P2, PT, PT, PT, UP0, 0x40, 0x0 ;  /* 0x000000000000781c */ /* 0x000fe40003f4e808 */
[----:B------:R-:W-:Y:S02]  /*71e00*/  ISETP.LT.AND P4, PT, R19, c[0x0][0x178], P4 ;  /* 0x00005e0013007a0c */ /* 0x000fe40002781270 */
[----:B----4-:R-:W-:Y:S01]  /*71e10*/  ISETP.LT.AND P2, PT, R26, c[0x0][0x178], P2 ;  /* 0x00005e001a007a0c */ /* 0x010fe20001741270 */
[C---:B------:R-:W-:Y:S01]  /*71e20*/  IMAD.WIDE R26, R0.reuse, 0x2, R2 ;  /* 0x00000002001a7825 */ /* 0x040fe200078e0202 */
[----:B------:R0:W-:Y:S04]  /*71e30*/  STL [R1+0x3350], R9 ;  /* 0x0033500901007387 */ /* 0x0001e80000100800 */
[----:B--2---:R1:W-:Y:S04]  /*71e40*/  @P3 STG.E.U16 [R26.64], R28 ;  /* 0x0000001c1a003986 */ /* 0x0043e8000c101508 */
[----:B0-----:R-:W2:Y:S04]  /*71e50*/  LDL.LU.S16 R9, [R1+0x8] ;  /* 0x0000080001097983 */ /* 0x001ea80000300600 */
[----:B-1----:R-:W4:Y:S04]  /*71e60*/  LDL.LU.S16 R28, [R1] ;  /* 0x00000000011c7983 */ /* 0x002f280000300600 */
[----:B------:R-:W-:Y:S04]  /*71e70*/  STL [R1+0x3344], R22 ;  /* 0x0033441601007387 */ /* 0x000fe80000100800 */
[----:B------:R-:W-:Y:S01]  /*71e80*/  STL [R1+0x3348], R22 ;  /* 0x0033481601007387 */ /* 0x000fe20000100800 */
[----:B------:R-:W-:-:S03]  /*71e90*/  IMAD.WIDE R26, R0, 0x2, R22 ;  /* 0x00000002001a7825 */ /* 0x000fc600078e0216 */
[----:B------:R0:W-:Y:S04]  /*71ea0*/  STL [R1+0x3340], R23 ;  /* 0x0033401701007387 */ /* 0x0001e80000100800 */
[----:B0-----:R-:W5:Y:S04]  /*71eb0*/  LDL R23, [R1+0x32d0] ;  /* 0x0032d00001177983 */ /* 0x001f680000100800 */
[----:B---3--:R0:W-:Y:S04]  /*71ec0*/  @P4 STG.E.U16 [R14.64], R8 ;  /* 0x000000080e004986 */ /* 0x0081e8000c101508 */
[----:B0-----:R-:W3:Y:S04]  /*71ed0*/  LDL R15, [R1+0x32dc] ;  /* 0x0032dc00010f7983 */ /* 0x001ee80000100800 */
[----:B------:R-:W4:Y:S01]  /*71ee0*/  LDL.LU R8, [R1+0xd4] ;  /* 0x0000d40001087983 */ /* 0x000f220000300800 */
[----:B------:R-:W-:-:S04]  /*71ef0*/  PLOP3.LUT P5, PT, PT, PT, UP0, 0x40, 0x0 ;  /* 0x000000000000781c */ /* 0x000fc80003fae808 */
[----:B------:R-:W-:Y:S01]  /*71f00*/  ISETP.LT.AND P5, PT, R29, c[0x0][0x178], P5 ;  /* 0x00005e001d007a0c */ /* 0x000fe20002fa1270 */
[----:B------:R-:W-:Y:S01]  /*71f10*/  UISETP.GE.AND UP1, UPT, UR20, UR6, UPT ;  /* 0x000000061400728c */ /* 0x000fe2000bf26270 */
[----:B------:R-:W-:Y:S01]  /*71f20*/  IMAD.WIDE R12, R0, 0x2, R24 ;  /* 0x00000002000c7825 */ /* 0x000fe200078e0218 */
[----:B------:R-:W-:Y:S01]  /*71f30*/  PLOP3.LUT P1, PT, PT, PT, UP0, 0x40, 0x0 ;  /* 0x000000000000781c */ /* 0x000fe20003f2e808 */
[----:B------:R-:W-:-:S03]  /*71f40*/  UIADD3 UR4, UR4, UR5, URZ ;  /* 0x0000000504047290 */ /* 0x000fc6000fffe03f */
[----:B------:R-:W-:-:S06]  /*71f50*/  PLOP3.LUT P0, PT, PT, PT, UP1, 0x40, 0x0 ;  /* 0x000000000000781c */ /* 0x000fcc0003f0e818 */
[----:B--2---:R0:W-:Y:S04]  /*71f60*/  @P5 STG.E.U16 [R12.64], R9 ;  /* 0x000000090c005986 */ /* 0x0041e8000c101508 */
[----:B------:R1:W-:Y:S01]  /*71f70*/  @P2 STG.E.U16 [R26.64], R18 ;  /* 0x000000121a002986 */ /* 0x0003e2000c101508 */
[C---:B0-----:R-:W-:Y:S01]  /*71f80*/  IMAD.WIDE R12, R0.reuse, 0x2, R20 ;  /* 0x00000002000c7825 */ /* 0x041fe200078e0214 */
[----:B-----5:R-:W-:Y:S02]  /*71f90*/  ISETP.LT.AND P0, PT, R23, c[0x0][0x178], P0 ;  /* 0x00005e0017007a0c */ /* 0x020fe40000701270 */
[----:B------:R-:W2:Y:S01]  /*71fa0*/  LDL.LU R9, [R1+0xdc] ;  /* 0x0000dc0001097983 */ /* 0x000ea20000300800 */
[----:B-1----:R-:W-:-:S03]  /*71fb0*/  IMAD.WIDE R26, R0, 0x2, R10 ;  /* 0x00000002001a7825 */ /* 0x002fc600078e020a */
[----:B------:R0:W-:Y:S01]  /*71fc0*/  @P6 STG.E.U16 [R12.64], R16 ;  /* 0x000000100c006986 */ /* 0x0001e2000c101508 */
[----:B------:R-:W-:-:S03]  /*71fd0*/  PLOP3.LUT P4, PT, PT, PT, UP1, 0x40, 0x0 ;  /* 0x000000000000781c */ /* 0x000fc60003f8e818 */
[----:B------:R1:W-:Y:S01]  /*71fe0*/  STL [R1+0x334c], R18 ;  /* 0x00334c1201007387 */ /* 0x0003e20000100800 */
[----:B------:R-:W-:Y:S01]  /*71ff0*/  PLOP3.LUT P5, PT, PT, PT, UP1, 0x40, 0x0 ;  /* 0x000000000000781c */ /* 0x000fe20003fae818 */
[----:B0-----:R-:W-:Y:S02]  /*72000*/  IMAD.U32 R12, RZ, RZ, UR4 ;  /* 0x00000004ff0c7e24 */ /* 0x001fe4000f8e00ff */
[----:B-1----:R-:W5:Y:S04]  /*72010*/  LDL.LU R18, [R1+0xc4] ;  /* 0x0000c40001127983 */ /* 0x002f680000300800 */
[----:B------:R-:W2:Y:S04]  /*72020*/  LDL.LU R23, [R1+0x44] ;  /* 0x0000440001177983 */ /* 0x000ea80000300800 */
[----:B------:R-:W2:Y:S04]  /*72030*/  LDL R0, [R1+0x32d8] ;  /* 0x0032d80001007983 */ /* 0x000ea80000100800 */
[----:B------:R0:W-:Y:S01]  /*72040*/  STL [R1+0x3338], R19 ;  /* 0x0033381301007387 */ /* 0x0001e20000100800 */
[----:B---3--:R-:W-:Y:S01]  /*72050*/  ISETP.LT.AND P1, PT, R15, c[0x0][0x178], P1 ;  /* 0x00005e000f007a0c */ /* 0x008fe20000f21270 */
[----:B------:R-:W-:-:S12]  /*72060*/  IMAD.WIDE R14, R12, 0x2, R6 ;  /* 0x000000020c0e7825 */ /* 0x000fd800078e0206 */
[----:B----4-:R1:W-:Y:S01]  /*72070*/  @P1 STG.E.U16 [R26.64], R28 ;  /* 0x0000001c1a001986 */ /* 0x0103e2000c101508 */
[----:B------:R-:W-:Y:S02]  /*72080*/  ISETP.LT.AND P1, PT, R19, c[0x0][0x178], P4 ;  /* 0x00005e0013007a0c */ /* 0x000fe40002721270 */
[----:B------:R-:W-:Y:S01]  /*72090*/  ISETP.LT.AND P4, PT, R29, c[0x0][0x178], P5 ;  /* 0x00005e001d007a0c */ /* 0x000fe20002f81270 */
[----:B------:R3:W-:Y:S01]  /*720a0*/  @P0 STG.E.U16 [R14.64], R8 ;  /* 0x000000080e000986 */ /* 0x0007e2000c101508 */
[----:B0-----:R-:W-:-:S03]  /*720b0*/  PRMT R19, R8, 0x7632, R19 ;  /* 0x0000763208137816 */ /* 0x001fc60000000013 */
[----:B-1----:R-:W4:Y:S04]  /*720c0*/  LDL.LU R28, [R1+0x4c] ;  /* 0x00004c00011c7983 */ /* 0x002f280000300800 */
[----:B------:R-:W4:Y:S04]  /*720d0*/  LDL.LU R29, [R1+0x34] ;  /* 0x00003400011d7983 */ /* 0x000f280000300800 */
[----:B---3--:R-:W3:Y:S01]  /*720e0*/  LDL.LU R8, [R1+0x3358] ;  /* 0x0033580001087983 */ /* 0x008ee20000300800 */
[----:B------:R-:W-:Y:S02]  /*720f0*/  PLOP3.LUT P2, PT, PT, PT, UP1, 0x40, 0x0 ;  /* 0x000000000000781c */ /* 0x000fe40003f4e818 */
[----:B------:R-:W-:-:S02]  /*72100*/  PLOP3.LUT P3, PT, PT, PT, UP1, 0x40, 0x0 ;  /* 0x000000000000781c */ /* 0x000fc40003f6e818 */
[----:B------:R-:W-:Y:S01]  /*72110*/  ISETP.LT.AND P2, PT, R17, c[0x0][0x178], P2 ;  /* 0x00005e0011007a0c */ /* 0x000fe20001741270 */
[C---:B------:R-:W-:Y:S01]  /*72120*/  IMAD.WIDE R26, R12.reuse, 0x2, R4 ;  /* 0x000000020c1a7825 */ /* 0x040fe200078e0204 */
[----:B------:R0:W-:Y:S03]  /*72130*/  STL [R1+0x333c], R19 ;  /* 0x00333c1301007387 */ /* 0x0001e60000100800 */
[----:B------:R-:W-:Y:S01]  /*72140*/  IMAD.WIDE R14, R12, 0x2, R2 ;  /* 0x000000020c0e7825 */ /* 0x000fe200078e0202 */
[----:B0-----:R-:W4:Y:S01]  /*72150*/  LDL.LU R19, [R1+0xcc] ;  /* 0x0000cc0001137983 */ /* 0x001f220000300800 */
[----:B--2---:R-:W-:Y:S02]  /*72160*/  ISETP.LT.AND P3, PT, R0, c[0x0][0x178], P3 ;  /* 0x00005e0000007a0c */ /* 0x004fe40001f61270 */
[----:B-----5:R-:W-:-:S04]  /*72170*/  PRMT R22, R18, 0x7632, R22 ;  /* 0x0000763212167816 */ /* 0x020fc80000000016 */
[----:B------:R-:W-:Y:S07]  /*72180*/  @P2 STG.E.U16 [R26.64], R9 ;  /* 0x000000091a002986 */ /* 0x000fee000c101508 */
[----:B------:R-:W-:Y:S01]  /*72190*/  @P3 STG.E.U16 [R14.64], R18 ;  /* 0x000000120e003986 */ /* 0x000fe2000c101508 */
[----:B---3--:R-:W-:-:S05]  /*721a0*/  PRMT R8, R9, 0x7632, R8 ;  /* 0x0000763209087816 */ /* 0x008fca0000000008 */
[----:B------:R0:W-:Y:S04]  /*721b0*/  STL.S16 [R1+0xc], R8 ;  /* 0x00000c0801007387 */ /* 0x0001e80000100600 */
[----:B0-----:R-:W2:Y:S04]  /*721c0*/  LDL.LU R8, [R1+0x3354] ;  /* 0x0033540001087983 */ /* 0x001ea80000300800 */
[----:B------:R-:W2:Y:S04]  /*721d0*/  LDL.LU R9, [R1+0x3350] ;  /* 0x0033500001097983 */ /* 0x000ea80000300800 */
[----:B------:R-:W3:Y:S04]  /*721e0*/  LDL.LU R18, [R1+0x334c] ;  /* 0x00334c0001127983 */ /* 0x000ee80000300800 */
[----:B------:R0:W-:Y:S04]  /*721f0*/  STL.S16 [R1], R22 ;  /* 0x0000001601007387 */ /* 0x0001e80000100600 */
[----:B0-----:R-:W5:Y:S01]  /*72200*/  LDL.LU R22, [R1+0x3348] ;  /* 0x0033480001167983 */ /* 0x001f620000300800 */
[----:B------:R-:W-:Y:S01]  /*72210*/  IMAD.WIDE R14, R12, 0x2, R24 ;  /* 0x000000020c0e7825 */ /* 0x000fe200078e0218 */
[----:B------:R-:W-:-:S03]  /*72220*/  PRMT R16, R23, 0x7632, R16 ;  /* 0x0000763217107816 */ /* 0x000fc60000000010 */
[----:B--2---:R-:W-:-:S05]  /*72230*/  IMAD.WIDE R26, R12, 0x2, R8 ;  /* 0x000000020c1a7825 */ /* 0x004fca00078e0208 */
[----:B----4-:R-:W-:Y:S04]  /*72240*/  @P1 STG.E.U16 [R26.64], R19 ;  /* 0x000000131a001986 */ /* 0x010fe8000c101508 */
[----:B------:R-:W-:Y:S01]  /*72250*/  @P4 STG.E.U16 [R14.64], R23 ;  /* 0x000000170e004986 */ /* 0x000fe2000c101508 */
[----:B-----5:R-:W-:-:S05]  /*72260*/  PRMT R22, R19, 0x7632, R22 ;  /* 0x0000763213167816 */ /* 0x020fca0000000016 */
[----:B------:R0:W-:Y:S04]  /*72270*/  STL.S16 [R1+0x8], R22 ;  /* 0x0000081601007387 */ /* 0x0001e80000100600 */
[----:B0-----:R-:W2:Y:S04]  /*72280*/  LDL.LU R22, [R1+0x3344] ;  /* 0x0033440001167983 */ /* 0x001ea80000300800 */
[----:B------:R-:W4:Y:S04]  /*72290*/  LDL R26, [R1+0x32dc] ;  /* 0x0032dc00011a7983 */ /* 0x000f280000100800 */
[----:B------:R-:W5:Y:S04]  /*722a0*/  LDL R27, [R1+0x32d0] ;  /* 0x0032d000011b7983 */ /* 0x000f680000100800 */
[----:B------:R-:W3:Y:S04]  /*722b0*/  LDL.LU R19, [R1+0x3c] ;  /* 0x00003c0001137983 */ /* 0x000ee80000300800 */
[----:B------:R-:W2:Y:S04]  /*722c0*/  LDL R14, [R1+0x32e4] ;  /* 0x0032e400010e7983 */ /* 0x000ea80000100800 */
[----:B------:R-:W3:Y:S04]  /*722d0*/  LDL R15, [R1+0x32e0] ;  /* 0x0032e000010f7983 */ /* 0x000ee80000100800 */
[----:B------:R-:W3:Y:S01]  /*722e0*/  LDL.LU R23, [R1+0x3340] ;  /* 0x0033400001177983 */ /* 0x000ee20000300800 */
[----:B------:R-:W-:Y:S01]  /*722f0*/  PLOP3.LUT P0, PT, PT, PT, UP1, 0x40, 0x0 ;  /* 0x000000000000781c */ /* 0x000fe20003f0e818 */
[----:B------:R-:W-:Y:S01]  /*72300*/  UISETP.GE.AND UP0, UPT, UR21, UR6, UPT ;  /* 0x000000061500728c */ /* 0x000fe2000bf06270 */
[----:B------:R-:W-:-:S02]  /*72310*/  PLOP3.LUT P1, PT, PT, PT, UP1, 0x40, 0x0 ;  /* 0x000000000000781c */ /* 0x000fc40003f2e818 */
[----:B------:R-:W-:-:S03]  /*72320*/  PLOP3.LUT P4, PT, PT, PT, UP1, 0x40, 0x0 ;  /* 0x000000000000781c */ /* 0x000fc60003f8e818 */
[----:B------:R-:W-:Y:S01]  /*72330*/  PLOP3.LUT P5, PT, PT, PT, UP0, 0x40, 0x0 ;  /* 0x000000000000781c */ /* 0x000fe20003fae808 */
[----:B------:R-:W-:Y:S01]  /*72340*/  UIADD3 UR4, UR4, UR5, URZ ;  /* 0x0000000504047290 */ /* 0x000fe2000fffe03f */
[----:B------:R-:W-:Y:S02]  /*72350*/  PLOP3.LUT P3, PT, PT, PT, UP0, 0x40, 0x0 ;  /* 0x000000000000781c */ /* 0x000fe40003f6e808 */
[----:B------:R-:W-:Y:S02]  /*72360*/  PRMT R13, R28, 0x7632, R13 ;  /* 0x000076321c0d7816 */ /* 0x000fe4000000000d */
[----:B------:R-:W-:Y:S01]  /*72370*/  ISETP.LT.AND P3, PT, R0, c[0x0][0x178], P3 ;  /* 0x00005e0000007a0c */ /* 0x000fe20001f61270 */
[----:B------:R-:W-:Y:S02]  /*72380*/  IMAD.U32 R0, RZ, RZ, UR4 ;  /* 0x00000004ff007e24 */ /* 0x000fe4000f8e00ff */
[----:B------:R0:W-:Y:S01]  /*72390*/  STL.S16 [R1+0x14], R13 ;  /* 0x0000140d01007387 */ /* 0x0001e20000100600 */
[----:B----4-:R-:W-:-:S02]  /*723a0*/  ISETP.LT.AND P4, PT, R26, c[0x0][0x178], P4 ;  /* 0x00005e001a007a0c */ /* 0x010fc40002781270 */
[----:B-----5:R-:W-:Y:S02]  /*723b0*/  ISETP.LT.AND P5, PT, R27, c[0x0][0x178], P5 ;  /* 0x00005e001b007a0c */ /* 0x020fe40002fa1270 */
[----:B--2---:R-:W-:Y:S02]  /*723c0*/  ISETP.LT.AND P0, PT, R14, c[0x0][0x178], P0 ;  /* 0x00005e000e007a0c */ /* 0x004fe40000701270 */
[----:B---3--:R-:W-:Y:S01]  /*723d0*/  ISETP.LT.AND P1, PT, R15, c[0x0][0x178], P1 ;  /* 0x00005e000f007a0c */ /* 0x008fe20000f21270 */
[----:B------:R-:W-:-:S04]  /*723e0*/  IMAD.WIDE R26, R12, 0x2, R20 ;  /* 0x000000020c1a7825 */ /* 0x000fc800078e0214 */
[----:B------:R-:W-:-:S06]  /*723f0*/  IMAD.WIDE R14, R12, 0x2, R22 ;  /* 0x000000020c0e7825 */ /* 0x000fcc00078e0216 */
[----:B------:R-:W-:Y:S04]  /*72400*/  @P0 STG.E.U16 [R14.64], R28 ;  /* 0x0000001c0e000986 */ /* 0x000fe8000c101508 */
[----:B------:R1:W-:Y:S01]  /*72410*/  @P1 STG.E.U16 [R26.64], R29 ;  /* 0x0000001d1a001986 */ /* 0x0003e2000c101508 */
[----:B0-----:R-:W-:Y:S01]  /*72420*/  IMAD.WIDE R12, R12, 0x2, R10 ;  /* 0x000000020c0c7825 */ /* 0x001fe200078e020a */
[----:B-1----:R-:W-:-:S05]  /*72430*/  PRMT R26, R29, 0x7632, R26 ;  /* 0x000076321d1a7816 */ /* 0x002fca000000001a */
[----:B------:R0:W-:Y:S04]  /*72440*/  STL.S16 [R1+0x4], R26 ;  /* 0x0000041a01007387 */ /* 0x0001e80000100600 */
[----:B------:R1:W-:Y:S01]  /*72450*/  STL [R1+0x3334], R4 ;  /* 0x0033340401007387 */ /* 0x0003e20000100800 */
[----:B------:R-:W-:-:S04]  /*72460*/  IMAD.WIDE R28, R0, 0x2, R2 ;  /* 0x00000002001c7825 */ /* 0x000fc800078e0202 */
[----:B0-----:R-:W-:Y:S02]  /*72470*/  IMAD.WIDE R26, R0, 0x2, R4 ;  /* 0x00000002001a7825 */ /* 0x001fe400078e0204 */
[----:B-1----:R-:W2:Y:S01]  /*72480*/  LDL R4, [R1+0x32e8] ;  /* 0x0032e80001047983 */ /* 0x002ea20000100800 */
[----:B------:R-:W-:-:S03]  /*72490*/  PRMT R18, R19, 0x7632, R18 ;  /* 0x0000763213127816 */ /* 0x000fc60000000012 */
[----:B------:R0:W-:Y:S04]  /*724a0*/  STL [R1+0x3330], R5 ;  /* 0x0033300501007387 */ /* 0x0001e80000100800 */
[----:B------:R-:W-:Y:S04]  /*724b0*/  @P4 STG.E.U16 [R12.64], R19 ;  /* 0x000000130c004986 */ /* 0x000fe8000c101508 */
[----:B0-----:R-:W3:Y:S04]  /*724c0*/  LDL.LU.S16 R5, [R1] ;  /* 0x0000000001057983 */ /* 0x001ee80000300600 */
[----:B------:R0:W-:Y:S04]  /*724d0*/  STL [R1+0x332c], R3 ;  /* 0x00332c0301007387 */ /* 0x0001e80000100800 */
[----:B0-----:R-:W4:Y:S04]  /*724e0*/  LDL R3, [R1+0x32d0] ;  /* 0x0032d00001037983 */ /* 0x001f280000100800 */
[----:B------:R-:W5:Y:S04]  /*724f0*/  LDL.LU R19, [R1+0x333c] ;  /* 0x00333c0001137983 */ /* 0x000f680000300800 */
[----:B------:R-:W3:Y:S01]  /*72500*/  LDL.LU.S16 R12, [R1+0xc] ;  /* 0x00000c00010c7983 */ /* 0x000ee20000300600 */
[----:B------:R-:W-:Y:S01]  /*72510*/  PLOP3.LUT P2, PT, PT, PT, UP0, 0x40, 0x0 ;  /* 0x000000000000781c */ /* 0x000fe20003f4e808 */
[----:B------:R-:W-:-:S02]  /*72520*/  IMAD.WIDE R14, R0, 0x2, R6 ;  /* 0x00000002000e7825 */ /* 0x000fc400078e0206 */
[----:B------:R-:W3:Y:S01]  /*72530*/  LDL R13, [R1+0x32e4] ;  /* 0x0032e400010d7983 */ /* 0x000ee20000100800 */
[----:B------:R-:W-:Y:S02]  /*72540*/  ISETP.LT.AND P2, PT, R17, c[0x0][0x178], P2 ;  /* 0x00005e0011007a0c */ /* 0x000fe40001741270 */
[----:B------:R-:W-:-:S04]  /*72550*/  PLOP3.LUT P1, PT, PT, PT, UP0, 0x40, 0x0 ;  /* 0x000000000000781c */ /* 0x000fc80003f2e808 */
[----:B--2---:R-:W-:Y:S01]  /*72560*/  ISETP.LT.AND P1, PT, R4, c[0x0][0x178], P1 ;  /* 0x00005e0004007a0c */ /* 0x004fe20000f21270 */
[----:B-----5:R0:W-:Y:S04]  /*72570*/  @P5 STG.E.U16 [R14.64], R19 ;  /* 0x000000130e005986 */ /* 0x0201e8000c101508 */
[----:B0-----:R-:W2:Y:S04]  /*72580*/  LDL.LU R19, [R1+0x3338] ;  /* 0x0033380001137983 */ /* 0x001ea80000300800 */
[----:B------:R-:W5:Y:S04]  /*72590*/  LDL R15, [R1+0x32e0] ;  /* 0x0032e000010f7983 */ /* 0x000f680000100800 */
[----:B---3--:R0:W-:Y:S04]  /*725a0*/  @P2 STG.E.U16 [R26.64], R12 ;  /* 0x0000000c1a002986 */ /* 0x0081e8000c101508 */
[----:B0-----:R-:W3:Y:S04]  /*725b0*/  LDL R26, [R1+0x32dc] ;  /* 0x0032dc00011a7983 */ /* 0x001ee80000100800 */
[----:B------:R-:W3:Y:S04]  /*725c0*/  LDL.LU.S16 R27, [R1+0x8] ;  /* 0x00000800011b7983 */ /* 0x000ee80000300600 */
[----:B------:R-:W3:Y:S04]  /*725d0*/  LDL.LU.S16 R4, [R1+0x14] ;  /* 0x0000140001047983 */ /* 0x000ee80000300600 */
[----:B------:R0:W-:Y:S04]  /*725e0*/  @P3 STG.E.U16 [R28.64], R5 ;  /* 0x000000051c003986 */ /* 0x0001e8000c101508 */
[----:B0-----:R-:W3:Y:S01]  /*725f0*/  LDL.LU.S16 R5, [R1+0x4] ;  /* 0x0000040001057983 */ /* 0x001ee20000300600 */
[----:B------:R-:W-:Y:S01]  /*72600*/  PLOP3.LUT P5, PT, PT, PT, UP0, 0x40, 0x0 ;  /* 0x000000000000781c */ /* 0x000fe20003fae808 */
[----:B------:R-:W-:Y:S01]  /*72610*/  UISETP.GE.AND UP1, UPT, UR22, UR6, UPT ;  /* 0x000000061600728c */ /* 0x000fe2000bf26270 */
[----:B------:R-:W-:-:S02]  /*72620*/  PLOP3.LUT P2, PT, PT, PT, UP0, 0x40, 0x0 ;  /* 0x000000000000781c */ /* 0x000fc40003f4e808 */
[----:B------:R-:W-:Y:S02]  /*72630*/  PLOP3.LUT P0, PT, PT, PT, UP0, 0x40, 0x0 ;  /* 0x000000000000781c */ /* 0x000fe40003f0e808 */
[----:B------:R-:W-:Y:S01]  /*72640*/  ISETP.LT.AND P2, PT, R13, c[0x0][0x178], P2 ;  /* 0x00005e000d007a0c */ /* 0x000fe20001741270 */
[----:B------:R-:W-:Y:S01]  /*72650*/  IMAD.WIDE R12, R0, 0x2, R8 ;  /* 0x00000002000c7825 */ /* 0x000fe200078e0208 */
[----:B------:R-:W-:Y:S01]  /*72660*/  PLOP3.LUT P4, PT, PT, PT, UP1, 0x40, 0x0 ;  /* 0x000000000000781c */ /* 0x000fe20003f8e818 */
[----:B------:R-:W-:Y:S01]  /*72670*/  UIADD3 UR4, UR4, UR5, URZ ;  /* 0x0000000504047290 */ /* 0x000fe2000fffe03f */
[----:B------:R-:W-:Y:S01]  /*72680*/  PLOP3.LUT P3, PT, PT, PT, UP1, 0x40, 0x0 ;  /* 0x000000000000781c */ /* 0x000fe20003f6e818 */
[----:B------:R0:W-:Y:S01]  /*72690*/  STL [R1+0x3328], R9 ;  /* 0x0033280901007387 */ /* 0x0001e20000100800 */
[----:B------:R-:W-:Y:S02]  /*726a0*/  PLOP3.LUT P6, PT, PT, PT, UP0, 0x40, 0x0 ;  /* 0x000000000000781c */ /* 0x000fe40003fce808 */
[----:B----4-:R-:W-:-:S02]  /*726b0*/  ISETP.LT.AND P4, PT, R3, c[0x0][0x178], P4 ;  /* 0x00005e0003007a0c */ /* 0x010fc40002781270 */
[----:B------:R-:W4:Y:S01]  /*726c0*/  LDL.LU R3, [R1+0xfc] ;  /* 0x0000fc0001037983 */ /* 0x000f220000300800 */
[----:B------:R-:W-:-:S03]  /*726d0*/  ISETP.LT.AND P3, PT, R17, c[0x0][0x178], P3 ;  /* 0x00005e0011007a0c */ /* 0x000fc60001f61270 */
[----:B0-----:R-:W4:Y:S04]  /*726e0*/  LDL R9, [R1+0x32e8] ;  /* 0x0032e80001097983 */ /* 0x001f280000100800 */
[----:B------:R-:W4:Y:S04]  /*726f0*/  LDL.LU R17, [R1+0xe4] ;  /* 0x0000e40001117983 */ /* 0x000f280000300800 */
[----:B------:R-:W-:Y:S01]  /*72700*/  STL [R1+0x3324], R23 ;  /* 0x0033241701007387 */ /* 0x000fe20000100800 */
[----:B--2---:R-:W-:Y:S02]  /*72710*/  ISETP.LT.AND P5, PT, R19, c[0x0][0x178], P5 ;  /* 0x00005e0013007a0c */ /* 0x004fe40002fa1270 */
[----:B-----5:R-:W-:Y:S01]  /*72720*/  ISETP.LT.AND P0, PT, R15, c[0x0][0x178], P0 ;  /* 0x00005e000f007a0c */ /* 0x020fe20000701270 */
[----:B------:R-:W-:Y:S01]  /*72730*/  IMAD.WIDE R14, R0, 0x2, R24 ;  /* 0x00000002000e7825 */ /* 0x000fe200078e0218 */
[----:B---3--:R-:W-:-:S09]  /*72740*/  ISETP.LT.AND P6, PT, R26, c[0x0][0x178], P6 ;  /* 0x00005e001a007a0c */ /* 0x008fd200037c1270 */
[----:B------:R0:W-:Y:S04]  /*72750*/  @P5 STG.E.U16 [R12.64], R27 ;  /* 0x0000001b0c005986 */ /* 0x0001e8000c101508 */
[----:B------:R1:W-:Y:S01]  /*72760*/  @P1 STG.E.U16 [R14.64], R16 ;  /* 0x000000100e001986 */ /* 0x0003e2000c101508 */
[----:B0-----:R-:W-:-:S04]  /*72770*/  IMAD.WIDE R12, R0, 0x2, R20 ;  /* 0x00000002000c7825 */ /* 0x001fc800078e0214 */
[----:B-1----:R-:W-:Y:S02]  /*72780*/  IMAD.U32 R16, RZ, RZ, UR4 ;  /* 0x00000004ff107e24 */ /* 0x002fe4000f8e00ff */
[C---:B------:R-:W-:Y:S02]  /*72790*/  IMAD.WIDE R14, R0.reuse, 0x2, R22 ;  /* 0x00000002000e7825 */ /* 0x040fe400078e0216 */
[----:B------:R-:W2:Y:S02]  /*727a0*/  LDL R23, [R1+0x32dc] ;  /* 0x0032dc0001177983 */ /* 0x000ea40000100800 */
[----:B------:R-:W-:Y:S02]  /*727b0*/  IMAD.WIDE R26, R0, 0x2, R10 ;  /* 0x00000002001a7825 */ /* 0x000fe400078e020a */
[----:B------:R-:W3:Y:S02]  /*727c0*/  LDL R0, [R1+0x32d8] ;  /* 0x0032d80001007983 */ /* 0x000ee40000100800 */
[----:B------:R-:W-:-:S02]  /*727d0*/  IMAD.WIDE R28, R16, 0x2, R6 ;  /* 0x00000002101c7825 */ /* 0x000fc400078e0206 */
[----:B------:R0:W-:Y:S04]  /*727e0*/  STL [R1+0x3318], R6 ;  /* 0x0033180601007387 */ /* 0x0001e80000100800 */
[----:B------:R1:W-:Y:S04]  /*727f0*/  @P2 STG.E.U16 [R14.64], R4 ;  /* 0x000000040e002986 */ /* 0x0003e8000c101508 */
[----:B0-----:R-:W5:Y:S04]  /*72800*/  LDL.LU R6, [R1+0xf4] ;  /* 0x0000f40001067983 */ /* 0x001f680000300800 */
[----:B------:R-:W-:Y:S04]  /*72810*/  STL [R1+0x3314], R7 ;  /* 0x0033140701007387 */ /* 0x000fe80000100800 */
[----:B-1----:R-:W2:Y:S04]  /*72820*/  LDL.LU R4, [R1+0x3334] ;  /* 0x0033340001047983 */ /* 0x002ea80000300800 */
[----:B------:R-:W2:Y:S04]  /*72830*/  LDL R14, [R1+0x32e4] ;  /* 0x0032e400010e7983 */ /* 0x000ea80000100800 */
[----:B------:R-:W2:Y:S04]  /*72840*/  LDL R15, [R1+0x32e0] ;  /* 0x0032e000010f7983 */ /* 0x000ea80000100800 */
[----:B------:R0:W-:Y:S04]  /*72850*/  @P0 STG.E.U16 [R12.64], R5 ;  /* 0x000000050c000986 */ /* 0x0001e8000c101508 */
[----:B0-----:R-:W2:Y:S04]  /*72860*/  LDL.LU R5, [R1+0x3330] ;  /* 0x0033300001057983 */ /* 0x001ea80000300800 */
[----:B------:R0:W-:Y:S01]  /*72870*/  @P6 STG.E.U16 [R26.64], R18 ;  /* 0x000000121a006986 */ /* 0x0001e2000c101508 */
[----:B------:R-:W-:-:S03]  /*72880*/  PLOP3.LUT P2, PT, PT, PT, UP1, 0x40, 0x0 ;  /* 0x000000000000781c */ /* 0x000fc60003f4e818 */
[----:B0-----:R-:W3:Y:S04]  /*72890*/  LDL.LU R26, [R1+0xec] ;  /* 0x0000ec00011a7983 */ /* 0x001ee80000300800 */
[----:B------:R-:W3:Y:S04]  /*728a0*/  LDL.LU R27, [R1+0x54] ;  /* 0x00005400011b7983 */ /* 0x000ee80000300800 */
[----:B------:R-:W-:Y:S01]  /*728b0*/  STL [R1+0x331c], R18 ;  /* 0x00331c1201007387 */ /* 0x000fe20000100800 */
[----:B----4-:R-:W-:Y:S02]  /*728c0*/  ISETP.LT.AND P2, PT, R9, c[0x0][0x178], P2 ;  /* 0x00005e0009007a0c */ /* 0x010fe40001741270 */
[----:B-----5:R-:W-:Y:S01]  /*728d0*/  PRMT R7, R6, 0x7632, R7 ;  /* 0x0000763206077816 */ /* 0x020fe20000000007 */
[----:B------:R0:W-:Y:S02]  /*728e0*/  @P4 STG.E.U16 [R28.64], R6 ;  /* 0x000000061c004986 */ /* 0x0001e4000c101508 */
[----:B0-----:R-:W-:-:S02]  /*728f0*/  PRMT R29, R3, 0x7632, R29 ;  /* 0x00007632031d7816 */ /* 0x001fc4000000001d */
[----:B------:R-:W4:Y:S04]  /*72900*/  LDL.LU R6, [R1+0x5c] ;  /* 0x00005c0001067983 */ /* 0x000f280000300800 */
[----:B------:R0:W-:Y:S04]  /*72910*/  STL.S16 [R1+0x8], R7 ;  /* 0x0000080701007387 */ /* 0x0001e80000100600 */
[----:B0-----:R-:W5:Y:S01]  /*72920*/  LDL.LU R7, [R1+0x24] ;  /* 0x0000240001077983 */ /* 0x001f620000300800 */
[----:B--2---:R-:W-:-:S03]  /*72930*/  IMAD.WIDE R12, R16, 0x2, R4 ;  /* 0x00000002100c7825 */ /* 0x004fc600078e0204 */
[----:B------:R-:W-:Y:S04]  /*72940*/  STL [R1+0x330c], R29 ;  /* 0x00330c1d01007387 */ /* 0x000fe80000100800 */
[----:B------:R0:W-:Y:S04]  /*72950*/  @P3 STG.E.U16 [R12.64], R3 ;  /* 0x000000030c003986 */ /* 0x0001e8000c101508 */
[----:B0-----:R-:W2:Y:S04]  /*72960*/  LDL.LU R3, [R1+0x332c] ;  /* 0x00332c0001037983 */ /* 0x001ea80000300800 */
[----:B------:R-:W5:Y:S01]  /*72970*/  LDL.LU R9, [R1+0x3328] ;  /* 0x0033280001097983 */ /* 0x000f620000300800 */
[----:B------:R-:W-:-:S04]  /*72980*/  PLOP3.LUT P1, PT, PT, PT, UP1, 0x40, 0x0 ;  /* 0x000000000000781c */ /* 0x000fc80003f2e818 */
[----:B---3--:R-:W-:Y:S02]  /*72990*/  ISETP.LT.AND P1, PT, R0, c[0x0][0x178], P1 ;  /* 0x00005e0000007a0c */ /* 0x008fe40000f21270 */
[----:B------:R-:W-:Y:S02]  /*729a0*/  PLOP3.LUT P3, PT, PT, PT, UP1, 0x40, 0x0 ;  /* 0x000000000000781c */ /* 0x000fe40003f6e818 */
[----:B------:R-:W-:Y:S02]  /*729b0*/  PLOP3.LUT P4, PT, PT, PT, UP1, 0x40, 0x0 ;  /* 0x000000000000781c */ /* 0x000fe40003f8e818 */
[----:B------:R-:W-:Y:S02]  /*729c0*/  PLOP3.LUT P5, PT, PT, PT, UP1, 0x40, 0x0 ;  /* 0x000000000000781c */ /* 0x000fe40003fae818 */
[----:B------:R-:W-:Y:S02]  /*729d0*/  PRMT R28, R17, 0x7632, R28 ;  /* 0x00007632111c7816 */ /* 0x000fe4000000001c */
[----:B------:R-:W-:-:S02]  /*729e0*/  PRMT R29, R26, 0x7632, R29 ;  /* 0x000076321a1d7816 */ /* 0x000fc4000000001d */
[----:B----4-:R-:W-:Y:S01]  /*729f0*/  PRMT R18, R6, 0x7632, R18 ;  /* 0x0000763206127816 */ /* 0x010fe20000000012 */
[----:B--2---:R-:W-:-:S05]  /*72a00*/  IMAD.WIDE R12, R16, 0x2, R2 ;  /* 0x00000002100c7825 */ /* 0x004fca00078e0202 */
[----:B------:R0:W-:Y:S01]  /*72a10*/  @P1 STG.E.U16 [R12.64], R17 ;  /* 0x000000110c001986 */ /* 0x0001e2000c101508 */
[----:B------:R-:W-:Y:S02]  /*72a20*/  ISETP.LT.AND P1, PT, R14, c[0x0][0x178], P3 ;  /* 0x00005e000e007a0c */ /* 0x000fe40001f21270 */
[----:B------:R-:W-:Y:S01]  /*72a30*/  ISETP.LT.AND P3, PT, R15, c[0x0][0x178], P4 ;  /* 0x00005e000f007a0c */ /* 0x000fe20002761270 */
[----:B-----5:R1:W-:Y:S01]  /*72a40*/  STL [R1+0x3310], R9 ;  /* 0x0033100901007387 */ /* 0x0203e20000100800 */
[----:B------:R-:W-:Y:S01]  /*72a50*/  ISETP.LT.AND P4, PT, R23, c[0x0][0x178], P5 ;  /* 0x00005e0017007a0c */ /* 0x000fe20002f81270 */
[----:B0-----:R-:W-:Y:S02]  /*72a60*/  IMAD.WIDE R12, R16, 0x2, R8 ;  /* 0x00000002100c7825 */ /* 0x001fe400078e0208 */
[----:B-1----:R-:W2:Y:S04]  /*72a70*/  LDL.LU R9, [R1+0x2c] ;  /* 0x00002c0001097983 */ /* 0x002ea80000300800 */
[----:B------:R-:W3:Y:S04]  /*72a80*/  LDL.LU R23, [R1+0x3324] ;  /* 0x0033240001177983 */ /* 0x000ee80000300800 */
[----:B------:R-:W4:Y:S04]  /*72a90*/  LDL.LU R17, [R1+0x3320] ;  /* 0x0033200001117983 */ /* 0x000f280000300800 */
[----:B------:R0:W-:Y:S04]  /*72aa0*/  STL.S16 [R1+0xc], R29 ;  /* 0x00000c1d01007387 */ /* 0x0001e80000100600 */
[----:B0-----:R-:W5:Y:S04]  /*72ab0*/  LDL.LU.S16 R29, [R1+0x8] ;  /* 0x00000800011d7983 */ /* 0x001f680000300600 */
[----:B------:R0:W-:Y:S04]  /*72ac0*/  STL.S16 [R1], R18 ;  /* 0x0000001201007387 */ /* 0x0001e80000100600 */
[----:B0-----:R-:W5:Y:S01]  /*72ad0*/  LDL.LU R18, [R1+0x331c] ;  /* 0x00331c0001127983 */ /* 0x001f620000300800 */
[----:B------:R-:W-:-:S04]  /*72ae0*/  PLOP3.LUT P0, PT, PT, PT, UP1, 0x40, 0x0 ;  /* 0x000000000000781c */ /* 0x000fc80003f0e818 */
[----:B------:R-:W-:Y:S01]  /*72af0*/  ISETP.LT.AND P0, PT, R19, c[0x0][0x178], P0 ;  /* 0x00005e0013007a0c */ /* 0x000fe20000701270 */
[----:B------:R-:W-:-:S12]  /*72b00*/  IMAD.WIDE R14, R16, 0x2, R24 ;  /* 0x00000002100e7825 */ /* 0x000fd800078e0218 */
[----:B------:R-:W-:Y:S04]  /*72b10*/  @P0 STG.E.U16 [R12.64], R26 ;  /* 0x0000001a0c000986 */ /* 0x000fe8000c101508 */
[----:B------:R0:W-:Y:S02]  /*72b20*/  @P2 STG.E.U16 [R14.64], R27 ;  /* 0x0000001b0e002986 */ /* 0x0001e4000c101508 */
[----:B0-----:R-:W-:-:S04]  /*72b30*/  IMAD.WIDE R14, R16, 0x2, R20 ;  /* 0x00000002100e7825 */ /* 0x001fc800078e0214 */
[----:B---3--:R-:W-:Y:S01]  /*72b40*/  IMAD.WIDE R12, R16, 0x2, R22 ;  /* 0x00000002100c7825 */ /* 0x008fe200078e0216 */
[----:B----4-:R-:W-:-:S03]  /*72b50*/  PRMT R17, R27, 0x7632, R17 ;  /* 0x000076321b117816 */ /* 0x010fc60000000011 */
[----:B------:R-:W-:Y:S01]  /*72b60*/  IMAD.WIDE R26, R16, 0x2, R10 ;  /* 0x00000002101a7825 */ /* 0x000fe200078e020a */
[----:B------:R0:W-:Y:S04]  /*72b70*/  @P1 STG.E.U16 [R12.64], R6 ;  /* 0x000000060c001986 */ /* 0x0001e8000c101508 */
[----:B------:R-:W-:Y:S04]  /*72b80*/  @P3 STG.E.U16 [R14.64], R7 ;  /* 0x000000070e003986 */ /* 0x000fe8000c101508 */
[----:B--2---:R1:W-:Y:S04]  /*72b90*/  @P4 STG.E.U16 [R26.64], R9 ;  /* 0x000000091a004986 */ /* 0x0043e8000c101508 */
[----:B0-----:R-:W2:Y:S04]  /*72ba0*/  LDL.LU R6, [R1+0x3318] ;  /* 0x0033180001067983 */ /* 0x001ea80000300800 */
[----:B------:R-:W3:Y:S04]  /*72bb0*/  LDL R12, [R1+0x32e8] ;  /* 0x0032e800010c7983 */ /* 0x000ee80000100800 */
[----:B-1----:R-:W4:Y:S04]  /*72bc0*/  LDL R27, [R1+0x32d0] ;  /* 0x0032d000011b7983 */ /* 0x002f280000100800 */
[----:B------:R-:W2:Y:S01]  /*72bd0*/  LDL R13, [R1+0x32e4] ;  /* 0x0032e400010d7983 */ /* 0x000ea20000100800 */
[----:B-----5:R-:W-:-:S03]  /*72be0*/  PRMT R18, R7, 0x7632, R18 ;  /* 0x0000763207127816 */ /* 0x020fc60000000012 */
[----:B------:R-:W5:Y:S04]  /*72bf0*/  LDL R14, [R1+0x32d4] ;  /* 0x0032d400010e7983 */ /* 0x000f680000100800 */
[----:B------:R-:W5:Y:S04]  /*72c00*/  LDL R15, [R1+0x32e0] ;  /* 0x0032e000010f7983 */ /* 0x000f680000100800 */
[----:B------:R-:W5:Y:S01]  /*72c10*/  LDL.LU R7, [R1+0x3314] ;  /* 0x0033140001077983 */ /* 0x000f620000300800 */
[----:B------:R-:W-:Y:S02]  /*72c20*/  UISETP.GE.AND UP0, UPT, UR23, UR6, UPT ;  /* 0x000000061700728c */ /* 0x000fe4000bf06270 */
[----:B------:R-:W-:-:S04]  /*72c30*/  UIADD3 UR4, UR4, UR5, URZ ;  /* 0x0000000504047290 */ /* 0x000fc8000fffe03f */
[----:B------:R-:W-:Y:S02]  /*72c40*/  PLOP3.LUT P0, PT, PT, PT, UP0, 0x40, 0x0 ;  /* 0x000000000000781c */ /* 0x000fe40003f0e808 */
[----:B------:R-:W-:Y:S02]  /*72c50*/  PLOP3.LUT P3, PT, PT, PT, UP0, 0x40, 0x0 ;  /* 0x000000000000781c */ /* 0x000fe40003f6e808 */
[----:B------:R-:W-:Y:S02]  /*72c60*/  PLOP3.LUT P6, PT, PT, PT, UP0, 0x40, 0x0 ;  /* 0x000000000000781c */ /* 0x000fe40003fce808 */
[----:B------:R-:W-:Y:S02]  /*72c70*/  PLOP3.LUT P5, PT, PT, PT, UP0, 0x40, 0x0 ;  /* 0x000000000000781c */ /* 0x000fe40003fae808 */
[----:B------:R-:W-:Y:S01]  /*72c80*/  ISETP.LT.AND P3, PT, R0, c[0x0][0x178], P3 ;  /* 0x00005e0000007a0c */ /* 0x000fe20001f61270 */
[----:B------:R-:W-:Y:S01]  /*72c90*/  IMAD.U32 R0, RZ, RZ, UR4 ;  /* 0x00000004ff007e24 */ /* 0x000fe2000f8e00ff */
[----:B------:R-:W-:-:S02]  /*72ca0*/  PRMT R16, R9, 0x7632, R16 ;  /* 0x0000763209107816 */ /* 0x000fc40000000010 */
[----:B------:R-:W5:Y:S01]  /*72cb0*/  LDL.LU R9, [R1+0x3310] ;  /* 0x0033100001097983 */ /* 0x000f620000300800 */
[----:B----4-:R-:W-:Y:S02]  /*72cc0*/  ISETP.LT.AND P0, PT, R27, c[0x0][0x178], P0 ;  /* 0x00005e001b007a0c */ /* 0x010fe40000701270 */
[----:B---3--:R-:W-:Y:S02]  /*72cd0*/  ISETP.LT.AND P6, PT, R12, c[0x0][0x178], P6 ;  /* 0x00005e000c007a0c */ /* 0x008fe400037c1270 */
[----:B--2---:R-:W-:Y:S01]  /*72ce0*/  ISETP.LT.AND P5, PT, R13, c[0x0][0x178], P5 ;  /* 0x00005e000d007a0c */ /* 0x004fe20002fa1270 */
[----:B-----5:R-:W-:-:S08]  /*72cf0*/  IMAD.WIDE R12, R0, 0x2, R6 ;  /* 0x00000002000c7825 */ /* 0x020fd000078e0206 */
[----:B------:R0:W-:Y:S04]  /*72d00*/  @P0 STG.E.U16 [R12.64], R29 ;  /* 0x0000001d0c000986 */ /* 0x0001e8000c101508 */
[----:B0-----:R-:W2:Y:S01]  /*72d10*/  LDL.LU R29, [R1+0x330c] ;  /* 0x00330c00011d7983 */ /* 0x001ea20000300800 */
[----:B------:R-:W-:-:S04]  /*72d20*/  PLOP3.LUT P4, PT, PT, PT, UP0, 0x40, 0x0 ;  /* 0x000000000000781c */ /* 0x000fc80003f8e808 */
[----:B------:R-:W-:Y:S02]  /*72d30*/  ISETP.LT.AND P4, PT, R14, c[0x0][0x178], P4 ;  /* 0x00005e000e007a0c */ /* 0x000fe40002781270 */
[----:B------:R-:W-:Y:S01]  /*72d40*/  PLOP3.LUT P1, PT, PT, PT, UP0, 0x40, 0x0 ;  /* 0x000000000000781c */ /* 0x000fe20003f2e808 */
[----:B------:R-:W-:-:S03]  /*72d50*/  IMAD.WIDE R26, R0, 0x2, R4 ;  /* 0x00000002001a7825 */ /* 0x000fc600078e0204 */
[----:B------:R-:W-:Y:S01]  /*72d60*/  ISETP.LT.AND P1, PT, R15, c[0x0][0x178], P1 ;  /* 0x00005e000f007a0c */ /* 0x000fe20000f21270 */
[C---:B------:R-:W-:Y:S01]  /*72d70*/  IMAD.WIDE R14, R0.reuse, 0x2, R2 ;  /* 0x00000002000e7825 */ /* 0x040fe200078e0202 */
[----:B------:R-:W-:Y:S05]  /*72d80*/  STL [R1+0x3308], R24 ;  /* 0x0033081801007387 */ /* 0x000fea0000100800 */
[----:B--2---:R-:W-:Y:S04]  /*72d90*/  @P4 STG.E.U16 [R26.64], R29 ;  /* 0x0000001d1a004986 */ /* 0x004fe8000c101508 */
[----:B------:R0:W-:Y:S02]  /*72da0*/  @P3 STG.E.U16 [R14.64], R28 ;  /* 0x0000001c0e003986 */ /* 0x0001e4000c101508 */
[----:B0-----:R-:W-:-:S02]  /*72db0*/  IMAD.WIDE R14, R0, 0x2, R24 ;  /* 0x00000002000e7825 */ /* 0x001fc400078e0218 */
[----:B------:R-:W2:Y:S04]  /*72dc0*/  LDL.LU.S16 R24, [R1] ;  /* 0x0000000001187983 */ /* 0x000ea80000300600 */
[----:B------:R0:W-:Y:S04]  /*72dd0*/  STL [R1+0x3304], R25 ;  /* 0x0033041901007387 */ /* 0x0001e80000100800 */
[----:B0-----:R-:W3:Y:S01]  /*72de0*/  LDL.LU.S16 R25, [R1+0xc] ;  /* 0x00000c0001197983 */ /* 0x001ee20000300600 */
[----:B------:R-:W-:-:S04]  /*72df0*/  PLOP3.LUT P2, PT, PT, PT, UP0, 0x40, 0x0 ;  /* 0x000000000000781c */ /* 0x000fc80003f4e808 */
[----:B------:R-:W-:Y:S01]  /*72e00*/  ISETP.LT.AND P2, PT, R19, c[0x0][0x178], P2 ;  /* 0x00005e0013007a0c */ /* 0x000fe20001741270 */
[----:B------:R-:W-:-:S04]  /*72e10*/  IMAD.WIDE R12, R0, 0x2, R8 ;  /* 0x00000002000c7825 */ /* 0x000fc800078e0208 */
[----:B------:R-:W-:-:S08]  /*72e20*/  IMAD.WIDE R26, R0, 0x2, R22 ;  /* 0x00000002001a7825 */ /* 0x000fd000078e0216 */
[----:B---3--:R0:W-:Y:S04]  /*72e30*/  @P2 STG.E.U16 [R12.64], R25 ;  /* 0x000000190c002986 */ /* 0x0081e8000c101508 */
[----:B------:R1:W-:Y:S04]  /*72e40*/  @P6 STG.E.U16 [R14.64], R17 ;  /* 0x000000110e006986 */ /* 0x0003e8000c101508 */
[----:B0-----:R-:W3:Y:S04]  /*72e50*/  LDL R12, [R1+0x32dc] ;  /* 0x0032dc00010c7983 */ /* 0x001ee80000100800 */
[----:B------:R-:W4:Y:S04]  /*72e60*/  LDL R13, [R1+0x32d8] ;  /* 0x0032d800010d7983 */ /* 0x000f280000100800 */
[----:B-1----:R-:W5:Y:S04]  /*72e70*/  LDL.LU R14, [R1+0x32d0] ;  /* 0x0032d000010e7983 */ /* 0x002f680000300800 */
[----:B------:R-:W5:Y:S04]  /*72e80*/  LDL.LU R15, [R1+0x32d4] ;  /* 0x0032d400010f7983 */ /* 0x000f680000300800 */
[----:B------:R-:W5:Y:S04]  /*72e90*/  LDL.LU R17, [R1+0x124] ;  /* 0x0001240001117983 */ /* 0x000f680000300800 */
[----:B--2---:R0:W-:Y:S04]  /*72ea0*/  @P5 STG.E.U16 [R26.64], R24 ;  /* 0x000000181a005986 */ /* 0x0041e8000c101508 */
[----:B------:R-:W2:Y:S04]  /*72eb0*/  LDL R25, [R1+0x114] ;  /* 0x0001140001197983 */ /* 0x000ea80000100800 */
[----:B0-----:R-:W2:Y:S01]  /*72ec0*/  LDL R24, [R1+0x12c] ;  /* 0x00012c0001187983 */ /* 0x001ea20000100800 */
[----:B------:R-:W-:Y:S01]  /*72ed0*/  IMAD.WIDE R28, R0, 0x2, R20 ;  /* 0x00000002001c7825 */ /* 0x000fe200078e0214 */
[----:B------:R-:W-:Y:S01]  /*72ee0*/  UISETP.GE.AND UP1, UPT, UR24, UR6, UPT ;  /* 0x000000061800728c */ /* 0x000fe2000bf26270 */
[----:B------:R-:W-:-:S03]  /*72ef0*/  PLOP3.LUT P0, PT, PT, PT, UP0, 0x40, 0x0 ;  /* 0x000000000000781c */ /* 0x000fc60003f0e808 */
[----:B------:R0:W-:Y:S02]  /*72f00*/  @P1 STG.E.U16 [R28.64], R18 ;  /* 0x000000121c001986 */ /* 0x0001e4000c101508 */
[----:B------:R-:W-:Y:S01]  /*72f10*/  PLOP3.LUT P1, PT, PT, PT, UP1, 0x40, 0x0 ;  /* 0x000000000000781c */ /* 0x000fe20003f2e818 */
[----:B------:R-:W-:Y:S01]  /*72f20*/  UIADD3 UR4, UR4, UR5, URZ ;  /* 0x0000000504047290 */ /* 0x000fe2000fffe03f */
[----:B------:R-:W-:Y:S01]  /*72f30*/  PLOP3.LUT P3, PT, PT, PT, UP1, 0x40, 0x0 ;  /* 0x000000000000781c */ /* 0x000fe20003f6e818 */
[----:B------:R-:W-:Y:S01]  /*72f40*/  UISETP.GE.AND UP2, UPT, UR25, UR6, UPT ;  /* 0x000000061900728c */ /* 0x000fe2000bf46270 */
[----:B------:R-:W-:-:S05]  /*72f50*/  PLOP3.LUT P2, PT, PT, PT, UP1, 0x40, 0x0 ;  /* 0x000000000000781c */ /* 0x000fca0003f4e818 */
[----:B------:R-:W-:Y:S01]  /*72f60*/  PLOP3.LUT P5, PT, PT, PT, UP2, 0x40, 0x0 ;  /* 0x000000000000781c */ /* 0x000fe20003fae828 */
[----:B0-----:R-:W2:Y:S01]  /*72f70*/  LDL.LU R18, [R1+0x10c] ;  /* 0x00010c0001127983 */ /* 0x001ea20000300800 */
[----:B------:R-:W-:Y:S02]  /*72f80*/  PLOP3.LUT P6, PT, PT, PT, UP2, 0x40, 0x0 ;  /* 0x000000000000781c */ /* 0x000fe40003fce828 */
[----:B---3--:R-:W-:Y:S02]  /*72f90*/  ISETP.LT.AND P0, PT, R12, c[0x0][0x178], P0 ;  /* 0x00005e000c007a0c */ /* 0x008fe40000701270 */
[----:B----4-:R-:W-:Y:S01]  /*72fa0*/  ISETP.LT.AND P3, PT, R13, c[0x0][0x178], P3 ;  /* 0x00005e000d007a0c */ /* 0x010fe20001f61270 */
[----:B------:R-:W-:Y:S01]  /*72fb0*/  IMAD.WIDE R12, R0, 0x2, R10 ;  /* 0x00000002000c7825 */ /* 0x000fe200078e020a */
[----:B-----5:R-:W-:-:S03]  /*72fc0*/  ISETP.LT.AND P1, PT, R14, c[0x0][0x178], P1 ;  /* 0x00005e000e007a0c */ /* 0x020fc60000f21270 */
[----:B------:R-:W-:Y:S01]  /*72fd0*/  IMAD.U32 R0, RZ, RZ, UR4 ;  /* 0x00000004ff007e24 */ /* 0x000fe2000f8e00ff */
[----:B------:R-:W-:-:S05]  /*72fe0*/  ISETP.LT.AND P2, PT, R15, c[0x0][0x178], P2 ;  /* 0x00005e000f007a0c */ /* 0x000fca0001741270 */
[----:B------:R0:W-:Y:S01]  /*72ff0*/  @P0 STG.E.U16 [R12.64], R16 ;  /* 0x000000100c000986 */ /* 0x0001e2000c101508 */
[----:B------:R-:W-:Y:S02]  /*73000*/  ISETP.LT.AND P5, PT, R14, c[0x0][0x178], P5 ;  /* 0x00005e000e007a0c */ /* 0x000fe40002fa1270 */
[----:B------:R-:W-:Y:S01]  /*73010*/  ISETP.LT.AND P6, PT, R15, c[0x0][0x178], P6 ;  /* 0x00005e000f007a0c */ /* 0x000fe200037c1270 */
[----:B------:R-:W-:-:S04]  /*73020*/  IMAD.WIDE R14, R0, 0x2, R4 ;  /* 0x00000002000e7825 */ /* 0x000fc800078e0204 */
[C---:B0-----:R-:W-:Y:S01]  /*73030*/  IMAD.WIDE R12, R0.reuse, 0x2, R6 ;  /* 0x00000002000c7825 */ /* 0x041fe200078e0206 */
[----:B------:R-:W3:Y:S04]  /*73040*/  LDL.LU R16, [R1+0x104] ;  /* 0x0001040001107983 */ /* 0x000ee80000300800 */
[----:B------:R0:W-:Y:S01]  /*73050*/  STL [R1+0x32f8], R5 ;  /* 0x0032f80501007387 */ /* 0x0001e20000100800 */
[----:B------:R-:W-:-:S03]  /*73060*/  IMAD.WIDE R26, R0, 0x2, R2 ;  /* 0x00000002001a7825 */ /* 0x000fc600078e0202 */
[----:B------:R1:W-:Y:S04]  /*73070*/  @P1 STG.E.U16 [R12.64], R17 ;  /* 0x000000110c001986 */ /* 0x0003e8000c101508 */
[----:B0-----:R-:W4:Y:S04]  /*73080*/  LDL.LU R5, [R1+0x32e8] ;  /* 0x0032e80001057983 */ /* 0x001f280000300800 */
[----:B--2---:R0:W-:Y:S04]  /*73090*/  @P2 STG.E.U16 [R14.64], R24 ;  /* 0x000000180e002986 */ /* 0x0041e8000c101508 */
[----:B-1----:R-:W2:Y:S04]  /*730a0*/  LDL R12, [R1+0x11c] ;  /* 0x00011c00010c7983 */ /* 0x002ea80000100800 */
[----:B------:R-:W5:Y:S04]  /*730b0*/  LDL R13, [R1+0x32e4] ;  /* 0x0032e400010d7983 */ /* 0x000f680000100800 */
[----:B0-----:R-:W3:Y:S04]  /*730c0*/  LDL.LU R24, [R1+0x3308] ;  /* 0x0033080001187983 */ /* 0x001ee80000300800 */
[----:B------:R-:W3:Y:S04]  /*730d0*/  LDL R14, [R1+0x32dc] ;  /* 0x0032dc00010e7983 */ /* 0x000ee80000100800 */
[----:B------:R-:W3:Y:S04]  /*730e0*/  LDL.LU R15, [R1+0x32d8] ;  /* 0x0032d800010f7983 */ /* 0x000ee80000300800 */
[----:B------:R0:W-:Y:S04]  /*730f0*/  @P3 STG.E.U16 [R26.64], R25 ;  /* 0x000000191a003986 */ /* 0x0001e8000c101508 */
[----:B0-----:R-:W3:Y:S01]  /*73100*/  LDL.LU R25, [R1+0x3304] ;  /* 0x0033040001197983 */ /* 0x001ee20000300800 */
[----:B------:R-:W-:Y:S01]  /*73110*/  PLOP3.LUT P4, PT, PT, PT, UP1, 0x40, 0x0 ;  /* 0x000000000000781c */ /* 0x000fe20003f8e818 */
[----:B------:R-:W-:Y:S01]  /*73120*/  IMAD.WIDE R28, R0, 0x2, R8 ;  /* 0x00000002001c7825 */ /* 0x000fe200078e0208 */
[----:B------:R-:W-:Y:S01]  /*73130*/  PLOP3.LUT P0, PT, PT, PT, UP1, 0x40, 0x0 ;  /* 0x000000000000781c */ /* 0x000fe20003f0e818 */
[----:B------:R-:W3:Y:S01]  /*73140*/  LDL R27, [R1+0x32e0] ;  /* 0x0032e000011b7983 */ /* 0x000ee20000100800 */
[----:B------:R-:W-:-:S02]  /*73150*/  ISETP.LT.AND P4, PT, R19, c[0x0][0x178], P4 ;  /* 0x00005e0013007a0c */ /* 0x000fc40002781270 */
[----:B----4-:R-:W-:-:S11]  /*73160*/  ISETP.LT.AND P0, PT, R5, c[0x0][0x178], P0 ;  /* 0x00005e0005007a0c */ /* 0x010fd60000701270 */
[----:B--2---:R3:W-:Y:S01]  /*73170*/  @P4 STG.E.U16 [R28.64], R12 ;  /* 0x0000000c1c004986 */ /* 0x0047e2000c101508 */
[----:B------:R-:W-:-:S04]  /*73180*/  PLOP3.LUT P4, PT, PT, PT, UP1, 0x40, 0x0 ;  /* 0x000000000000781c */ /* 0x000fc80003f8e818 */
[----:B-----5:R-:W-:Y:S01]  /*73190*/  ISETP.LT.AND P4, PT, R13, c[0x0][0x178], P4 ;  /* 0x00005e000d007a0c */ /* 0x020fe20002781270 */
[----:B---3--:R-:W-:-:S05]  /*731a0*/  IMAD.WIDE R12, R0, 0x2, R24 ;  /* 0x00000002000c7825 */ /* 0x008fca00078e0218 */
[----:B------:R0:W-:Y:S01]  /*731b0*/  @P0 STG.E.U16 [R12.64], R16 ;  /* 0x000000100c000986 */ /* 0x0001e2000c101508 */
[----:B------:R-:W-:-:S04]  /*731c0*/  PLOP3.LUT P0, PT, PT, PT, UP2, 0x40, 0x0 ;  /* 0x000000000000781c */ /* 0x000fc80003f0e828 */
[----:B------:R-:W-:Y:S02]  /*731d0*/  ISETP.LT.AND P0, PT, R19, c[0x0][0x178], P0 ;  /* 0x00005e0013007a0c */ /* 0x000fe40000701270 */
[----:B0-----:R-:W-:Y:S02]  /*731e0*/  PRMT R12, R17, 0x7632, R12 ;  /* 0x00007632110c7816 */ /* 0x001fe4000000000c */
[----:B------:R-:W2:Y:S04]  /*731f0*/  LDL.LU R17, [R1+0x3300] ;  /* 0x0033000001117983 */ /* 0x000ea80000300800 */
[----:B------:R-:W3:Y:S01]  /*73200*/  LDL.LU R19, [R1+0x32fc] ;  /* 0x0032fc0001137983 */ /* 0x000ee20000300800 */
[----:B------:R-:W-:Y:S02]  /*73210*/  PLOP3.LUT P3, PT, PT, PT, UP1, 0x40, 0x0 ;  /* 0x000000000000781c */ /* 0x000fe40003f6e818 */
[----:B------:R-:W-:-:S02]  /*73220*/  PLOP3.LUT P2, PT, PT, PT, UP1, 0x40, 0x0 ;  /* 0x000000000000781c */ /* 0x000fc40003f4e818 */
[----:B------:R-:W-:Y:S02]  /*73230*/  ISETP.LT.AND P3, PT, R27, c[0x0][0x178], P3 ;  /* 0x00005e001b007a0c */ /* 0x000fe40001f61270 */
[----:B------:R-:W-:Y:S02]  /*73240*/  ISETP.LT.AND P2, PT, R14, c[0x0][0x178], P2 ;  /* 0x00005e000e007a0c */ /* 0x000fe40001741270 */
[----:B------:R-:W-:Y:S01]  /*73250*/  PLOP3.LUT P1, PT, PT, PT, UP2, 0x40, 0x0 ;  /* 0x000000000000781c */ /* 0x000fe20003f2e828 */
[----:B------:R-:W-:-:S03]  /*73260*/  IMAD.WIDE R26, R0, 0x2, R22 ;  /* 0x00000002001a7825 */ /* 0x000fc600078e0216 */
[----:B------:R-:W-:Y:S01]  /*73270*/  ISETP.LT.AND P1, PT, R15, c[0x0][0x178], P1 ;  /* 0x00005e000f007a0c */ /* 0x000fe20000f21270 */
[C---:B------:R-:W-:Y:S01]  /*73280*/  IMAD.WIDE R14, R0.reuse, 0x2, R20 ;  /* 0x00000002000e7825 */ /* 0x040fe200078e0214 */
[----:B------:R0:W-:Y:S03]  /*73290*/  @P4 STG.E.U16 [R26.64], R18 ;  /* 0x000000121a004986 */ /* 0x0001e6000c101508 */
[----:B------:R-:W-:Y:S01]  /*732a0*/  IMAD.WIDE R28, R0, 0x2, R10 ;  /* 0x00000002001c7825 */ /* 0x000fe200078e020a */
[----:B0-----:R-:W4:Y:S04]  /*732b0*/  LDL.LU R26, [R1+0x114] ;  /* 0x00011400011a7983 */ /* 0x001f280000300800 */
[----:B------:R-:W5:Y:S04]  /*732c0*/  LDL.LU R27, [R1+0x11c] ;  /* 0x00011c00011b7983 */ /* 0x000f680000300800 */
[----:B--2---:R0:W-:Y:S01]  /*732d0*/  @P3 STG.E.U16 [R14.64], R17 ;  /* 0x000000110e003986 */ /* 0x0041e2000c101508 */
[----:B------:R-:W-:-:S03]  /*732e0*/  PLOP3.LUT P3, PT, PT, PT, UP2, 0x40, 0x0 ;  /* 0x000000000000781c */ /* 0x000fc60003f6e828 */
[----:B---3--:R1:W-:Y:S01]  /*732f0*/  @P2 STG.E.U16 [R28.64], R19 ;  /* 0x000000131c002986 */ /* 0x0083e2000c101508 */
[----:B------:R-:W-:-:S03]  /*73300*/  ISETP.LT.AND P3, PT, R5, c[0x0][0x178], P3 ;  /* 0x00005e0005007a0c */ /* 0x000fc60001f61270 */
[----:B0-----:R-:W2:Y:S04]  /*73310*/  LDL.LU R14, [R1+0x32dc] ;  /* 0x0032dc00010e7983 */ /* 0x001ea80000300800 */
[----:B------:R-:W3:Y:S04]  /*73320*/  LDL.LU R15, [R1+0x12c] ;  /* 0x00012c00010f7983 */ /* 0x000ee80000300800 */
[----:B-1----:R-:W3:Y:S04]  /*73330*/  LDL.LU R28, [R1+0x32e4] ;  /* 0x0032e400011c7983 */ /* 0x002ee80000300800 */
[----:B------:R-:W3:Y:S04]  /*73340*/  LDL.LU R29, [R1+0x32e0] ;  /* 0x0032e000011d7983 */ /* 0x000ee80000300800 */
[----:B------:R-:W3:Y:S01]  /*73350*/  LDL.LU R5, [R1+0x32f8] ;  /* 0x0032f80001057983 */ /* 0x000ee20000300800 */
[----:B------:R-:W-:-:S06]  /*73360*/  UIADD3 UR4, UR4, UR5, URZ ;  /* 0x0000000504047290 */ /* 0x000fcc000fffe03f */
[----:B------:R-:W-:-:S04]  /*73370*/  IMAD.U32 R13, RZ, RZ, UR4 ;  /* 0x00000004ff0d7e24 */ /* 0x000fc8000f8e00ff */
[C---:B------:R-:W-:Y:S01]  /*73380*/  IMAD.WIDE R6, R13.reuse, 0x2, R6 ;  /* 0x000000020d067825 */ /* 0x040fe200078e0206 */
[----:B------:R-:W-:Y:S02]  /*73390*/  PLOP3.LUT P2, PT, PT, PT, UP2, 0x40, 0x0 ;  /* 0x000000000000781c */ /* 0x000fe40003f4e828 */
[----:B------:R-:W-:Y:S02]  /*733a0*/  PLOP3.LUT P4, PT, PT, PT, UP2, 0x40, 0x0 ;  /* 0x000000000000781c */ /* 0x000fe40003f8e828 */
[----:B------:R4:W-:Y:S01]  /*733b0*/  @P5 STG.E.U16 [R6.64], R12 ;  /* 0x0000000c06005986 */ /* 0x0009e2000c101508 */
[----:B------:R-:W-:Y:S01]  /*733c0*/  PLOP3.LUT P5, PT, PT, PT, UP2, 0x40, 0x0 ;  /* 0x000000000000781c */ /* 0x000fe20003fae828 */
[----:B------:R-:W-:Y:S01]  /*733d0*/  IMAD.WIDE R2, R13, 0x2, R2 ;  /* 0x000000020d027825 */ /* 0x000fe200078e0202 */
[----:B------:R-:W-:-:S03]  /*733e0*/  PRMT R17, R17, 0x7632, R17 ;  /* 0x0000763211117816 */ /* 0x000fc60000000011 */
[----:B------:R-:W-:-:S04]  /*733f0*/  IMAD.WIDE R8, R13, 0x2, R8 ;  /* 0x000000020d087825 */ /* 0x000fc800078e0208 */
[----:B------:R-:W-:Y:S01]  /*73400*/  IMAD.WIDE R24, R13, 0x2, R24 ;  /* 0x000000020d187825 */ /* 0x000fe200078e0218 */
[----:B----4-:R-:W-:Y:S02]  /*73410*/  PRMT R6, R26, 0x7632, R6 ;  /* 0x000076321a067816 */ /* 0x010fe40000000006 */
[----:B-----5:R-:W-:Y:S01]  /*73420*/  PRMT R7, R27, 0x7632, R7 ;  /* 0x000076321b077816 */ /* 0x020fe20000000007 */
[----:B------:R-:W-:Y:S01]  /*73430*/  IMAD.WIDE R22, R13, 0x2, R22 ;  /* 0x000000020d167825 */ /* 0x000fe200078e0216 */
[----:B------:R-:W-:-:S03]  /*73440*/  PRMT R12, R16, 0x7632, R12 ;  /* 0x00007632100c7816 */ /* 0x000fc6000000000c */
[----:B------:R-:W-:-:S04]  /*73450*/  IMAD.WIDE R20, R13, 0x2, R20 ;  /* 0x000000020d147825 */ /* 0x000fc800078e0214 */
[----:B------:R-:W-:Y:S01]  /*73460*/  IMAD.WIDE R10, R13, 0x2, R10 ;  /* 0x000000020d0a7825 */ /* 0x000fe200078e020a */
[----:B--2---:R-:W-:Y:S02]  /*73470*/  ISETP.LT.AND P4, PT, R14, c[0x0][0x178], P4 ;  /* 0x00005e000e007a0c */ /* 0x004fe40002781270 */
[----:B---3--:R-:W-:Y:S02]  /*73480*/  PRMT R0, R15, 0x7632, R0 ;  /* 0x000076320f007816 */ /* 0x008fe40000000000 */
[----:B------:R-:W-:Y:S02]  /*73490*/  ISETP.LT.AND P2, PT, R28, c[0x0][0x178], P2 ;  /* 0x00005e001c007a0c */ /* 0x000fe40001741270 */
[----:B------:R-:W-:Y:S01]  /*734a0*/  ISETP.LT.AND P5, PT, R29, c[0x0][0x178], P5 ;  /* 0x00005e001d007a0c */ /* 0x000fe20002fa1270 */
[----:B------:R-:W-:Y:S01]  /*734b0*/  IMAD.WIDE R4, R13, 0x2, R4 ;  /* 0x000000020d047825 */ /* 0x000fe200078e0204 */
[----:B------:R-:W-:-:S04]  /*734c0*/  PRMT R13, R18, 0x7632, R13 ;  /* 0x00007632120d7816 */ /* 0x000fc8000000000d */
[----:B------:R0:W-:Y:S04]  /*734d0*/  @P6 STG.E.U16 [R4.64], R0 ;  /* 0x0000000004006986 */ /* 0x0001e8000c101508 */
[----:B------:R0:W-:Y:S04]  /*734e0*/  @P1 STG.E.U16 [R2.64], R6 ;  /* 0x0000000602001986 */ /* 0x0001e8000c101508 */
[----:B------:R0:W-:Y:S04]  /*734f0*/  @P0 STG.E.U16 [R8.64], R7 ;  /* 0x0000000708000986 */ /* 0x0001e8000c101508 */
[----:B------:R0:W-:Y:S04]  /*73500*/  @P3 STG.E.U16 [R24.64], R12 ;  /* 0x0000000c18003986 */ /* 0x0001e8000c101508 */
[----:B------:R0:W-:Y:S04]  /*73510*/  @P2 STG.E.U16 [R22.64], R13 ;  /* 0x0000000d16002986 */ /* 0x0001e8000c101508 */
[----:B------:R0:W-:Y:S01]  /*73520*/  @P5 STG.E.U16 [R20.64], R17 ;  /* 0x0000001114005986 */ /* 0x0001e2000c101508 */
[----:B------:R-:W-:Y:S05]  /*73530*/  @!P4 EXIT ;  /* 0x000000000000c94d */ /* 0x000fea0003800000 */
[----:B0-----:R-:W-:-:S05]  /*73540*/  PRMT R5, R19, 0x7632, R5 ;  /* 0x0000763213057816 */ /* 0x001fca0000000005 */
[----:B------:R-:W-:Y:S01]  /*73550*/  STG.E.U16 [R10.64], R5 ;  /* 0x000000050a007986 */ /* 0x000fe2000c101508 */
[----:B------:R-:W-:Y:S05]  /*73560*/  EXIT ;  /* 0x000000000000794d */ /* 0x000fea0003800000 */
.L_x_4:
[----:B------:R-:W-:-:S00]  /*73570*/  BRA `(.L_x_4) ;  /* 0xfffffff000007947 */ /* 0x000fc0000383ffff */
[----:B------:R-:W-:-:S00]  /*73580*/  NOP ;  /* 0x0000000000007918 */ /* 0x000fc00000000000 */
[----:B------:R-:W-:-:S00]  /*73590*/  NOP ;  /* 0x0000000000007918 */ /* 0x000fc00000000000 */
[----:B------:R-:W-:-:S00]  /*735a0*/  NOP ;  /* 0x0000000000007918 */ /* 0x000fc00000000000 */
[----:B------:R-:W-:-:S00]  /*735b0*/  NOP ;  /* 0x0000000000007918 */ /* 0x000fc00000000000 */
[----:B------:R-:W-:-:S00]  /*735c0*/  NOP ;  /* 0x0000000000007918 */ /* 0x000fc00000000000 */
[----:B------:R-:W-:-:S00]  /*735d0*/  NOP ;  /* 0x0000000000007918 */ /* 0x000fc00000000000 */
[----:B------:R-:W-:-:S00]  /*735e0*/  NOP ;  /* 0x0000000000007918 */ /* 0x000fc00000000000 */
[----:B------:R-:W-:-:S00]  /*735f0*/  NOP ;  /* 0x0000000000007918 */ /* 0x000fc00000000000 */
.L_x_5:


//--------------------- .nv.shared.matmul_kernel  --------------------------
	.section	.nv.shared.matmul_kernel,"aw",@nobits
	.sectionflags	@""
	.align	16
